//
// Generated by NVIDIA NVVM Compiler
//
// Compiler Build ID: CL-36424714
// Cuda compilation tools, release 13.0, V13.0.88
// Based on NVVM 20.0.0
//

.version 9.0
.target sm_100
.address_size 64

	// .globl	kernel_MLEFit

.visible .entry kernel_MLEFit(
	.param .u64 .ptr .align 1 kernel_MLEFit_param_0,
	.param .f32 kernel_MLEFit_param_1,
	.param .u32 kernel_MLEFit_param_2,
	.param .u32 kernel_MLEFit_param_3,
	.param .u64 .ptr .align 1 kernel_MLEFit_param_4,
	.param .u64 .ptr .align 1 kernel_MLEFit_param_5,
	.param .u64 .ptr .align 1 kernel_MLEFit_param_6,
	.param .u32 kernel_MLEFit_param_7
)
{
	.reg .pred 	%p<67>;
	.reg .b32 	%r<197>;
	.reg .b32 	%f<1035>;
	.reg .b64 	%rd<79>;

	ld.param.u64 	%rd2, [kernel_MLEFit_param_0];
	ld.param.f32 	%f245, [kernel_MLEFit_param_1];
	ld.param.u32 	%r54, [kernel_MLEFit_param_2];
	ld.param.u32 	%r56, [kernel_MLEFit_param_7];
	mov.u32 	%r57, %tid.x;
	mov.u32 	%r58, %ctaid.x;
	mov.u32 	%r59, %ntid.x;
	mad.lo.s32 	%r1, %r58, %r59, %r57;
	setp.ge.s32 	%p1, %r1, %r56;
	@%p1 bra 	$L__BB0_72;
	cvta.to.global.u64 	%rd6, %rd2;
	mul.lo.s32 	%r60, %r54, %r54;
	mul.lo.s32 	%r61, %r60, %r1;
	mul.wide.u32 	%rd7, %r61, 4;
	add.s64 	%rd1, %rd6, %rd7;
	setp.lt.s32 	%p2, %r54, 1;
	mov.f32 	%f925, 0f00000000;
	mov.f32 	%f926, %f925;
	mov.f32 	%f927, %f925;
	@%p2 bra 	$L__BB0_15;
	add.s32 	%r2, %r54, -1;
	and.b32  	%r3, %r54, 7;
	add.s32 	%r4, %r3, -1;
	and.b32  	%r5, %r54, 3;
	and.b32  	%r6, %r54, 2147483640;
	and.b32  	%r7, %r54, 1;
	mov.f32 	%f927, 0f00000000;
	mov.b32 	%r178, 0;
	mov.f32 	%f926, %f927;
	mov.f32 	%f925, %f927;
$L__BB0_3:
	setp.lt.u32 	%p3, %r2, 7;
	cvt.rn.f32.u32 	%f4, %r178;
	mov.b32 	%r181, 0;
	@%p3 bra 	$L__BB0_6;
	mov.b32 	%r179, 0;
$L__BB0_5:
	.pragma "nounroll";
	mad.lo.s32 	%r65, %r179, %r54, %r178;
	mul.wide.u32 	%rd8, %r65, 4;
	add.s64 	%rd9, %rd1, %rd8;
	ld.global.f32 	%f249, [%rd9];
	fma.rn.f32 	%f250, %f249, %f4, %f925;
	cvt.rn.f32.u32 	%f251, %r179;
	fma.rn.f32 	%f252, %f249, %f251, %f926;
	add.f32 	%f253, %f927, %f249;
	add.s32 	%r66, %r179, 1;
	add.s32 	%r67, %r65, %r54;
	mul.wide.u32 	%rd10, %r67, 4;
	add.s64 	%rd11, %rd1, %rd10;
	ld.global.f32 	%f254, [%rd11];
	fma.rn.f32 	%f255, %f254, %f4, %f250;
	cvt.rn.f32.u32 	%f256, %r66;
	fma.rn.f32 	%f257, %f254, %f256, %f252;
	add.f32 	%f258, %f253, %f254;
	add.s32 	%r68, %r179, 2;
	add.s32 	%r69, %r67, %r54;
	mul.wide.u32 	%rd12, %r69, 4;
	add.s64 	%rd13, %rd1, %rd12;
	ld.global.f32 	%f259, [%rd13];
	fma.rn.f32 	%f260, %f259, %f4, %f255;
	cvt.rn.f32.u32 	%f261, %r68;
	fma.rn.f32 	%f262, %f259, %f261, %f257;
	add.f32 	%f263, %f258, %f259;
	add.s32 	%r70, %r179, 3;
	add.s32 	%r71, %r69, %r54;
	mul.wide.u32 	%rd14, %r71, 4;
	add.s64 	%rd15, %rd1, %rd14;
	ld.global.f32 	%f264, [%rd15];
	fma.rn.f32 	%f265, %f264, %f4, %f260;
	cvt.rn.f32.u32 	%f266, %r70;
	fma.rn.f32 	%f267, %f264, %f266, %f262;
	add.f32 	%f268, %f263, %f264;
	add.s32 	%r72, %r179, 4;
	add.s32 	%r73, %r71, %r54;
	mul.wide.u32 	%rd16, %r73, 4;
	add.s64 	%rd17, %rd1, %rd16;
	ld.global.f32 	%f269, [%rd17];
	fma.rn.f32 	%f270, %f269, %f4, %f265;
	cvt.rn.f32.u32 	%f271, %r72;
	fma.rn.f32 	%f272, %f269, %f271, %f267;
	add.f32 	%f273, %f268, %f269;
	add.s32 	%r74, %r179, 5;
	add.s32 	%r75, %r73, %r54;
	mul.wide.u32 	%rd18, %r75, 4;
	add.s64 	%rd19, %rd1, %rd18;
	ld.global.f32 	%f274, [%rd19];
	fma.rn.f32 	%f275, %f274, %f4, %f270;
	cvt.rn.f32.u32 	%f276, %r74;
	fma.rn.f32 	%f277, %f274, %f276, %f272;
	add.f32 	%f278, %f273, %f274;
	add.s32 	%r76, %r179, 6;
	add.s32 	%r77, %r75, %r54;
	mul.wide.u32 	%rd20, %r77, 4;
	add.s64 	%rd21, %rd1, %rd20;
	ld.global.f32 	%f279, [%rd21];
	fma.rn.f32 	%f280, %f279, %f4, %f275;
	cvt.rn.f32.u32 	%f281, %r76;
	fma.rn.f32 	%f282, %f279, %f281, %f277;
	add.f32 	%f283, %f278, %f279;
	add.s32 	%r78, %r179, 7;
	add.s32 	%r79, %r77, %r54;
	mul.wide.u32 	%rd22, %r79, 4;
	add.s64 	%rd23, %rd1, %rd22;
	ld.global.f32 	%f284, [%rd23];
	fma.rn.f32 	%f925, %f284, %f4, %f280;
	cvt.rn.f32.u32 	%f285, %r78;
	fma.rn.f32 	%f926, %f284, %f285, %f282;
	add.f32 	%f927, %f283, %f284;
	add.s32 	%r179, %r179, 8;
	setp.ne.s32 	%p4, %r179, %r6;
	mov.u32 	%r181, %r6;
	@%p4 bra 	$L__BB0_5;
$L__BB0_6:
	setp.eq.s32 	%p5, %r3, 0;
	@%p5 bra 	$L__BB0_14;
	setp.lt.u32 	%p6, %r4, 3;
	@%p6 bra 	$L__BB0_9;
	mad.lo.s32 	%r80, %r181, %r54, %r178;
	mul.wide.u32 	%rd24, %r80, 4;
	add.s64 	%rd25, %rd1, %rd24;
	ld.global.f32 	%f287, [%rd25];
	fma.rn.f32 	%f288, %f287, %f4, %f925;
	cvt.rn.f32.u32 	%f289, %r181;
	fma.rn.f32 	%f290, %f287, %f289, %f926;
	add.f32 	%f291, %f927, %f287;
	add.s32 	%r81, %r181, 1;
	add.s32 	%r82, %r80, %r54;
	mul.wide.u32 	%rd26, %r82, 4;
	add.s64 	%rd27, %rd1, %rd26;
	ld.global.f32 	%f292, [%rd27];
	fma.rn.f32 	%f293, %f292, %f4, %f288;
	cvt.rn.f32.u32 	%f294, %r81;
	fma.rn.f32 	%f295, %f292, %f294, %f290;
	add.f32 	%f296, %f291, %f292;
	add.s32 	%r83, %r181, 2;
	add.s32 	%r84, %r82, %r54;
	mul.wide.u32 	%rd28, %r84, 4;
	add.s64 	%rd29, %rd1, %rd28;
	ld.global.f32 	%f297, [%rd29];
	fma.rn.f32 	%f298, %f297, %f4, %f293;
	cvt.rn.f32.u32 	%f299, %r83;
	fma.rn.f32 	%f300, %f297, %f299, %f295;
	add.f32 	%f301, %f296, %f297;
	add.s32 	%r85, %r181, 3;
	add.s32 	%r86, %r84, %r54;
	mul.wide.u32 	%rd30, %r86, 4;
	add.s64 	%rd31, %rd1, %rd30;
	ld.global.f32 	%f302, [%rd31];
	fma.rn.f32 	%f925, %f302, %f4, %f298;
	cvt.rn.f32.u32 	%f303, %r85;
	fma.rn.f32 	%f926, %f302, %f303, %f300;
	add.f32 	%f927, %f301, %f302;
	add.s32 	%r181, %r181, 4;
$L__BB0_9:
	setp.eq.s32 	%p7, %r5, 0;
	@%p7 bra 	$L__BB0_14;
	setp.eq.s32 	%p8, %r5, 1;
	@%p8 bra 	$L__BB0_12;
	mad.lo.s32 	%r87, %r181, %r54, %r178;
	mul.wide.u32 	%rd32, %r87, 4;
	add.s64 	%rd33, %rd1, %rd32;
	ld.global.f32 	%f305, [%rd33];
	fma.rn.f32 	%f306, %f305, %f4, %f925;
	cvt.rn.f32.u32 	%f307, %r181;
	fma.rn.f32 	%f308, %f305, %f307, %f926;
	add.f32 	%f309, %f927, %f305;
	add.s32 	%r88, %r181, 1;
	add.s32 	%r89, %r87, %r54;
	mul.wide.u32 	%rd34, %r89, 4;
	add.s64 	%rd35, %rd1, %rd34;
	ld.global.f32 	%f310, [%rd35];
	fma.rn.f32 	%f925, %f310, %f4, %f306;
	cvt.rn.f32.u32 	%f311, %r88;
	fma.rn.f32 	%f926, %f310, %f311, %f308;
	add.f32 	%f927, %f309, %f310;
	add.s32 	%r181, %r181, 2;
$L__BB0_12:
	setp.eq.s32 	%p9, %r7, 0;
	@%p9 bra 	$L__BB0_14;
	mad.lo.s32 	%r90, %r181, %r54, %r178;
	mul.wide.u32 	%rd36, %r90, 4;
	add.s64 	%rd37, %rd1, %rd36;
	ld.global.f32 	%f312, [%rd37];
	fma.rn.f32 	%f925, %f312, %f4, %f925;
	cvt.rn.f32.u32 	%f313, %r181;
	fma.rn.f32 	%f926, %f312, %f313, %f926;
	add.f32 	%f927, %f927, %f312;
$L__BB0_14:
	add.s32 	%r178, %r178, 1;
	setp.ne.s32 	%p10, %r178, %r54;
	@%p10 bra 	$L__BB0_3;
$L__BB0_15:
	setp.lt.s32 	%p11, %r54, 1;
	div.rn.f32 	%f962, %f925, %f927;
	div.rn.f32 	%f961, %f926, %f927;
	mov.f32 	%f316, 0f3F000000;
	div.rn.f32 	%f317, %f316, %f245;
	div.rn.f32 	%f46, %f317, %f245;
	mov.f32 	%f934, 0f00000000;
	mov.f32 	%f933, 0f51BA43B7;
	@%p11 bra 	$L__BB0_33;
	add.s32 	%r17, %r54, -1;
	and.b32  	%r18, %r54, 7;
	add.s32 	%r19, %r18, -1;
	and.b32  	%r20, %r54, 3;
	and.b32  	%r21, %r54, 2147483640;
	and.b32  	%r22, %r54, 1;
	mov.f32 	%f934, 0f00000000;
	mov.b32 	%r183, 0;
	mov.f32 	%f933, 0f51BA43B7;
$L__BB0_17:
	mov.b32 	%r184, 0;
$L__BB0_18:
	mov.b32 	%r185, 0;
	mov.f32 	%f952, 0f00000000;
	mov.f32 	%f951, %f952;
$L__BB0_19:
	setp.lt.u32 	%p12, %r17, 7;
	sub.s32 	%r95, %r183, %r185;
	sub.s32 	%r96, %r185, %r183;
	mul.lo.s32 	%r97, %r95, %r96;
	cvt.rn.f32.s32 	%f322, %r97;
	mul.f32 	%f323, %f46, %f322;
	mul.f32 	%f324, %f323, 0f3FB8AA3B;
	ex2.approx.f32 	%f53, %f324;
	mul.lo.s32 	%r26, %r185, %r54;
	mov.b32 	%r188, 0;
	@%p12 bra 	$L__BB0_22;
	mov.b32 	%r186, 0;
$L__BB0_21:
	.pragma "nounroll";
	sub.s32 	%r99, %r186, %r184;
	sub.s32 	%r100, %r184, %r186;
	mul.lo.s32 	%r101, %r99, %r100;
	cvt.rn.f32.s32 	%f325, %r101;
	mul.f32 	%f326, %f46, %f325;
	mul.f32 	%f327, %f326, 0f3FB8AA3B;
	ex2.approx.f32 	%f328, %f327;
	mul.f32 	%f329, %f53, %f328;
	add.s32 	%r102, %r186, %r26;
	mul.wide.u32 	%rd38, %r102, 4;
	add.s64 	%rd39, %rd1, %rd38;
	ld.global.f32 	%f330, [%rd39];
	fma.rn.f32 	%f331, %f329, %f330, %f951;
	add.f32 	%f332, %f952, %f329;
	add.s32 	%r103, %r186, 1;
	sub.s32 	%r104, %r103, %r184;
	sub.s32 	%r105, %r184, %r103;
	mul.lo.s32 	%r106, %r104, %r105;
	cvt.rn.f32.s32 	%f333, %r106;
	mul.f32 	%f334, %f46, %f333;
	mul.f32 	%f335, %f334, 0f3FB8AA3B;
	ex2.approx.f32 	%f336, %f335;
	mul.f32 	%f337, %f53, %f336;
	ld.global.f32 	%f338, [%rd39+4];
	fma.rn.f32 	%f339, %f337, %f338, %f331;
	add.f32 	%f340, %f332, %f337;
	add.s32 	%r107, %r186, 2;
	sub.s32 	%r108, %r107, %r184;
	sub.s32 	%r109, %r184, %r107;
	mul.lo.s32 	%r110, %r108, %r109;
	cvt.rn.f32.s32 	%f341, %r110;
	mul.f32 	%f342, %f46, %f341;
	mul.f32 	%f343, %f342, 0f3FB8AA3B;
	ex2.approx.f32 	%f344, %f343;
	mul.f32 	%f345, %f53, %f344;
	ld.global.f32 	%f346, [%rd39+8];
	fma.rn.f32 	%f347, %f345, %f346, %f339;
	add.f32 	%f348, %f340, %f345;
	add.s32 	%r111, %r186, 3;
	sub.s32 	%r112, %r111, %r184;
	sub.s32 	%r113, %r184, %r111;
	mul.lo.s32 	%r114, %r112, %r113;
	cvt.rn.f32.s32 	%f349, %r114;
	mul.f32 	%f350, %f46, %f349;
	mul.f32 	%f351, %f350, 0f3FB8AA3B;
	ex2.approx.f32 	%f352, %f351;
	mul.f32 	%f353, %f53, %f352;
	ld.global.f32 	%f354, [%rd39+12];
	fma.rn.f32 	%f355, %f353, %f354, %f347;
	add.f32 	%f356, %f348, %f353;
	add.s32 	%r115, %r186, 4;
	sub.s32 	%r116, %r115, %r184;
	sub.s32 	%r117, %r184, %r115;
	mul.lo.s32 	%r118, %r116, %r117;
	cvt.rn.f32.s32 	%f357, %r118;
	mul.f32 	%f358, %f46, %f357;
	mul.f32 	%f359, %f358, 0f3FB8AA3B;
	ex2.approx.f32 	%f360, %f359;
	mul.f32 	%f361, %f53, %f360;
	ld.global.f32 	%f362, [%rd39+16];
	fma.rn.f32 	%f363, %f361, %f362, %f355;
	add.f32 	%f364, %f356, %f361;
	add.s32 	%r119, %r186, 5;
	sub.s32 	%r120, %r119, %r184;
	sub.s32 	%r121, %r184, %r119;
	mul.lo.s32 	%r122, %r120, %r121;
	cvt.rn.f32.s32 	%f365, %r122;
	mul.f32 	%f366, %f46, %f365;
	mul.f32 	%f367, %f366, 0f3FB8AA3B;
	ex2.approx.f32 	%f368, %f367;
	mul.f32 	%f369, %f53, %f368;
	ld.global.f32 	%f370, [%rd39+20];
	fma.rn.f32 	%f371, %f369, %f370, %f363;
	add.f32 	%f372, %f364, %f369;
	add.s32 	%r123, %r186, 6;
	sub.s32 	%r124, %r123, %r184;
	sub.s32 	%r125, %r184, %r123;
	mul.lo.s32 	%r126, %r124, %r125;
	cvt.rn.f32.s32 	%f373, %r126;
	mul.f32 	%f374, %f46, %f373;
	mul.f32 	%f375, %f374, 0f3FB8AA3B;
	ex2.approx.f32 	%f376, %f375;
	mul.f32 	%f377, %f53, %f376;
	ld.global.f32 	%f378, [%rd39+24];
	fma.rn.f32 	%f379, %f377, %f378, %f371;
	add.f32 	%f380, %f372, %f377;
	add.s32 	%r127, %r186, 7;
	sub.s32 	%r128, %r127, %r184;
	sub.s32 	%r129, %r184, %r127;
	mul.lo.s32 	%r130, %r128, %r129;
	cvt.rn.f32.s32 	%f381, %r130;
	mul.f32 	%f382, %f46, %f381;
	mul.f32 	%f383, %f382, 0f3FB8AA3B;
	ex2.approx.f32 	%f384, %f383;
	mul.f32 	%f385, %f53, %f384;
	ld.global.f32 	%f386, [%rd39+28];
	fma.rn.f32 	%f951, %f385, %f386, %f379;
	add.f32 	%f952, %f380, %f385;
	add.s32 	%r186, %r186, 8;
	setp.ne.s32 	%p13, %r186, %r21;
	mov.u32 	%r188, %r21;
	@%p13 bra 	$L__BB0_21;
$L__BB0_22:
	setp.eq.s32 	%p14, %r18, 0;
	@%p14 bra 	$L__BB0_30;
	setp.lt.u32 	%p15, %r19, 3;
	@%p15 bra 	$L__BB0_25;
	sub.s32 	%r131, %r188, %r184;
	sub.s32 	%r132, %r184, %r188;
	mul.lo.s32 	%r133, %r131, %r132;
	cvt.rn.f32.s32 	%f388, %r133;
	mul.f32 	%f389, %f46, %f388;
	mul.f32 	%f390, %f389, 0f3FB8AA3B;
	ex2.approx.f32 	%f391, %f390;
	mul.f32 	%f392, %f53, %f391;
	add.s32 	%r134, %r188, %r26;
	mul.wide.u32 	%rd40, %r134, 4;
	add.s64 	%rd41, %rd1, %rd40;
	ld.global.f32 	%f393, [%rd41];
	fma.rn.f32 	%f394, %f392, %f393, %f951;
	add.f32 	%f395, %f952, %f392;
	add.s32 	%r135, %r188, 1;
	sub.s32 	%r136, %r135, %r184;
	sub.s32 	%r137, %r184, %r135;
	mul.lo.s32 	%r138, %r136, %r137;
	cvt.rn.f32.s32 	%f396, %r138;
	mul.f32 	%f397, %f46, %f396;
	mul.f32 	%f398, %f397, 0f3FB8AA3B;
	ex2.approx.f32 	%f399, %f398;
	mul.f32 	%f400, %f53, %f399;
	cvt.u64.u32 	%rd42, %r26;
	cvt.u64.u32 	%rd43, %r188;
	add.s64 	%rd44, %rd43, %rd42;
	shl.b64 	%rd45, %rd44, 2;
	add.s64 	%rd46, %rd1, %rd45;
	ld.global.f32 	%f401, [%rd46+4];
	fma.rn.f32 	%f402, %f400, %f401, %f394;
	add.f32 	%f403, %f395, %f400;
	add.s32 	%r139, %r188, 2;
	sub.s32 	%r140, %r139, %r184;
	sub.s32 	%r141, %r184, %r139;
	mul.lo.s32 	%r142, %r140, %r141;
	cvt.rn.f32.s32 	%f404, %r142;
	mul.f32 	%f405, %f46, %f404;
	mul.f32 	%f406, %f405, 0f3FB8AA3B;
	ex2.approx.f32 	%f407, %f406;
	mul.f32 	%f408, %f53, %f407;
	ld.global.f32 	%f409, [%rd46+8];
	fma.rn.f32 	%f410, %f408, %f409, %f402;
	add.f32 	%f411, %f403, %f408;
	add.s32 	%r143, %r188, 3;
	sub.s32 	%r144, %r143, %r184;
	sub.s32 	%r145, %r184, %r143;
	mul.lo.s32 	%r146, %r144, %r145;
	cvt.rn.f32.s32 	%f412, %r146;
	mul.f32 	%f413, %f46, %f412;
	mul.f32 	%f414, %f413, 0f3FB8AA3B;
	ex2.approx.f32 	%f415, %f414;
	mul.f32 	%f416, %f53, %f415;
	ld.global.f32 	%f417, [%rd46+12];
	fma.rn.f32 	%f951, %f416, %f417, %f410;
	add.f32 	%f952, %f411, %f416;
	add.s32 	%r188, %r188, 4;
$L__BB0_25:
	setp.eq.s32 	%p16, %r20, 0;
	@%p16 bra 	$L__BB0_30;
	setp.eq.s32 	%p17, %r20, 1;
	@%p17 bra 	$L__BB0_28;
	sub.s32 	%r147, %r188, %r184;
	sub.s32 	%r148, %r184, %r188;
	mul.lo.s32 	%r149, %r147, %r148;
	cvt.rn.f32.s32 	%f419, %r149;
	mul.f32 	%f420, %f46, %f419;
	mul.f32 	%f421, %f420, 0f3FB8AA3B;
	ex2.approx.f32 	%f422, %f421;
	mul.f32 	%f423, %f53, %f422;
	add.s32 	%r150, %r188, %r26;
	mul.wide.u32 	%rd47, %r150, 4;
	add.s64 	%rd48, %rd1, %rd47;
	ld.global.f32 	%f424, [%rd48];
	fma.rn.f32 	%f425, %f423, %f424, %f951;
	add.f32 	%f426, %f952, %f423;
	add.s32 	%r151, %r188, 1;
	sub.s32 	%r152, %r151, %r184;
	sub.s32 	%r153, %r184, %r151;
	mul.lo.s32 	%r154, %r152, %r153;
	cvt.rn.f32.s32 	%f427, %r154;
	mul.f32 	%f428, %f46, %f427;
	mul.f32 	%f429, %f428, 0f3FB8AA3B;
	ex2.approx.f32 	%f430, %f429;
	mul.f32 	%f431, %f53, %f430;
	cvt.u64.u32 	%rd49, %r26;
	cvt.u64.u32 	%rd50, %r188;
	add.s64 	%rd51, %rd50, %rd49;
	shl.b64 	%rd52, %rd51, 2;
	add.s64 	%rd53, %rd1, %rd52;
	ld.global.f32 	%f432, [%rd53+4];
	fma.rn.f32 	%f951, %f431, %f432, %f425;
	add.f32 	%f952, %f426, %f431;
	add.s32 	%r188, %r188, 2;
$L__BB0_28:
	setp.eq.s32 	%p18, %r22, 0;
	@%p18 bra 	$L__BB0_30;
	sub.s32 	%r155, %r188, %r184;
	sub.s32 	%r156, %r184, %r188;
	mul.lo.s32 	%r157, %r155, %r156;
	cvt.rn.f32.s32 	%f433, %r157;
	mul.f32 	%f434, %f46, %f433;
	mul.f32 	%f435, %f434, 0f3FB8AA3B;
	ex2.approx.f32 	%f436, %f435;
	mul.f32 	%f437, %f53, %f436;
	add.s32 	%r158, %r188, %r26;
	mul.wide.u32 	%rd54, %r158, 4;
	add.s64 	%rd55, %rd1, %rd54;
	ld.global.f32 	%f438, [%rd55];
	fma.rn.f32 	%f951, %f437, %f438, %f951;
	add.f32 	%f952, %f952, %f437;
$L__BB0_30:
	add.s32 	%r185, %r185, 1;
	setp.ne.s32 	%p19, %r185, %r54;
	@%p19 bra 	$L__BB0_19;
	div.rn.f32 	%f439, %f951, %f952;
	setp.gt.f32 	%p20, %f934, %f439;
	selp.f32 	%f934, %f934, %f439, %p20;
	setp.lt.f32 	%p21, %f933, %f439;
	selp.f32 	%f933, %f933, %f439, %p21;
	add.s32 	%r184, %r184, 1;
	setp.ne.s32 	%p22, %r184, %r54;
	@%p22 bra 	$L__BB0_18;
	add.s32 	%r183, %r183, 1;
	setp.ne.s32 	%p23, %r183, %r54;
	@%p23 bra 	$L__BB0_17;
$L__BB0_33:
	ld.param.u32 	%r176, [kernel_MLEFit_param_3];
	sub.f32 	%f440, %f934, %f933;
	add.f32 	%f441, %f440, %f440;
	mul.f32 	%f442, %f441, 0f40490FDB;
	mul.f32 	%f443, %f245, %f442;
	mul.f32 	%f444, %f245, %f443;
	max.f32 	%f960, %f444, 0f00000000;
	setp.lt.s32 	%p24, %r176, 1;
	@%p24 bra 	$L__BB0_52;
	mul.f32 	%f445, %f245, %f245;
	mul.f32 	%f83, %f245, %f445;
	mov.b32 	%r190, 0;
$L__BB0_35:
	setp.lt.s32 	%p25, %r54, 1;
	mov.f32 	%f971, 0f00000000;
	mov.f32 	%f972, %f971;
	mov.f32 	%f973, %f971;
	mov.f32 	%f974, %f971;
	mov.f32 	%f975, %f971;
	mov.f32 	%f976, %f971;
	mov.f32 	%f977, %f971;
	mov.f32 	%f978, %f971;
	@%p25 bra 	$L__BB0_50;
	sqrt.rm.f32 	%f94, %f46;
	div.rn.f32 	%f448, %f960, 0fC0206C99;
	div.rn.f32 	%f95, %f448, %f245;
	div.rn.f32 	%f96, %f448, %f83;
	mov.b32 	%r191, 0;
	mov.f32 	%f971, 0f00000000;
$L__BB0_37:
	cvt.rn.f32.u32 	%f449, %r191;
	sub.f32 	%f450, %f449, %f961;
	add.f32 	%f451, %f450, 0f3F000000;
	mul.f32 	%f105, %f94, %f451;
	abs.f32 	%f106, %f105;
	setp.ge.f32 	%p26, %f106, 0f3F8060FE;
	mul.f32 	%f452, %f105, %f105;
	selp.f32 	%f453, %f106, %f452, %p26;
	selp.f32 	%f454, 0f38EB4C3A, 0f38B1E96A, %p26;
	selp.f32 	%f455, 0fBAAE005B, 0fBA574D20, %p26;
	fma.rn.f32 	%f456, %f454, %f453, %f455;
	selp.f32 	%f457, 0f3C09919F, 0f3BAAD5EA, %p26;
	fma.rn.f32 	%f458, %f456, %f453, %f457;
	selp.f32 	%f459, 0fBD24D99A, 0fBCDC1BE7, %p26;
	fma.rn.f32 	%f460, %f458, %f453, %f459;
	selp.f32 	%f461, 0f3E235519, 0f3DE718AF, %p26;
	fma.rn.f32 	%f462, %f460, %f453, %f461;
	selp.f32 	%f463, 0f3F69B4F9, 0fBEC093AC, %p26;
	fma.rn.f32 	%f464, %f462, %f453, %f463;
	selp.f32 	%f465, 0f3F210A14, 0f3E0375D3, %p26;
	fma.rn.f32 	%f466, %f464, %f453, %f465;
	neg.f32 	%f467, %f453;
	selp.f32 	%f468, %f467, %f105, %p26;
	fma.rn.f32 	%f107, %f466, %f468, %f468;
	add.f32 	%f469, %f450, 0fBF000000;
	mul.f32 	%f108, %f94, %f469;
	abs.f32 	%f109, %f108;
	setp.ge.f32 	%p27, %f109, 0f3F8060FE;
	mul.f32 	%f470, %f108, %f108;
	selp.f32 	%f471, %f109, %f470, %p27;
	selp.f32 	%f472, 0f38EB4C3A, 0f38B1E96A, %p27;
	selp.f32 	%f473, 0fBAAE005B, 0fBA574D20, %p27;
	fma.rn.f32 	%f474, %f472, %f471, %f473;
	selp.f32 	%f475, 0f3C09919F, 0f3BAAD5EA, %p27;
	fma.rn.f32 	%f476, %f474, %f471, %f475;
	selp.f32 	%f477, 0fBD24D99A, 0fBCDC1BE7, %p27;
	fma.rn.f32 	%f478, %f476, %f471, %f477;
	selp.f32 	%f479, 0f3E235519, 0f3DE718AF, %p27;
	fma.rn.f32 	%f480, %f478, %f471, %f479;
	selp.f32 	%f481, 0f3F69B4F9, 0fBEC093AC, %p27;
	fma.rn.f32 	%f482, %f480, %f471, %f481;
	selp.f32 	%f483, 0f3F210A14, 0f3E0375D3, %p27;
	fma.rn.f32 	%f484, %f482, %f471, %f483;
	neg.f32 	%f485, %f471;
	selp.f32 	%f486, %f485, %f108, %p27;
	fma.rn.f32 	%f110, %f484, %f486, %f486;
	mul.lo.s32 	%r40, %r191, %r54;
	add.f32 	%f487, %f449, 0f3F000000;
	sub.f32 	%f488, %f487, %f961;
	div.rn.f32 	%f489, %f488, %f245;
	mul.f32 	%f490, %f489, 0fBF000000;
	mul.f32 	%f491, %f489, %f490;
	mul.f32 	%f492, %f491, 0f3FB8AA3B;
	ex2.approx.f32 	%f493, %f492;
	add.f32 	%f494, %f449, 0fBF000000;
	sub.f32 	%f495, %f494, %f961;
	div.rn.f32 	%f496, %f495, %f245;
	mul.f32 	%f497, %f496, 0fBF000000;
	mul.f32 	%f498, %f496, %f497;
	mul.f32 	%f499, %f498, 0f3FB8AA3B;
	ex2.approx.f32 	%f500, %f499;
	sub.f32 	%f501, %f493, %f500;
	mul.f32 	%f111, %f95, %f501;
	mul.f32 	%f502, %f488, %f493;
	mul.f32 	%f503, %f495, %f500;
	sub.f32 	%f504, %f502, %f503;
	mul.f32 	%f112, %f96, %f504;
	mov.b32 	%r192, 0;
$L__BB0_38:
	cvt.rn.f32.u32 	%f121, %r192;
	sub.f32 	%f122, %f121, %f962;
	add.f32 	%f505, %f122, 0f3F000000;
	mul.f32 	%f123, %f94, %f505;
	abs.f32 	%f506, %f123;
	setp.ltu.f32 	%p28, %f506, 0f3F8060FE;
	setp.ge.f32 	%p29, %f506, 0f3F8060FE;
	mul.f32 	%f507, %f123, %f123;
	selp.f32 	%f508, %f506, %f507, %p29;
	selp.f32 	%f509, 0f38EB4C3A, 0f38B1E96A, %p29;
	selp.f32 	%f510, 0fBAAE005B, 0fBA574D20, %p29;
	fma.rn.f32 	%f511, %f509, %f508, %f510;
	selp.f32 	%f512, 0f3C09919F, 0f3BAAD5EA, %p29;
	fma.rn.f32 	%f513, %f511, %f508, %f512;
	selp.f32 	%f514, 0fBD24D99A, 0fBCDC1BE7, %p29;
	fma.rn.f32 	%f515, %f513, %f508, %f514;
	selp.f32 	%f516, 0f3E235519, 0f3DE718AF, %p29;
	fma.rn.f32 	%f517, %f515, %f508, %f516;
	selp.f32 	%f518, 0f3F69B4F9, 0fBEC093AC, %p29;
	fma.rn.f32 	%f519, %f517, %f508, %f518;
	selp.f32 	%f520, 0f3F210A14, 0f3E0375D3, %p29;
	fma.rn.f32 	%f521, %f519, %f508, %f520;
	neg.f32 	%f522, %f508;
	selp.f32 	%f523, %f522, %f123, %p29;
	fma.rn.f32 	%f979, %f521, %f523, %f523;
	@%p28 bra 	$L__BB0_40;
	ex2.approx.ftz.f32 	%f524, %f979;
	mov.f32 	%f525, 0f3F800000;
	sub.f32 	%f526, %f525, %f524;
	copysign.f32 	%f979, %f123, %f526;
$L__BB0_40:
	add.f32 	%f527, %f122, 0fBF000000;
	mul.f32 	%f127, %f94, %f527;
	abs.f32 	%f528, %f127;
	setp.ltu.f32 	%p30, %f528, 0f3F8060FE;
	setp.ge.f32 	%p31, %f528, 0f3F8060FE;
	mul.f32 	%f529, %f127, %f127;
	selp.f32 	%f530, %f528, %f529, %p31;
	selp.f32 	%f531, 0f38EB4C3A, 0f38B1E96A, %p31;
	selp.f32 	%f532, 0fBAAE005B, 0fBA574D20, %p31;
	fma.rn.f32 	%f533, %f531, %f530, %f532;
	selp.f32 	%f534, 0f3C09919F, 0f3BAAD5EA, %p31;
	fma.rn.f32 	%f535, %f533, %f530, %f534;
	selp.f32 	%f536, 0fBD24D99A, 0fBCDC1BE7, %p31;
	fma.rn.f32 	%f537, %f535, %f530, %f536;
	selp.f32 	%f538, 0f3E235519, 0f3DE718AF, %p31;
	fma.rn.f32 	%f539, %f537, %f530, %f538;
	selp.f32 	%f540, 0f3F69B4F9, 0fBEC093AC, %p31;
	fma.rn.f32 	%f541, %f539, %f530, %f540;
	selp.f32 	%f542, 0f3F210A14, 0f3E0375D3, %p31;
	fma.rn.f32 	%f543, %f541, %f530, %f542;
	neg.f32 	%f544, %f530;
	selp.f32 	%f545, %f544, %f127, %p31;
	fma.rn.f32 	%f980, %f543, %f545, %f545;
	@%p30 bra 	$L__BB0_42;
	ex2.approx.ftz.f32 	%f546, %f980;
	mov.f32 	%f547, 0f3F800000;
	sub.f32 	%f548, %f547, %f546;
	copysign.f32 	%f980, %f127, %f548;
$L__BB0_42:
	setp.ltu.f32 	%p32, %f106, 0f3F8060FE;
	sub.f32 	%f131, %f979, %f980;
	mov.f32 	%f981, %f107;
	@%p32 bra 	$L__BB0_44;
	ex2.approx.ftz.f32 	%f549, %f107;
	mov.f32 	%f550, 0f3F800000;
	sub.f32 	%f551, %f550, %f549;
	copysign.f32 	%f981, %f105, %f551;
$L__BB0_44:
	setp.ltu.f32 	%p33, %f109, 0f3F8060FE;
	mov.f32 	%f982, %f110;
	@%p33 bra 	$L__BB0_46;
	ex2.approx.ftz.f32 	%f552, %f110;
	mov.f32 	%f553, 0f3F800000;
	sub.f32 	%f554, %f553, %f552;
	copysign.f32 	%f982, %f108, %f554;
$L__BB0_46:
	mul.f32 	%f136, %f131, 0f3F000000;
	sub.f32 	%f556, %f981, %f982;
	mul.f32 	%f137, %f556, 0f3F000000;
	mul.f32 	%f557, %f136, %f960;
	fma.rn.f32 	%f138, %f137, %f557, %f933;
	setp.leu.f32 	%p34, %f138, 0f3C23D70A;
	mov.f32 	%f983, 0f00000000;
	mov.f32 	%f984, %f983;
	@%p34 bra 	$L__BB0_48;
	add.s32 	%r162, %r192, %r40;
	mul.wide.u32 	%rd56, %r162, 4;
	add.s64 	%rd57, %rd1, %rd56;
	ld.global.f32 	%f558, [%rd57];
	div.rn.f32 	%f559, %f558, %f138;
	add.f32 	%f983, %f559, 0fBF800000;
	mul.f32 	%f560, %f138, %f138;
	div.rn.f32 	%f984, %f558, %f560;
$L__BB0_48:
	add.f32 	%f561, %f121, 0f3F000000;
	sub.f32 	%f562, %f561, %f962;
	div.rn.f32 	%f563, %f562, %f245;
	mul.f32 	%f564, %f563, 0fBF000000;
	mul.f32 	%f565, %f563, %f564;
	mul.f32 	%f566, %f565, 0f3FB8AA3B;
	ex2.approx.f32 	%f567, %f566;
	add.f32 	%f568, %f121, 0fBF000000;
	sub.f32 	%f569, %f568, %f962;
	div.rn.f32 	%f570, %f569, %f245;
	mul.f32 	%f571, %f570, 0fBF000000;
	mul.f32 	%f572, %f570, %f571;
	mul.f32 	%f573, %f572, 0f3FB8AA3B;
	ex2.approx.f32 	%f574, %f573;
	sub.f32 	%f575, %f567, %f574;
	mul.f32 	%f576, %f95, %f575;
	mul.f32 	%f577, %f137, %f576;
	mul.f32 	%f578, %f136, %f111;
	mul.f32 	%f579, %f136, %f137;
	min.f32 	%f580, %f983, 0f49742400;
	min.f32 	%f581, %f984, 0f49742400;
	fma.rn.f32 	%f971, %f580, %f577, %f971;
	mul.f32 	%f582, %f569, %f574;
	mul.f32 	%f583, %f562, %f567;
	sub.f32 	%f584, %f583, %f582;
	mul.f32 	%f585, %f96, %f584;
	mul.f32 	%f586, %f137, %f585;
	mul.f32 	%f587, %f580, %f586;
	mul.f32 	%f588, %f577, %f577;
	mul.f32 	%f589, %f581, %f588;
	sub.f32 	%f590, %f587, %f589;
	add.f32 	%f975, %f975, %f590;
	fma.rn.f32 	%f972, %f580, %f578, %f972;
	mul.f32 	%f591, %f136, %f112;
	mul.f32 	%f592, %f580, %f591;
	mul.f32 	%f593, %f578, %f578;
	mul.f32 	%f594, %f581, %f593;
	sub.f32 	%f595, %f592, %f594;
	add.f32 	%f976, %f976, %f595;
	fma.rn.f32 	%f973, %f580, %f579, %f973;
	mul.f32 	%f596, %f580, 0f00000000;
	mul.f32 	%f597, %f579, %f579;
	mul.f32 	%f598, %f581, %f597;
	sub.f32 	%f599, %f596, %f598;
	add.f32 	%f977, %f977, %f599;
	add.f32 	%f974, %f974, %f580;
	sub.f32 	%f600, %f596, %f581;
	add.f32 	%f978, %f978, %f600;
	add.s32 	%r192, %r192, 1;
	setp.ne.s32 	%p35, %r192, %r54;
	@%p35 bra 	$L__BB0_38;
	add.s32 	%r191, %r191, 1;
	setp.ne.s32 	%p36, %r191, %r54;
	@%p36 bra 	$L__BB0_37;
$L__BB0_50:
	setp.gt.u32 	%p37, %r190, 1;
	@%p37 bra 	$L__BB0_66;
	div.rn.f32 	%f609, %f971, %f975;
	setp.leu.f32 	%p42, %f609, 0fBF800000;
	min.f32 	%f610, %f609, 0f3F800000;
	selp.f32 	%f996, 0fBF800000, %f610, %p42;
	div.rn.f32 	%f611, %f972, %f976;
	setp.leu.f32 	%p43, %f611, 0fBF800000;
	min.f32 	%f612, %f611, 0f3F800000;
	selp.f32 	%f995, 0fBF800000, %f612, %p43;
	div.rn.f32 	%f613, %f973, %f977;
	setp.leu.f32 	%p44, %f613, 0fC2C80000;
	setp.lt.f32 	%p45, %f613, 0f42C80000;
	selp.f32 	%f614, 0fC2480000, 0f42480000, %p45;
	selp.f32 	%f615, 0fC2480000, %f614, %p44;
	mul.f32 	%f616, %f613, 0f3F000000;
	selp.f32 	%f617, %f616, %f615, %p45;
	selp.f32 	%f994, %f615, %f617, %p44;
	div.rn.f32 	%f618, %f974, %f978;
	setp.leu.f32 	%p46, %f618, 0fC0000000;
	min.f32 	%f619, %f618, 0f40000000;
	selp.f32 	%f993, 0fC0000000, %f619, %p46;
	bra.uni 	$L__BB0_67;
$L__BB0_52:
	setp.lt.s32 	%p48, %r54, 1;
	mov.f32 	%f1008, 0f00000000;
	mov.f32 	%f1009, %f1008;
	mov.f32 	%f1010, %f1008;
	mov.f32 	%f1011, %f1008;
	mov.f32 	%f1012, %f1008;
	mov.f32 	%f1013, %f1008;
	mov.f32 	%f1014, %f1008;
	mov.f32 	%f1015, %f1008;
	mov.f32 	%f1016, %f1008;
	mov.f32 	%f1017, %f1008;
	mov.f32 	%f1023, %f1008;
	@%p48 bra 	$L__BB0_71;
	sqrt.rm.f32 	%f88, %f46;
	div.rn.f32 	%f624, %f960, 0fC0206C99;
	div.rn.f32 	%f89, %f624, %f245;
	neg.s32 	%r37, %r54;
	mov.b32 	%r193, 0;
	mov.f32 	%f1008, 0f00000000;
$L__BB0_54:
	cvt.rn.f32.u32 	%f625, %r193;
	sub.f32 	%f626, %f625, %f961;
	add.f32 	%f627, %f626, 0f3F000000;
	mul.f32 	%f186, %f88, %f627;
	abs.f32 	%f187, %f186;
	setp.ge.f32 	%p49, %f187, 0f3F8060FE;
	mul.f32 	%f628, %f186, %f186;
	selp.f32 	%f629, %f187, %f628, %p49;
	selp.f32 	%f630, 0f38EB4C3A, 0f38B1E96A, %p49;
	selp.f32 	%f631, 0fBAAE005B, 0fBA574D20, %p49;
	fma.rn.f32 	%f632, %f630, %f629, %f631;
	selp.f32 	%f633, 0f3C09919F, 0f3BAAD5EA, %p49;
	fma.rn.f32 	%f634, %f632, %f629, %f633;
	selp.f32 	%f635, 0fBD24D99A, 0fBCDC1BE7, %p49;
	fma.rn.f32 	%f636, %f634, %f629, %f635;
	selp.f32 	%f637, 0f3E235519, 0f3DE718AF, %p49;
	fma.rn.f32 	%f638, %f636, %f629, %f637;
	selp.f32 	%f639, 0f3F69B4F9, 0fBEC093AC, %p49;
	fma.rn.f32 	%f640, %f638, %f629, %f639;
	selp.f32 	%f641, 0f3F210A14, 0f3E0375D3, %p49;
	fma.rn.f32 	%f642, %f640, %f629, %f641;
	neg.f32 	%f643, %f629;
	selp.f32 	%f644, %f643, %f186, %p49;
	fma.rn.f32 	%f188, %f642, %f644, %f644;
	add.f32 	%f645, %f626, 0fBF000000;
	mul.f32 	%f189, %f88, %f645;
	abs.f32 	%f190, %f189;
	setp.ge.f32 	%p50, %f190, 0f3F8060FE;
	mul.f32 	%f646, %f189, %f189;
	selp.f32 	%f647, %f190, %f646, %p50;
	selp.f32 	%f648, 0f38EB4C3A, 0f38B1E96A, %p50;
	selp.f32 	%f649, 0fBAAE005B, 0fBA574D20, %p50;
	fma.rn.f32 	%f650, %f648, %f647, %f649;
	selp.f32 	%f651, 0f3C09919F, 0f3BAAD5EA, %p50;
	fma.rn.f32 	%f652, %f650, %f647, %f651;
	selp.f32 	%f653, 0fBD24D99A, 0fBCDC1BE7, %p50;
	fma.rn.f32 	%f654, %f652, %f647, %f653;
	selp.f32 	%f655, 0f3E235519, 0f3DE718AF, %p50;
	fma.rn.f32 	%f656, %f654, %f647, %f655;
	selp.f32 	%f657, 0f3F69B4F9, 0fBEC093AC, %p50;
	fma.rn.f32 	%f658, %f656, %f647, %f657;
	selp.f32 	%f659, 0f3F210A14, 0f3E0375D3, %p50;
	fma.rn.f32 	%f660, %f658, %f647, %f659;
	neg.f32 	%f661, %f647;
	selp.f32 	%f662, %f661, %f189, %p50;
	fma.rn.f32 	%f191, %f660, %f662, %f662;
	mul.lo.s32 	%r194, %r193, %r54;
	add.f32 	%f663, %f625, 0f3F000000;
	sub.f32 	%f664, %f663, %f961;
	div.rn.f32 	%f665, %f664, %f245;
	mul.f32 	%f666, %f665, 0fBF000000;
	mul.f32 	%f667, %f665, %f666;
	mul.f32 	%f668, %f667, 0f3FB8AA3B;
	ex2.approx.f32 	%f669, %f668;
	add.f32 	%f670, %f625, 0fBF000000;
	sub.f32 	%f671, %f670, %f961;
	div.rn.f32 	%f672, %f671, %f245;
	mul.f32 	%f673, %f672, 0fBF000000;
	mul.f32 	%f674, %f672, %f673;
	mul.f32 	%f675, %f674, 0f3FB8AA3B;
	ex2.approx.f32 	%f676, %f675;
	sub.f32 	%f677, %f669, %f676;
	mul.f32 	%f192, %f89, %f677;
	mov.b32 	%r196, 0;
	mov.u32 	%r195, %r37;
$L__BB0_55:
	cvt.rn.f32.u32 	%f204, %r196;
	sub.f32 	%f205, %f204, %f962;
	add.f32 	%f678, %f205, 0f3F000000;
	mul.f32 	%f206, %f88, %f678;
	abs.f32 	%f679, %f206;
	setp.ltu.f32 	%p51, %f679, 0f3F8060FE;
	setp.ge.f32 	%p52, %f679, 0f3F8060FE;
	mul.f32 	%f680, %f206, %f206;
	selp.f32 	%f681, %f679, %f680, %p52;
	selp.f32 	%f682, 0f38EB4C3A, 0f38B1E96A, %p52;
	selp.f32 	%f683, 0fBAAE005B, 0fBA574D20, %p52;
	fma.rn.f32 	%f684, %f682, %f681, %f683;
	selp.f32 	%f685, 0f3C09919F, 0f3BAAD5EA, %p52;
	fma.rn.f32 	%f686, %f684, %f681, %f685;
	selp.f32 	%f687, 0fBD24D99A, 0fBCDC1BE7, %p52;
	fma.rn.f32 	%f688, %f686, %f681, %f687;
	selp.f32 	%f689, 0f3E235519, 0f3DE718AF, %p52;
	fma.rn.f32 	%f690, %f688, %f681, %f689;
	selp.f32 	%f691, 0f3F69B4F9, 0fBEC093AC, %p52;
	fma.rn.f32 	%f692, %f690, %f681, %f691;
	selp.f32 	%f693, 0f3F210A14, 0f3E0375D3, %p52;
	fma.rn.f32 	%f694, %f692, %f681, %f693;
	neg.f32 	%f695, %f681;
	selp.f32 	%f696, %f695, %f206, %p52;
	fma.rn.f32 	%f1019, %f694, %f696, %f696;
	@%p51 bra 	$L__BB0_57;
	ex2.approx.ftz.f32 	%f697, %f1019;
	mov.f32 	%f698, 0f3F800000;
	sub.f32 	%f699, %f698, %f697;
	copysign.f32 	%f1019, %f206, %f699;
$L__BB0_57:
	add.f32 	%f700, %f205, 0fBF000000;
	mul.f32 	%f210, %f88, %f700;
	abs.f32 	%f701, %f210;
	setp.ltu.f32 	%p53, %f701, 0f3F8060FE;
	setp.ge.f32 	%p54, %f701, 0f3F8060FE;
	mul.f32 	%f702, %f210, %f210;
	selp.f32 	%f703, %f701, %f702, %p54;
	selp.f32 	%f704, 0f38EB4C3A, 0f38B1E96A, %p54;
	selp.f32 	%f705, 0fBAAE005B, 0fBA574D20, %p54;
	fma.rn.f32 	%f706, %f704, %f703, %f705;
	selp.f32 	%f707, 0f3C09919F, 0f3BAAD5EA, %p54;
	fma.rn.f32 	%f708, %f706, %f703, %f707;
	selp.f32 	%f709, 0fBD24D99A, 0fBCDC1BE7, %p54;
	fma.rn.f32 	%f710, %f708, %f703, %f709;
	selp.f32 	%f711, 0f3E235519, 0f3DE718AF, %p54;
	fma.rn.f32 	%f712, %f710, %f703, %f711;
	selp.f32 	%f713, 0f3F69B4F9, 0fBEC093AC, %p54;
	fma.rn.f32 	%f714, %f712, %f703, %f713;
	selp.f32 	%f715, 0f3F210A14, 0f3E0375D3, %p54;
	fma.rn.f32 	%f716, %f714, %f703, %f715;
	neg.f32 	%f717, %f703;
	selp.f32 	%f718, %f717, %f210, %p54;
	fma.rn.f32 	%f1020, %f716, %f718, %f718;
	@%p53 bra 	$L__BB0_59;
	ex2.approx.ftz.f32 	%f719, %f1020;
	mov.f32 	%f720, 0f3F800000;
	sub.f32 	%f721, %f720, %f719;
	copysign.f32 	%f1020, %f210, %f721;
$L__BB0_59:
	setp.ltu.f32 	%p55, %f187, 0f3F8060FE;
	sub.f32 	%f214, %f1019, %f1020;
	mov.f32 	%f1021, %f188;
	@%p55 bra 	$L__BB0_61;
	ex2.approx.ftz.f32 	%f722, %f188;
	mov.f32 	%f723, 0f3F800000;
	sub.f32 	%f724, %f723, %f722;
	copysign.f32 	%f1021, %f186, %f724;
$L__BB0_61:
	setp.ltu.f32 	%p56, %f190, 0f3F8060FE;
	mov.f32 	%f1022, %f191;
	@%p56 bra 	$L__BB0_63;
	ex2.approx.ftz.f32 	%f725, %f191;
	mov.f32 	%f726, 0f3F800000;
	sub.f32 	%f727, %f726, %f725;
	copysign.f32 	%f1022, %f189, %f727;
$L__BB0_63:
	mul.f32 	%f728, %f214, 0f3F000000;
	sub.f32 	%f729, %f1021, %f1022;
	mul.f32 	%f730, %f729, 0f3F000000;
	mul.f32 	%f731, %f728, %f960;
	fma.rn.f32 	%f219, %f730, %f731, %f933;
	mul.wide.u32 	%rd58, %r194, 4;
	add.s64 	%rd59, %rd1, %rd58;
	ld.global.f32 	%f220, [%rd59];
	add.f32 	%f732, %f204, 0f3F000000;
	sub.f32 	%f733, %f732, %f962;
	div.rn.f32 	%f734, %f733, %f245;
	mul.f32 	%f735, %f734, 0fBF000000;
	mul.f32 	%f736, %f734, %f735;
	mul.f32 	%f737, %f736, 0f3FB8AA3B;
	ex2.approx.f32 	%f738, %f737;
	add.f32 	%f739, %f204, 0fBF000000;
	sub.f32 	%f740, %f739, %f962;
	div.rn.f32 	%f741, %f740, %f245;
	mul.f32 	%f742, %f741, 0fBF000000;
	mul.f32 	%f743, %f741, %f742;
	mul.f32 	%f744, %f743, 0f3FB8AA3B;
	ex2.approx.f32 	%f745, %f744;
	sub.f32 	%f746, %f738, %f745;
	mul.f32 	%f747, %f89, %f746;
	mul.f32 	%f748, %f730, %f747;
	mul.f32 	%f749, %f728, %f192;
	mul.f32 	%f750, %f728, %f730;
	mul.f32 	%f751, %f748, %f748;
	div.rn.f32 	%f752, %f751, %f219;
	add.f32 	%f1017, %f1017, %f752;
	mul.f32 	%f753, %f749, %f748;
	div.rn.f32 	%f754, %f753, %f219;
	add.f32 	%f1016, %f1016, %f754;
	mul.f32 	%f755, %f750, %f748;
	div.rn.f32 	%f756, %f755, %f219;
	add.f32 	%f1015, %f1015, %f756;
	div.rn.f32 	%f757, %f748, %f219;
	add.f32 	%f1014, %f1014, %f757;
	mul.f32 	%f758, %f749, %f749;
	div.rn.f32 	%f759, %f758, %f219;
	add.f32 	%f1013, %f1013, %f759;
	mul.f32 	%f760, %f750, %f749;
	div.rn.f32 	%f761, %f760, %f219;
	add.f32 	%f1012, %f1012, %f761;
	div.rn.f32 	%f762, %f749, %f219;
	add.f32 	%f1011, %f1011, %f762;
	mul.f32 	%f763, %f750, %f750;
	div.rn.f32 	%f764, %f763, %f219;
	add.f32 	%f1010, %f1010, %f764;
	div.rn.f32 	%f765, %f750, %f219;
	add.f32 	%f1009, %f1009, %f765;
	rcp.rn.f32 	%f766, %f219;
	add.f32 	%f1008, %f1008, %f766;
	setp.leu.f32 	%p57, %f219, 0f00000000;
	@%p57 bra 	$L__BB0_69;
	setp.leu.f32 	%p58, %f220, 0f00000000;
	@%p58 bra 	$L__BB0_68;
	setp.lt.f32 	%p59, %f219, 0f00800000;
	mul.f32 	%f767, %f219, 0f4B000000;
	selp.f32 	%f768, %f767, %f219, %p59;
	selp.f32 	%f769, 0fC1B80000, 0f00000000, %p59;
	mov.b32 	%r165, %f768;
	add.s32 	%r166, %r165, -1059760811;
	and.b32  	%r167, %r166, -8388608;
	sub.s32 	%r168, %r165, %r167;
	mov.b32 	%f770, %r168;
	cvt.rn.f32.s32 	%f771, %r167;
	fma.rn.f32 	%f772, %f771, 0f34000000, %f769;
	add.f32 	%f773, %f770, 0fBF800000;
	fma.rn.f32 	%f774, %f773, 0fBE055027, 0f3E1039F6;
	fma.rn.f32 	%f775, %f774, %f773, 0fBDF8CDCC;
	fma.rn.f32 	%f776, %f775, %f773, 0f3E0F2955;
	fma.rn.f32 	%f777, %f776, %f773, 0fBE2AD8B9;
	fma.rn.f32 	%f778, %f777, %f773, 0f3E4CED0B;
	fma.rn.f32 	%f779, %f778, %f773, 0fBE7FFF22;
	fma.rn.f32 	%f780, %f779, %f773, 0f3EAAAA78;
	fma.rn.f32 	%f781, %f780, %f773, 0fBF000000;
	mul.f32 	%f782, %f773, %f781;
	fma.rn.f32 	%f783, %f782, %f773, %f773;
	fma.rn.f32 	%f784, %f772, 0f3F317218, %f783;
	setp.gt.u32 	%p60, %r165, 2139095039;
	fma.rn.f32 	%f785, %f768, 0f7F800000, 0f7F800000;
	selp.f32 	%f786, %f785, %f784, %p60;
	setp.eq.f32 	%p61, %f768, 0f00000000;
	selp.f32 	%f787, 0fFF800000, %f786, %p61;
	mul.f32 	%f788, %f220, %f787;
	sub.f32 	%f789, %f788, %f219;
	setp.lt.f32 	%p62, %f220, 0f00800000;
	mul.f32 	%f790, %f220, 0f4B000000;
	selp.f32 	%f791, %f790, %f220, %p62;
	selp.f32 	%f792, 0fC1B80000, 0f00000000, %p62;
	mov.b32 	%r169, %f791;
	add.s32 	%r170, %r169, -1059760811;
	and.b32  	%r171, %r170, -8388608;
	sub.s32 	%r172, %r169, %r171;
	mov.b32 	%f793, %r172;
	cvt.rn.f32.s32 	%f794, %r171;
	fma.rn.f32 	%f795, %f794, 0f34000000, %f792;
	add.f32 	%f796, %f793, 0fBF800000;
	fma.rn.f32 	%f797, %f796, 0fBE055027, 0f3E1039F6;
	fma.rn.f32 	%f798, %f797, %f796, 0fBDF8CDCC;
	fma.rn.f32 	%f799, %f798, %f796, 0f3E0F2955;
	fma.rn.f32 	%f800, %f799, %f796, 0fBE2AD8B9;
	fma.rn.f32 	%f801, %f800, %f796, 0f3E4CED0B;
	fma.rn.f32 	%f802, %f801, %f796, 0fBE7FFF22;
	fma.rn.f32 	%f803, %f802, %f796, 0f3EAAAA78;
	fma.rn.f32 	%f804, %f803, %f796, 0fBF000000;
	mul.f32 	%f805, %f796, %f804;
	fma.rn.f32 	%f806, %f805, %f796, %f796;
	fma.rn.f32 	%f807, %f795, 0f3F317218, %f806;
	setp.gt.u32 	%p63, %r169, 2139095039;
	fma.rn.f32 	%f808, %f791, 0f7F800000, 0f7F800000;
	selp.f32 	%f809, %f808, %f807, %p63;
	setp.eq.f32 	%p64, %f791, 0f00000000;
	selp.f32 	%f810, 0fFF800000, %f809, %p64;
	mul.f32 	%f811, %f220, %f810;
	sub.f32 	%f812, %f789, %f811;
	add.f32 	%f813, %f220, %f812;
	add.f32 	%f1023, %f1023, %f813;
	bra.uni 	$L__BB0_69;
$L__BB0_66:
	div.rn.f32 	%f601, %f971, %f975;
	setp.leu.f32 	%p38, %f601, 0fBF800000;
	min.f32 	%f602, %f601, 0f3F800000;
	selp.f32 	%f996, 0fBF800000, %f602, %p38;
	div.rn.f32 	%f603, %f972, %f976;
	setp.leu.f32 	%p39, %f603, 0fBF800000;
	min.f32 	%f604, %f603, 0f3F800000;
	selp.f32 	%f995, 0fBF800000, %f604, %p39;
	div.rn.f32 	%f605, %f973, %f977;
	setp.leu.f32 	%p40, %f605, 0fC2C80000;
	min.f32 	%f606, %f605, 0f42C80000;
	selp.f32 	%f994, 0fC2C80000, %f606, %p40;
	div.rn.f32 	%f607, %f974, %f978;
	setp.leu.f32 	%p41, %f607, 0fC0000000;
	min.f32 	%f608, %f607, 0f40000000;
	selp.f32 	%f993, 0fC0000000, %f608, %p41;
$L__BB0_67:
	ld.param.u32 	%r177, [kernel_MLEFit_param_3];
	sub.f32 	%f962, %f962, %f996;
	sub.f32 	%f961, %f961, %f995;
	sub.f32 	%f620, %f960, %f994;
	sub.f32 	%f621, %f933, %f993;
	max.f32 	%f960, %f620, 0f3F800000;
	max.f32 	%f933, %f621, 0f3C23D70A;
	add.s32 	%r190, %r190, 1;
	setp.eq.s32 	%p47, %r190, %r177;
	@%p47 bra 	$L__BB0_52;
	bra.uni 	$L__BB0_35;
$L__BB0_68:
	sub.f32 	%f1023, %f1023, %f219;
$L__BB0_69:
	add.s32 	%r196, %r196, 1;
	add.s32 	%r195, %r195, 1;
	setp.ne.s32 	%p65, %r195, 0;
	add.s32 	%r194, %r194, 1;
	@%p65 bra 	$L__BB0_55;
	add.s32 	%r193, %r193, 1;
	setp.ne.s32 	%p66, %r193, %r54;
	@%p66 bra 	$L__BB0_54;
$L__BB0_71:
	ld.param.u64 	%rd78, [kernel_MLEFit_param_6];
	ld.param.u64 	%rd77, [kernel_MLEFit_param_5];
	ld.param.u64 	%rd76, [kernel_MLEFit_param_4];
	cvta.to.global.u64 	%rd60, %rd76;
	cvta.to.global.u64 	%rd61, %rd77;
	rcp.rn.f32 	%f814, %f1017;
	mul.f32 	%f815, %f814, %f1016;
	mul.f32 	%f816, %f814, %f1015;
	mul.f32 	%f817, %f814, %f1014;
	fma.rn.f32 	%f818, %f815, %f1016, 0f00000000;
	sub.f32 	%f819, %f1013, %f818;
	fma.rn.f32 	%f820, %f816, %f1016, 0f00000000;
	rcp.rn.f32 	%f821, %f819;
	sub.f32 	%f822, %f1012, %f820;
	mul.f32 	%f823, %f821, %f822;
	fma.rn.f32 	%f824, %f817, %f1016, 0f00000000;
	sub.f32 	%f825, %f1011, %f824;
	mul.f32 	%f826, %f821, %f825;
	fma.rn.f32 	%f827, %f815, %f1015, 0f00000000;
	sub.f32 	%f828, %f1012, %f827;
	fma.rn.f32 	%f829, %f816, %f1015, 0f00000000;
	fma.rn.f32 	%f830, %f823, %f828, %f829;
	sub.f32 	%f831, %f1010, %f830;
	fma.rn.f32 	%f832, %f817, %f1015, 0f00000000;
	fma.rn.f32 	%f833, %f826, %f828, %f832;
	rcp.rn.f32 	%f834, %f831;
	sub.f32 	%f835, %f1009, %f833;
	mul.f32 	%f836, %f834, %f835;
	fma.rn.f32 	%f837, %f815, %f1014, 0f00000000;
	sub.f32 	%f838, %f1011, %f837;
	fma.rn.f32 	%f839, %f816, %f1014, 0f00000000;
	fma.rn.f32 	%f840, %f823, %f838, %f839;
	sub.f32 	%f841, %f1009, %f840;
	fma.rn.f32 	%f842, %f817, %f1014, 0f00000000;
	fma.rn.f32 	%f843, %f826, %f838, %f842;
	fma.rn.f32 	%f844, %f836, %f841, %f843;
	sub.f32 	%f845, %f1008, %f844;
	add.f32 	%f846, %f815, 0f00000000;
	mov.f32 	%f847, 0f00000000;
	sub.f32 	%f848, %f847, %f846;
	add.f32 	%f849, %f816, 0f00000000;
	fma.rn.f32 	%f850, %f823, %f848, %f849;
	sub.f32 	%f851, %f847, %f850;
	add.f32 	%f852, %f817, 0f00000000;
	fma.rn.f32 	%f853, %f826, %f848, %f852;
	fma.rn.f32 	%f854, %f836, %f851, %f853;
	sub.f32 	%f855, %f847, %f854;
	div.rn.f32 	%f856, %f855, %f845;
	fma.rn.f32 	%f857, %f841, %f856, 0f00000000;
	sub.f32 	%f858, %f851, %f857;
	mul.f32 	%f859, %f834, %f858;
	fma.rn.f32 	%f860, %f828, %f859, 0f00000000;
	fma.rn.f32 	%f861, %f838, %f856, %f860;
	sub.f32 	%f862, %f848, %f861;
	mul.f32 	%f863, %f821, %f862;
	fma.rn.f32 	%f864, %f1016, %f863, 0f00000000;
	fma.rn.f32 	%f865, %f1015, %f859, %f864;
	fma.rn.f32 	%f866, %f1014, %f856, %f865;
	mov.f32 	%f867, 0f3F800000;
	sub.f32 	%f868, %f867, %f866;
	mul.f32 	%f869, %f814, %f868;
	fma.rn.f32 	%f870, %f815, 0f00000000, 0f00000000;
	sub.f32 	%f871, %f867, %f870;
	fma.rn.f32 	%f872, %f816, 0f00000000, 0f00000000;
	fma.rn.f32 	%f873, %f823, %f871, %f872;
	sub.f32 	%f874, %f847, %f873;
	fma.rn.f32 	%f875, %f817, 0f00000000, 0f00000000;
	fma.rn.f32 	%f876, %f826, %f871, %f875;
	fma.rn.f32 	%f877, %f836, %f874, %f876;
	sub.f32 	%f878, %f847, %f877;
	div.rn.f32 	%f879, %f878, %f845;
	fma.rn.f32 	%f880, %f841, %f879, 0f00000000;
	sub.f32 	%f881, %f874, %f880;
	mul.f32 	%f882, %f834, %f881;
	fma.rn.f32 	%f883, %f828, %f882, 0f00000000;
	fma.rn.f32 	%f884, %f838, %f879, %f883;
	sub.f32 	%f885, %f871, %f884;
	mul.f32 	%f886, %f821, %f885;
	sub.f32 	%f887, %f847, %f870;
	fma.rn.f32 	%f888, %f823, %f887, %f872;
	sub.f32 	%f889, %f867, %f888;
	fma.rn.f32 	%f890, %f826, %f887, %f875;
	fma.rn.f32 	%f891, %f836, %f889, %f890;
	sub.f32 	%f892, %f847, %f891;
	div.rn.f32 	%f893, %f892, %f845;
	fma.rn.f32 	%f894, %f841, %f893, 0f00000000;
	sub.f32 	%f895, %f889, %f894;
	mul.f32 	%f896, %f834, %f895;
	sub.f32 	%f897, %f847, %f888;
	fma.rn.f32 	%f898, %f836, %f897, %f890;
	sub.f32 	%f899, %f867, %f898;
	div.rn.f32 	%f900, %f899, %f845;
	mul.wide.u32 	%rd62, %r1, 4;
	add.s64 	%rd63, %rd60, %rd62;
	st.global.f32 	[%rd63], %f962;
	add.s32 	%r173, %r1, %r56;
	mul.wide.u32 	%rd64, %r173, 4;
	add.s64 	%rd65, %rd60, %rd64;
	st.global.f32 	[%rd65], %f961;
	add.s32 	%r174, %r173, %r56;
	mul.wide.u32 	%rd66, %r174, 4;
	add.s64 	%rd67, %rd60, %rd66;
	st.global.f32 	[%rd67], %f960;
	add.s32 	%r175, %r174, %r56;
	mul.wide.u32 	%rd68, %r175, 4;
	add.s64 	%rd69, %rd60, %rd68;
	st.global.f32 	[%rd69], %f933;
	add.s64 	%rd70, %rd61, %rd62;
	st.global.f32 	[%rd70], %f869;
	add.s64 	%rd71, %rd61, %rd64;
	st.global.f32 	[%rd71], %f886;
	add.s64 	%rd72, %rd61, %rd66;
	st.global.f32 	[%rd72], %f896;
	add.s64 	%rd73, %rd61, %rd68;
	st.global.f32 	[%rd73], %f900;
	cvta.to.global.u64 	%rd74, %rd78;
	add.s64 	%rd75, %rd74, %rd62;
	st.global.f32 	[%rd75], %f1023;
$L__BB0_72:
	ret;

}
	// .globl	kernel_MLEFit_sigma
.visible .entry kernel_MLEFit_sigma(
	.param .u64 .ptr .align 1 kernel_MLEFit_sigma_param_0,
	.param .f32 kernel_MLEFit_sigma_param_1,
	.param .u32 kernel_MLEFit_sigma_param_2,
	.param .u32 kernel_MLEFit_sigma_param_3,
	.param .u64 .ptr .align 1 kernel_MLEFit_sigma_param_4,
	.param .u64 .ptr .align 1 kernel_MLEFit_sigma_param_5,
	.param .u64 .ptr .align 1 kernel_MLEFit_sigma_param_6,
	.param .u32 kernel_MLEFit_sigma_param_7
)
{
	.local .align 4 .b8 	__local_depot1[100];
	.reg .b64 	%SP;
	.reg .b64 	%SPL;
	.reg .pred 	%p<86>;
	.reg .b32 	%r<205>;
	.reg .b32 	%f<1271>;
	.reg .b64 	%rd<89>;

	mov.u64 	%SPL, __local_depot1;
	ld.param.u64 	%rd7, [kernel_MLEFit_sigma_param_0];
	ld.param.f32 	%f1171, [kernel_MLEFit_sigma_param_1];
	ld.param.u32 	%r57, [kernel_MLEFit_sigma_param_2];
	ld.param.u32 	%r58, [kernel_MLEFit_sigma_param_3];
	ld.param.u64 	%rd10, [kernel_MLEFit_sigma_param_6];
	ld.param.u32 	%r59, [kernel_MLEFit_sigma_param_7];
	add.u64 	%rd1, %SPL, 0;
	mov.u32 	%r60, %tid.x;
	mov.u32 	%r61, %ctaid.x;
	mov.u32 	%r62, %ntid.x;
	mad.lo.s32 	%r1, %r61, %r62, %r60;
	setp.ge.s32 	%p1, %r1, %r59;
	@%p1 bra 	$L__BB1_92;
	cvta.to.global.u64 	%rd12, %rd7;
	mov.b32 	%r63, 0;
	st.local.u32 	[%rd1], %r63;
	st.local.u32 	[%rd1+4], %r63;
	st.local.u32 	[%rd1+8], %r63;
	st.local.u32 	[%rd1+12], %r63;
	st.local.u32 	[%rd1+16], %r63;
	st.local.u32 	[%rd1+20], %r63;
	st.local.u32 	[%rd1+24], %r63;
	st.local.u32 	[%rd1+28], %r63;
	st.local.u32 	[%rd1+32], %r63;
	st.local.u32 	[%rd1+36], %r63;
	st.local.u32 	[%rd1+40], %r63;
	st.local.u32 	[%rd1+44], %r63;
	st.local.u32 	[%rd1+48], %r63;
	st.local.u32 	[%rd1+52], %r63;
	st.local.u32 	[%rd1+56], %r63;
	st.local.u32 	[%rd1+60], %r63;
	mul.lo.s32 	%r64, %r57, %r57;
	mul.lo.s32 	%r65, %r64, %r1;
	mul.wide.u32 	%rd13, %r65, 4;
	add.s64 	%rd2, %rd12, %rd13;
	setp.lt.s32 	%p2, %r57, 1;
	mov.f32 	%f1134, 0f00000000;
	mov.f32 	%f1135, %f1134;
	mov.f32 	%f1136, %f1134;
	@%p2 bra 	$L__BB1_15;
	add.s32 	%r2, %r57, -1;
	and.b32  	%r3, %r57, 7;
	add.s32 	%r4, %r3, -1;
	and.b32  	%r5, %r57, 3;
	and.b32  	%r6, %r57, 2147483640;
	and.b32  	%r7, %r57, 1;
	mov.f32 	%f1136, 0f00000000;
	mov.b32 	%r185, 0;
	mov.f32 	%f1135, %f1136;
	mov.f32 	%f1134, %f1136;
$L__BB1_3:
	setp.lt.u32 	%p3, %r2, 7;
	cvt.rn.f32.u32 	%f4, %r185;
	mov.b32 	%r188, 0;
	@%p3 bra 	$L__BB1_6;
	mov.b32 	%r186, 0;
$L__BB1_5:
	.pragma "nounroll";
	mad.lo.s32 	%r69, %r186, %r57, %r185;
	mul.wide.u32 	%rd14, %r69, 4;
	add.s64 	%rd15, %rd2, %rd14;
	ld.global.f32 	%f322, [%rd15];
	fma.rn.f32 	%f323, %f322, %f4, %f1134;
	cvt.rn.f32.u32 	%f324, %r186;
	fma.rn.f32 	%f325, %f322, %f324, %f1135;
	add.f32 	%f326, %f1136, %f322;
	add.s32 	%r70, %r186, 1;
	add.s32 	%r71, %r69, %r57;
	mul.wide.u32 	%rd16, %r71, 4;
	add.s64 	%rd17, %rd2, %rd16;
	ld.global.f32 	%f327, [%rd17];
	fma.rn.f32 	%f328, %f327, %f4, %f323;
	cvt.rn.f32.u32 	%f329, %r70;
	fma.rn.f32 	%f330, %f327, %f329, %f325;
	add.f32 	%f331, %f326, %f327;
	add.s32 	%r72, %r186, 2;
	add.s32 	%r73, %r71, %r57;
	mul.wide.u32 	%rd18, %r73, 4;
	add.s64 	%rd19, %rd2, %rd18;
	ld.global.f32 	%f332, [%rd19];
	fma.rn.f32 	%f333, %f332, %f4, %f328;
	cvt.rn.f32.u32 	%f334, %r72;
	fma.rn.f32 	%f335, %f332, %f334, %f330;
	add.f32 	%f336, %f331, %f332;
	add.s32 	%r74, %r186, 3;
	add.s32 	%r75, %r73, %r57;
	mul.wide.u32 	%rd20, %r75, 4;
	add.s64 	%rd21, %rd2, %rd20;
	ld.global.f32 	%f337, [%rd21];
	fma.rn.f32 	%f338, %f337, %f4, %f333;
	cvt.rn.f32.u32 	%f339, %r74;
	fma.rn.f32 	%f340, %f337, %f339, %f335;
	add.f32 	%f341, %f336, %f337;
	add.s32 	%r76, %r186, 4;
	add.s32 	%r77, %r75, %r57;
	mul.wide.u32 	%rd22, %r77, 4;
	add.s64 	%rd23, %rd2, %rd22;
	ld.global.f32 	%f342, [%rd23];
	fma.rn.f32 	%f343, %f342, %f4, %f338;
	cvt.rn.f32.u32 	%f344, %r76;
	fma.rn.f32 	%f345, %f342, %f344, %f340;
	add.f32 	%f346, %f341, %f342;
	add.s32 	%r78, %r186, 5;
	add.s32 	%r79, %r77, %r57;
	mul.wide.u32 	%rd24, %r79, 4;
	add.s64 	%rd25, %rd2, %rd24;
	ld.global.f32 	%f347, [%rd25];
	fma.rn.f32 	%f348, %f347, %f4, %f343;
	cvt.rn.f32.u32 	%f349, %r78;
	fma.rn.f32 	%f350, %f347, %f349, %f345;
	add.f32 	%f351, %f346, %f347;
	add.s32 	%r80, %r186, 6;
	add.s32 	%r81, %r79, %r57;
	mul.wide.u32 	%rd26, %r81, 4;
	add.s64 	%rd27, %rd2, %rd26;
	ld.global.f32 	%f352, [%rd27];
	fma.rn.f32 	%f353, %f352, %f4, %f348;
	cvt.rn.f32.u32 	%f354, %r80;
	fma.rn.f32 	%f355, %f352, %f354, %f350;
	add.f32 	%f356, %f351, %f352;
	add.s32 	%r82, %r186, 7;
	add.s32 	%r83, %r81, %r57;
	mul.wide.u32 	%rd28, %r83, 4;
	add.s64 	%rd29, %rd2, %rd28;
	ld.global.f32 	%f357, [%rd29];
	fma.rn.f32 	%f1134, %f357, %f4, %f353;
	cvt.rn.f32.u32 	%f358, %r82;
	fma.rn.f32 	%f1135, %f357, %f358, %f355;
	add.f32 	%f1136, %f356, %f357;
	add.s32 	%r186, %r186, 8;
	setp.ne.s32 	%p4, %r186, %r6;
	mov.u32 	%r188, %r6;
	@%p4 bra 	$L__BB1_5;
$L__BB1_6:
	setp.eq.s32 	%p5, %r3, 0;
	@%p5 bra 	$L__BB1_14;
	setp.lt.u32 	%p6, %r4, 3;
	@%p6 bra 	$L__BB1_9;
	mad.lo.s32 	%r84, %r188, %r57, %r185;
	mul.wide.u32 	%rd30, %r84, 4;
	add.s64 	%rd31, %rd2, %rd30;
	ld.global.f32 	%f360, [%rd31];
	fma.rn.f32 	%f361, %f360, %f4, %f1134;
	cvt.rn.f32.u32 	%f362, %r188;
	fma.rn.f32 	%f363, %f360, %f362, %f1135;
	add.f32 	%f364, %f1136, %f360;
	add.s32 	%r85, %r188, 1;
	add.s32 	%r86, %r84, %r57;
	mul.wide.u32 	%rd32, %r86, 4;
	add.s64 	%rd33, %rd2, %rd32;
	ld.global.f32 	%f365, [%rd33];
	fma.rn.f32 	%f366, %f365, %f4, %f361;
	cvt.rn.f32.u32 	%f367, %r85;
	fma.rn.f32 	%f368, %f365, %f367, %f363;
	add.f32 	%f369, %f364, %f365;
	add.s32 	%r87, %r188, 2;
	add.s32 	%r88, %r86, %r57;
	mul.wide.u32 	%rd34, %r88, 4;
	add.s64 	%rd35, %rd2, %rd34;
	ld.global.f32 	%f370, [%rd35];
	fma.rn.f32 	%f371, %f370, %f4, %f366;
	cvt.rn.f32.u32 	%f372, %r87;
	fma.rn.f32 	%f373, %f370, %f372, %f368;
	add.f32 	%f374, %f369, %f370;
	add.s32 	%r89, %r188, 3;
	add.s32 	%r90, %r88, %r57;
	mul.wide.u32 	%rd36, %r90, 4;
	add.s64 	%rd37, %rd2, %rd36;
	ld.global.f32 	%f375, [%rd37];
	fma.rn.f32 	%f1134, %f375, %f4, %f371;
	cvt.rn.f32.u32 	%f376, %r89;
	fma.rn.f32 	%f1135, %f375, %f376, %f373;
	add.f32 	%f1136, %f374, %f375;
	add.s32 	%r188, %r188, 4;
$L__BB1_9:
	setp.eq.s32 	%p7, %r5, 0;
	@%p7 bra 	$L__BB1_14;
	setp.eq.s32 	%p8, %r5, 1;
	@%p8 bra 	$L__BB1_12;
	mad.lo.s32 	%r91, %r188, %r57, %r185;
	mul.wide.u32 	%rd38, %r91, 4;
	add.s64 	%rd39, %rd2, %rd38;
	ld.global.f32 	%f378, [%rd39];
	fma.rn.f32 	%f379, %f378, %f4, %f1134;
	cvt.rn.f32.u32 	%f380, %r188;
	fma.rn.f32 	%f381, %f378, %f380, %f1135;
	add.f32 	%f382, %f1136, %f378;
	add.s32 	%r92, %r188, 1;
	add.s32 	%r93, %r91, %r57;
	mul.wide.u32 	%rd40, %r93, 4;
	add.s64 	%rd41, %rd2, %rd40;
	ld.global.f32 	%f383, [%rd41];
	fma.rn.f32 	%f1134, %f383, %f4, %f379;
	cvt.rn.f32.u32 	%f384, %r92;
	fma.rn.f32 	%f1135, %f383, %f384, %f381;
	add.f32 	%f1136, %f382, %f383;
	add.s32 	%r188, %r188, 2;
$L__BB1_12:
	setp.eq.s32 	%p9, %r7, 0;
	@%p9 bra 	$L__BB1_14;
	mad.lo.s32 	%r94, %r188, %r57, %r185;
	mul.wide.u32 	%rd42, %r94, 4;
	add.s64 	%rd43, %rd2, %rd42;
	ld.global.f32 	%f385, [%rd43];
	fma.rn.f32 	%f1134, %f385, %f4, %f1134;
	cvt.rn.f32.u32 	%f386, %r188;
	fma.rn.f32 	%f1135, %f385, %f386, %f1135;
	add.f32 	%f1136, %f1136, %f385;
$L__BB1_14:
	add.s32 	%r185, %r185, 1;
	setp.ne.s32 	%p10, %r185, %r57;
	@%p10 bra 	$L__BB1_3;
$L__BB1_15:
	setp.lt.s32 	%p11, %r57, 1;
	div.rn.f32 	%f1175, %f1134, %f1136;
	div.rn.f32 	%f1174, %f1135, %f1136;
	mov.f32 	%f389, 0f3F000000;
	div.rn.f32 	%f390, %f389, %f1171;
	div.rn.f32 	%f46, %f390, %f1171;
	mov.f32 	%f1143, 0f00000000;
	mov.f32 	%f1142, 0f51BA43B7;
	@%p11 bra 	$L__BB1_33;
	add.s32 	%r17, %r57, -1;
	and.b32  	%r18, %r57, 7;
	add.s32 	%r19, %r18, -1;
	and.b32  	%r20, %r57, 3;
	and.b32  	%r21, %r57, 2147483640;
	and.b32  	%r22, %r57, 1;
	mov.f32 	%f1143, 0f00000000;
	mov.b32 	%r190, 0;
	mov.f32 	%f1142, 0f51BA43B7;
$L__BB1_17:
	mov.b32 	%r191, 0;
$L__BB1_18:
	mov.b32 	%r192, 0;
	mov.f32 	%f1161, 0f00000000;
	mov.f32 	%f1160, %f1161;
$L__BB1_19:
	setp.lt.u32 	%p12, %r17, 7;
	sub.s32 	%r99, %r190, %r192;
	sub.s32 	%r100, %r192, %r190;
	mul.lo.s32 	%r101, %r99, %r100;
	cvt.rn.f32.s32 	%f395, %r101;
	mul.f32 	%f396, %f46, %f395;
	mul.f32 	%f397, %f396, 0f3FB8AA3B;
	ex2.approx.f32 	%f53, %f397;
	mul.lo.s32 	%r26, %r192, %r57;
	mov.b32 	%r195, 0;
	@%p12 bra 	$L__BB1_22;
	mov.b32 	%r193, 0;
$L__BB1_21:
	.pragma "nounroll";
	sub.s32 	%r103, %r193, %r191;
	sub.s32 	%r104, %r191, %r193;
	mul.lo.s32 	%r105, %r103, %r104;
	cvt.rn.f32.s32 	%f398, %r105;
	mul.f32 	%f399, %f46, %f398;
	mul.f32 	%f400, %f399, 0f3FB8AA3B;
	ex2.approx.f32 	%f401, %f400;
	mul.f32 	%f402, %f53, %f401;
	add.s32 	%r106, %r193, %r26;
	mul.wide.u32 	%rd44, %r106, 4;
	add.s64 	%rd45, %rd2, %rd44;
	ld.global.f32 	%f403, [%rd45];
	fma.rn.f32 	%f404, %f402, %f403, %f1160;
	add.f32 	%f405, %f1161, %f402;
	add.s32 	%r107, %r193, 1;
	sub.s32 	%r108, %r107, %r191;
	sub.s32 	%r109, %r191, %r107;
	mul.lo.s32 	%r110, %r108, %r109;
	cvt.rn.f32.s32 	%f406, %r110;
	mul.f32 	%f407, %f46, %f406;
	mul.f32 	%f408, %f407, 0f3FB8AA3B;
	ex2.approx.f32 	%f409, %f408;
	mul.f32 	%f410, %f53, %f409;
	ld.global.f32 	%f411, [%rd45+4];
	fma.rn.f32 	%f412, %f410, %f411, %f404;
	add.f32 	%f413, %f405, %f410;
	add.s32 	%r111, %r193, 2;
	sub.s32 	%r112, %r111, %r191;
	sub.s32 	%r113, %r191, %r111;
	mul.lo.s32 	%r114, %r112, %r113;
	cvt.rn.f32.s32 	%f414, %r114;
	mul.f32 	%f415, %f46, %f414;
	mul.f32 	%f416, %f415, 0f3FB8AA3B;
	ex2.approx.f32 	%f417, %f416;
	mul.f32 	%f418, %f53, %f417;
	ld.global.f32 	%f419, [%rd45+8];
	fma.rn.f32 	%f420, %f418, %f419, %f412;
	add.f32 	%f421, %f413, %f418;
	add.s32 	%r115, %r193, 3;
	sub.s32 	%r116, %r115, %r191;
	sub.s32 	%r117, %r191, %r115;
	mul.lo.s32 	%r118, %r116, %r117;
	cvt.rn.f32.s32 	%f422, %r118;
	mul.f32 	%f423, %f46, %f422;
	mul.f32 	%f424, %f423, 0f3FB8AA3B;
	ex2.approx.f32 	%f425, %f424;
	mul.f32 	%f426, %f53, %f425;
	ld.global.f32 	%f427, [%rd45+12];
	fma.rn.f32 	%f428, %f426, %f427, %f420;
	add.f32 	%f429, %f421, %f426;
	add.s32 	%r119, %r193, 4;
	sub.s32 	%r120, %r119, %r191;
	sub.s32 	%r121, %r191, %r119;
	mul.lo.s32 	%r122, %r120, %r121;
	cvt.rn.f32.s32 	%f430, %r122;
	mul.f32 	%f431, %f46, %f430;
	mul.f32 	%f432, %f431, 0f3FB8AA3B;
	ex2.approx.f32 	%f433, %f432;
	mul.f32 	%f434, %f53, %f433;
	ld.global.f32 	%f435, [%rd45+16];
	fma.rn.f32 	%f436, %f434, %f435, %f428;
	add.f32 	%f437, %f429, %f434;
	add.s32 	%r123, %r193, 5;
	sub.s32 	%r124, %r123, %r191;
	sub.s32 	%r125, %r191, %r123;
	mul.lo.s32 	%r126, %r124, %r125;
	cvt.rn.f32.s32 	%f438, %r126;
	mul.f32 	%f439, %f46, %f438;
	mul.f32 	%f440, %f439, 0f3FB8AA3B;
	ex2.approx.f32 	%f441, %f440;
	mul.f32 	%f442, %f53, %f441;
	ld.global.f32 	%f443, [%rd45+20];
	fma.rn.f32 	%f444, %f442, %f443, %f436;
	add.f32 	%f445, %f437, %f442;
	add.s32 	%r127, %r193, 6;
	sub.s32 	%r128, %r127, %r191;
	sub.s32 	%r129, %r191, %r127;
	mul.lo.s32 	%r130, %r128, %r129;
	cvt.rn.f32.s32 	%f446, %r130;
	mul.f32 	%f447, %f46, %f446;
	mul.f32 	%f448, %f447, 0f3FB8AA3B;
	ex2.approx.f32 	%f449, %f448;
	mul.f32 	%f450, %f53, %f449;
	ld.global.f32 	%f451, [%rd45+24];
	fma.rn.f32 	%f452, %f450, %f451, %f444;
	add.f32 	%f453, %f445, %f450;
	add.s32 	%r131, %r193, 7;
	sub.s32 	%r132, %r131, %r191;
	sub.s32 	%r133, %r191, %r131;
	mul.lo.s32 	%r134, %r132, %r133;
	cvt.rn.f32.s32 	%f454, %r134;
	mul.f32 	%f455, %f46, %f454;
	mul.f32 	%f456, %f455, 0f3FB8AA3B;
	ex2.approx.f32 	%f457, %f456;
	mul.f32 	%f458, %f53, %f457;
	ld.global.f32 	%f459, [%rd45+28];
	fma.rn.f32 	%f1160, %f458, %f459, %f452;
	add.f32 	%f1161, %f453, %f458;
	add.s32 	%r193, %r193, 8;
	setp.ne.s32 	%p13, %r193, %r21;
	mov.u32 	%r195, %r21;
	@%p13 bra 	$L__BB1_21;
$L__BB1_22:
	setp.eq.s32 	%p14, %r18, 0;
	@%p14 bra 	$L__BB1_30;
	setp.lt.u32 	%p15, %r19, 3;
	@%p15 bra 	$L__BB1_25;
	sub.s32 	%r135, %r195, %r191;
	sub.s32 	%r136, %r191, %r195;
	mul.lo.s32 	%r137, %r135, %r136;
	cvt.rn.f32.s32 	%f461, %r137;
	mul.f32 	%f462, %f46, %f461;
	mul.f32 	%f463, %f462, 0f3FB8AA3B;
	ex2.approx.f32 	%f464, %f463;
	mul.f32 	%f465, %f53, %f464;
	add.s32 	%r138, %r195, %r26;
	mul.wide.u32 	%rd46, %r138, 4;
	add.s64 	%rd47, %rd2, %rd46;
	ld.global.f32 	%f466, [%rd47];
	fma.rn.f32 	%f467, %f465, %f466, %f1160;
	add.f32 	%f468, %f1161, %f465;
	add.s32 	%r139, %r195, 1;
	sub.s32 	%r140, %r139, %r191;
	sub.s32 	%r141, %r191, %r139;
	mul.lo.s32 	%r142, %r140, %r141;
	cvt.rn.f32.s32 	%f469, %r142;
	mul.f32 	%f470, %f46, %f469;
	mul.f32 	%f471, %f470, 0f3FB8AA3B;
	ex2.approx.f32 	%f472, %f471;
	mul.f32 	%f473, %f53, %f472;
	cvt.u64.u32 	%rd48, %r26;
	cvt.u64.u32 	%rd49, %r195;
	add.s64 	%rd50, %rd49, %rd48;
	shl.b64 	%rd51, %rd50, 2;
	add.s64 	%rd52, %rd2, %rd51;
	ld.global.f32 	%f474, [%rd52+4];
	fma.rn.f32 	%f475, %f473, %f474, %f467;
	add.f32 	%f476, %f468, %f473;
	add.s32 	%r143, %r195, 2;
	sub.s32 	%r144, %r143, %r191;
	sub.s32 	%r145, %r191, %r143;
	mul.lo.s32 	%r146, %r144, %r145;
	cvt.rn.f32.s32 	%f477, %r146;
	mul.f32 	%f478, %f46, %f477;
	mul.f32 	%f479, %f478, 0f3FB8AA3B;
	ex2.approx.f32 	%f480, %f479;
	mul.f32 	%f481, %f53, %f480;
	ld.global.f32 	%f482, [%rd52+8];
	fma.rn.f32 	%f483, %f481, %f482, %f475;
	add.f32 	%f484, %f476, %f481;
	add.s32 	%r147, %r195, 3;
	sub.s32 	%r148, %r147, %r191;
	sub.s32 	%r149, %r191, %r147;
	mul.lo.s32 	%r150, %r148, %r149;
	cvt.rn.f32.s32 	%f485, %r150;
	mul.f32 	%f486, %f46, %f485;
	mul.f32 	%f487, %f486, 0f3FB8AA3B;
	ex2.approx.f32 	%f488, %f487;
	mul.f32 	%f489, %f53, %f488;
	ld.global.f32 	%f490, [%rd52+12];
	fma.rn.f32 	%f1160, %f489, %f490, %f483;
	add.f32 	%f1161, %f484, %f489;
	add.s32 	%r195, %r195, 4;
$L__BB1_25:
	setp.eq.s32 	%p16, %r20, 0;
	@%p16 bra 	$L__BB1_30;
	setp.eq.s32 	%p17, %r20, 1;
	@%p17 bra 	$L__BB1_28;
	sub.s32 	%r151, %r195, %r191;
	sub.s32 	%r152, %r191, %r195;
	mul.lo.s32 	%r153, %r151, %r152;
	cvt.rn.f32.s32 	%f492, %r153;
	mul.f32 	%f493, %f46, %f492;
	mul.f32 	%f494, %f493, 0f3FB8AA3B;
	ex2.approx.f32 	%f495, %f494;
	mul.f32 	%f496, %f53, %f495;
	add.s32 	%r154, %r195, %r26;
	mul.wide.u32 	%rd53, %r154, 4;
	add.s64 	%rd54, %rd2, %rd53;
	ld.global.f32 	%f497, [%rd54];
	fma.rn.f32 	%f498, %f496, %f497, %f1160;
	add.f32 	%f499, %f1161, %f496;
	add.s32 	%r155, %r195, 1;
	sub.s32 	%r156, %r155, %r191;
	sub.s32 	%r157, %r191, %r155;
	mul.lo.s32 	%r158, %r156, %r157;
	cvt.rn.f32.s32 	%f500, %r158;
	mul.f32 	%f501, %f46, %f500;
	mul.f32 	%f502, %f501, 0f3FB8AA3B;
	ex2.approx.f32 	%f503, %f502;
	mul.f32 	%f504, %f53, %f503;
	cvt.u64.u32 	%rd55, %r26;
	cvt.u64.u32 	%rd56, %r195;
	add.s64 	%rd57, %rd56, %rd55;
	shl.b64 	%rd58, %rd57, 2;
	add.s64 	%rd59, %rd2, %rd58;
	ld.global.f32 	%f505, [%rd59+4];
	fma.rn.f32 	%f1160, %f504, %f505, %f498;
	add.f32 	%f1161, %f499, %f504;
	add.s32 	%r195, %r195, 2;
$L__BB1_28:
	setp.eq.s32 	%p18, %r22, 0;
	@%p18 bra 	$L__BB1_30;
	sub.s32 	%r159, %r195, %r191;
	sub.s32 	%r160, %r191, %r195;
	mul.lo.s32 	%r161, %r159, %r160;
	cvt.rn.f32.s32 	%f506, %r161;
	mul.f32 	%f507, %f46, %f506;
	mul.f32 	%f508, %f507, 0f3FB8AA3B;
	ex2.approx.f32 	%f509, %f508;
	mul.f32 	%f510, %f53, %f509;
	add.s32 	%r162, %r195, %r26;
	mul.wide.u32 	%rd60, %r162, 4;
	add.s64 	%rd61, %rd2, %rd60;
	ld.global.f32 	%f511, [%rd61];
	fma.rn.f32 	%f1160, %f510, %f511, %f1160;
	add.f32 	%f1161, %f1161, %f510;
$L__BB1_30:
	add.s32 	%r192, %r192, 1;
	setp.ne.s32 	%p19, %r192, %r57;
	@%p19 bra 	$L__BB1_19;
	div.rn.f32 	%f512, %f1160, %f1161;
	setp.gt.f32 	%p20, %f1143, %f512;
	selp.f32 	%f1143, %f1143, %f512, %p20;
	setp.lt.f32 	%p21, %f1142, %f512;
	selp.f32 	%f1142, %f1142, %f512, %p21;
	add.s32 	%r191, %r191, 1;
	setp.ne.s32 	%p22, %r191, %r57;
	@%p22 bra 	$L__BB1_18;
	add.s32 	%r190, %r190, 1;
	setp.ne.s32 	%p23, %r190, %r57;
	@%p23 bra 	$L__BB1_17;
$L__BB1_33:
	sub.f32 	%f513, %f1143, %f1142;
	add.f32 	%f514, %f513, %f513;
	mul.f32 	%f515, %f514, 0f40490FDB;
	mul.f32 	%f516, %f1171, %f515;
	mul.f32 	%f517, %f1171, %f516;
	max.f32 	%f1173, %f517, 0f00000000;
	setp.lt.s32 	%p24, %r58, 1;
	@%p24 bra 	$L__BB1_52;
	cvt.rn.f32.s32 	%f519, %r57;
	mul.f32 	%f83, %f519, 0f3F000000;
	mov.b32 	%r197, 0;
$L__BB1_35:
	setp.lt.s32 	%p25, %r57, 1;
	mov.f32 	%f1186, 0f00000000;
	mov.f32 	%f1187, %f1186;
	mov.f32 	%f1188, %f1186;
	mov.f32 	%f1190, %f1186;
	mov.f32 	%f1191, %f1186;
	mov.f32 	%f1192, %f1186;
	mov.f32 	%f1193, %f1186;
	mov.f32 	%f1195, %f1186;
	@%p25 bra 	$L__BB1_50;
	mov.f32 	%f522, 0f3F000000;
	div.rn.f32 	%f523, %f522, %f1171;
	div.rn.f32 	%f524, %f523, %f1171;
	sqrt.rm.f32 	%f99, %f524;
	div.rn.f32 	%f525, %f1173, 0fC0206C99;
	div.rn.f32 	%f100, %f525, %f1171;
	mul.f32 	%f526, %f1171, %f1171;
	mul.f32 	%f527, %f1171, %f526;
	div.rn.f32 	%f101, %f525, %f527;
	div.rn.f32 	%f102, %f100, %f1171;
	mov.f32 	%f528, 0fC0000000;
	div.rn.f32 	%f103, %f528, %f1171;
	div.rn.f32 	%f529, %f1173, 0f40206C99;
	mul.f32 	%f530, %f1171, %f527;
	mul.f32 	%f531, %f1171, %f530;
	div.rn.f32 	%f104, %f529, %f531;
	mov.b32 	%r198, 0;
	mov.f32 	%f1186, 0f00000000;
$L__BB1_37:
	cvt.rn.f32.u32 	%f532, %r198;
	sub.f32 	%f533, %f532, %f1174;
	add.f32 	%f534, %f533, 0f3F000000;
	mul.f32 	%f115, %f99, %f534;
	abs.f32 	%f116, %f115;
	setp.ge.f32 	%p26, %f116, 0f3F8060FE;
	mul.f32 	%f535, %f115, %f115;
	selp.f32 	%f536, %f116, %f535, %p26;
	selp.f32 	%f537, 0f38EB4C3A, 0f38B1E96A, %p26;
	selp.f32 	%f538, 0fBAAE005B, 0fBA574D20, %p26;
	fma.rn.f32 	%f539, %f537, %f536, %f538;
	selp.f32 	%f540, 0f3C09919F, 0f3BAAD5EA, %p26;
	fma.rn.f32 	%f541, %f539, %f536, %f540;
	selp.f32 	%f542, 0fBD24D99A, 0fBCDC1BE7, %p26;
	fma.rn.f32 	%f543, %f541, %f536, %f542;
	selp.f32 	%f544, 0f3E235519, 0f3DE718AF, %p26;
	fma.rn.f32 	%f545, %f543, %f536, %f544;
	selp.f32 	%f546, 0f3F69B4F9, 0fBEC093AC, %p26;
	fma.rn.f32 	%f547, %f545, %f536, %f546;
	selp.f32 	%f548, 0f3F210A14, 0f3E0375D3, %p26;
	fma.rn.f32 	%f549, %f547, %f536, %f548;
	neg.f32 	%f550, %f536;
	selp.f32 	%f551, %f550, %f115, %p26;
	fma.rn.f32 	%f117, %f549, %f551, %f551;
	add.f32 	%f552, %f533, 0fBF000000;
	mul.f32 	%f118, %f99, %f552;
	abs.f32 	%f119, %f118;
	setp.ge.f32 	%p27, %f119, 0f3F8060FE;
	mul.f32 	%f553, %f118, %f118;
	selp.f32 	%f554, %f119, %f553, %p27;
	selp.f32 	%f555, 0f38EB4C3A, 0f38B1E96A, %p27;
	selp.f32 	%f556, 0fBAAE005B, 0fBA574D20, %p27;
	fma.rn.f32 	%f557, %f555, %f554, %f556;
	selp.f32 	%f558, 0f3C09919F, 0f3BAAD5EA, %p27;
	fma.rn.f32 	%f559, %f557, %f554, %f558;
	selp.f32 	%f560, 0fBD24D99A, 0fBCDC1BE7, %p27;
	fma.rn.f32 	%f561, %f559, %f554, %f560;
	selp.f32 	%f562, 0f3E235519, 0f3DE718AF, %p27;
	fma.rn.f32 	%f563, %f561, %f554, %f562;
	selp.f32 	%f564, 0f3F69B4F9, 0fBEC093AC, %p27;
	fma.rn.f32 	%f565, %f563, %f554, %f564;
	selp.f32 	%f566, 0f3F210A14, 0f3E0375D3, %p27;
	fma.rn.f32 	%f567, %f565, %f554, %f566;
	neg.f32 	%f568, %f554;
	selp.f32 	%f569, %f568, %f118, %p27;
	fma.rn.f32 	%f120, %f567, %f569, %f569;
	mul.lo.s32 	%r40, %r198, %r57;
	add.f32 	%f570, %f532, 0f3F000000;
	sub.f32 	%f571, %f570, %f1174;
	div.rn.f32 	%f572, %f571, %f1171;
	mul.f32 	%f573, %f572, 0fBF000000;
	mul.f32 	%f574, %f572, %f573;
	mul.f32 	%f575, %f574, 0f3FB8AA3B;
	ex2.approx.f32 	%f576, %f575;
	add.f32 	%f577, %f532, 0fBF000000;
	sub.f32 	%f578, %f577, %f1174;
	div.rn.f32 	%f579, %f578, %f1171;
	mul.f32 	%f580, %f579, 0fBF000000;
	mul.f32 	%f581, %f579, %f580;
	mul.f32 	%f582, %f581, 0f3FB8AA3B;
	ex2.approx.f32 	%f583, %f582;
	sub.f32 	%f584, %f576, %f583;
	mul.f32 	%f121, %f100, %f584;
	mul.f32 	%f585, %f571, %f576;
	mul.f32 	%f586, %f578, %f583;
	sub.f32 	%f587, %f585, %f586;
	mul.f32 	%f122, %f101, %f587;
	mul.f32 	%f588, %f534, %f576;
	mul.f32 	%f589, %f552, %f583;
	sub.f32 	%f590, %f588, %f589;
	mul.f32 	%f123, %f102, %f590;
	mul.f32 	%f591, %f534, %f534;
	mul.f32 	%f592, %f534, %f591;
	mul.f32 	%f593, %f592, %f576;
	mul.f32 	%f594, %f552, %f552;
	mul.f32 	%f595, %f552, %f594;
	mul.f32 	%f596, %f595, %f583;
	sub.f32 	%f597, %f593, %f596;
	mul.f32 	%f124, %f104, %f597;
	mov.b32 	%r199, 0;
$L__BB1_38:
	cvt.rn.f32.u32 	%f135, %r199;
	sub.f32 	%f136, %f135, %f1175;
	add.f32 	%f137, %f136, 0f3F000000;
	mul.f32 	%f138, %f137, %f99;
	abs.f32 	%f598, %f138;
	setp.ltu.f32 	%p28, %f598, 0f3F8060FE;
	setp.ge.f32 	%p29, %f598, 0f3F8060FE;
	mul.f32 	%f599, %f138, %f138;
	selp.f32 	%f600, %f598, %f599, %p29;
	selp.f32 	%f601, 0f38EB4C3A, 0f38B1E96A, %p29;
	selp.f32 	%f602, 0fBAAE005B, 0fBA574D20, %p29;
	fma.rn.f32 	%f603, %f601, %f600, %f602;
	selp.f32 	%f604, 0f3C09919F, 0f3BAAD5EA, %p29;
	fma.rn.f32 	%f605, %f603, %f600, %f604;
	selp.f32 	%f606, 0fBD24D99A, 0fBCDC1BE7, %p29;
	fma.rn.f32 	%f607, %f605, %f600, %f606;
	selp.f32 	%f608, 0f3E235519, 0f3DE718AF, %p29;
	fma.rn.f32 	%f609, %f607, %f600, %f608;
	selp.f32 	%f610, 0f3F69B4F9, 0fBEC093AC, %p29;
	fma.rn.f32 	%f611, %f609, %f600, %f610;
	selp.f32 	%f612, 0f3F210A14, 0f3E0375D3, %p29;
	fma.rn.f32 	%f613, %f611, %f600, %f612;
	neg.f32 	%f614, %f600;
	selp.f32 	%f615, %f614, %f138, %p29;
	fma.rn.f32 	%f1196, %f613, %f615, %f615;
	@%p28 bra 	$L__BB1_40;
	ex2.approx.ftz.f32 	%f616, %f1196;
	mov.f32 	%f617, 0f3F800000;
	sub.f32 	%f618, %f617, %f616;
	copysign.f32 	%f1196, %f138, %f618;
$L__BB1_40:
	add.f32 	%f142, %f136, 0fBF000000;
	mul.f32 	%f143, %f142, %f99;
	abs.f32 	%f619, %f143;
	setp.ltu.f32 	%p30, %f619, 0f3F8060FE;
	setp.ge.f32 	%p31, %f619, 0f3F8060FE;
	mul.f32 	%f620, %f143, %f143;
	selp.f32 	%f621, %f619, %f620, %p31;
	selp.f32 	%f622, 0f38EB4C3A, 0f38B1E96A, %p31;
	selp.f32 	%f623, 0fBAAE005B, 0fBA574D20, %p31;
	fma.rn.f32 	%f624, %f622, %f621, %f623;
	selp.f32 	%f625, 0f3C09919F, 0f3BAAD5EA, %p31;
	fma.rn.f32 	%f626, %f624, %f621, %f625;
	selp.f32 	%f627, 0fBD24D99A, 0fBCDC1BE7, %p31;
	fma.rn.f32 	%f628, %f626, %f621, %f627;
	selp.f32 	%f629, 0f3E235519, 0f3DE718AF, %p31;
	fma.rn.f32 	%f630, %f628, %f621, %f629;
	selp.f32 	%f631, 0f3F69B4F9, 0fBEC093AC, %p31;
	fma.rn.f32 	%f632, %f630, %f621, %f631;
	selp.f32 	%f633, 0f3F210A14, 0f3E0375D3, %p31;
	fma.rn.f32 	%f634, %f632, %f621, %f633;
	neg.f32 	%f635, %f621;
	selp.f32 	%f636, %f635, %f143, %p31;
	fma.rn.f32 	%f1197, %f634, %f636, %f636;
	@%p30 bra 	$L__BB1_42;
	ex2.approx.ftz.f32 	%f637, %f1197;
	mov.f32 	%f638, 0f3F800000;
	sub.f32 	%f639, %f638, %f637;
	copysign.f32 	%f1197, %f143, %f639;
$L__BB1_42:
	setp.ltu.f32 	%p32, %f116, 0f3F8060FE;
	sub.f32 	%f147, %f1196, %f1197;
	mov.f32 	%f1198, %f117;
	@%p32 bra 	$L__BB1_44;
	ex2.approx.ftz.f32 	%f640, %f117;
	mov.f32 	%f641, 0f3F800000;
	sub.f32 	%f642, %f641, %f640;
	copysign.f32 	%f1198, %f115, %f642;
$L__BB1_44:
	setp.ltu.f32 	%p33, %f119, 0f3F8060FE;
	mov.f32 	%f1199, %f120;
	@%p33 bra 	$L__BB1_46;
	ex2.approx.ftz.f32 	%f643, %f120;
	mov.f32 	%f644, 0f3F800000;
	sub.f32 	%f645, %f644, %f643;
	copysign.f32 	%f1199, %f118, %f645;
$L__BB1_46:
	mul.f32 	%f647, %f147, 0f3F000000;
	sub.f32 	%f648, %f1198, %f1199;
	mul.f32 	%f649, %f648, 0f3F000000;
	mul.f32 	%f650, %f647, %f1173;
	fma.rn.f32 	%f152, %f649, %f650, %f1142;
	add.s32 	%r166, %r199, %r40;
	mul.wide.u32 	%rd62, %r166, 4;
	add.s64 	%rd3, %rd2, %rd62;
	add.f32 	%f651, %f135, 0f3F000000;
	sub.f32 	%f652, %f651, %f1175;
	div.rn.f32 	%f653, %f652, %f1171;
	mul.f32 	%f654, %f653, 0fBF000000;
	mul.f32 	%f655, %f653, %f654;
	mul.f32 	%f656, %f655, 0f3FB8AA3B;
	ex2.approx.f32 	%f657, %f656;
	add.f32 	%f658, %f135, 0fBF000000;
	sub.f32 	%f659, %f658, %f1175;
	div.rn.f32 	%f660, %f659, %f1171;
	mul.f32 	%f661, %f660, 0fBF000000;
	mul.f32 	%f662, %f660, %f661;
	mul.f32 	%f663, %f662, 0f3FB8AA3B;
	ex2.approx.f32 	%f664, %f663;
	sub.f32 	%f665, %f657, %f664;
	mul.f32 	%f666, %f100, %f665;
	mul.f32 	%f153, %f649, %f666;
	mul.f32 	%f667, %f652, %f657;
	mul.f32 	%f668, %f659, %f664;
	sub.f32 	%f669, %f667, %f668;
	mul.f32 	%f670, %f101, %f669;
	mul.f32 	%f154, %f649, %f670;
	mul.f32 	%f155, %f647, %f121;
	mul.f32 	%f156, %f647, %f122;
	mul.f32 	%f671, %f137, %f657;
	mul.f32 	%f672, %f142, %f664;
	sub.f32 	%f673, %f671, %f672;
	mul.f32 	%f674, %f102, %f673;
	mul.f32 	%f675, %f649, %f674;
	mul.f32 	%f676, %f103, %f675;
	mul.f32 	%f677, %f137, %f137;
	mul.f32 	%f678, %f137, %f677;
	mul.f32 	%f679, %f657, %f678;
	mul.f32 	%f680, %f142, %f142;
	mul.f32 	%f681, %f142, %f680;
	mul.f32 	%f682, %f681, %f664;
	sub.f32 	%f683, %f679, %f682;
	mul.f32 	%f684, %f104, %f683;
	mul.f32 	%f685, %f649, %f684;
	sub.f32 	%f686, %f676, %f685;
	mul.f32 	%f687, %f647, %f123;
	mul.f32 	%f688, %f103, %f687;
	mul.f32 	%f689, %f647, %f124;
	sub.f32 	%f690, %f688, %f689;
	add.f32 	%f157, %f675, %f687;
	add.f32 	%f158, %f686, %f690;
	mul.f32 	%f159, %f647, %f649;
	setp.leu.f32 	%p34, %f152, 0f3C23D70A;
	mov.f32 	%f1200, 0f00000000;
	mov.f32 	%f1201, %f1200;
	@%p34 bra 	$L__BB1_48;
	ld.global.f32 	%f691, [%rd3];
	mul.f32 	%f692, %f152, %f152;
	div.rn.f32 	%f1200, %f691, %f692;
	div.rn.f32 	%f693, %f691, %f152;
	add.f32 	%f1201, %f693, 0fBF800000;
$L__BB1_48:
	min.f32 	%f694, %f1200, 0f49742400;
	min.f32 	%f695, %f1201, 0f49742400;
	fma.rn.f32 	%f1186, %f695, %f153, %f1186;
	mul.f32 	%f696, %f695, %f154;
	mul.f32 	%f697, %f153, %f153;
	mul.f32 	%f698, %f694, %f697;
	sub.f32 	%f699, %f696, %f698;
	add.f32 	%f1191, %f1191, %f699;
	fma.rn.f32 	%f1187, %f695, %f155, %f1187;
	mul.f32 	%f700, %f695, %f156;
	mul.f32 	%f701, %f155, %f155;
	mul.f32 	%f702, %f694, %f701;
	sub.f32 	%f703, %f700, %f702;
	add.f32 	%f1192, %f1192, %f703;
	fma.rn.f32 	%f1188, %f695, %f159, %f1188;
	mul.f32 	%f704, %f695, 0f00000000;
	mul.f32 	%f705, %f159, %f159;
	mul.f32 	%f706, %f694, %f705;
	sub.f32 	%f707, %f704, %f706;
	add.f32 	%f1193, %f1193, %f707;
	add.f32 	%f1190, %f1190, %f695;
	sub.f32 	%f708, %f704, %f694;
	add.f32 	%f1195, %f1195, %f708;
	fma.rn.f32 	%f1189, %f695, %f157, %f1189;
	mul.f32 	%f709, %f695, %f158;
	mul.f32 	%f710, %f157, %f157;
	mul.f32 	%f711, %f694, %f710;
	sub.f32 	%f712, %f709, %f711;
	add.f32 	%f1194, %f1194, %f712;
	add.s32 	%r199, %r199, 1;
	setp.ne.s32 	%p35, %r199, %r57;
	@%p35 bra 	$L__BB1_38;
	add.s32 	%r198, %r198, 1;
	setp.ne.s32 	%p36, %r198, %r57;
	@%p36 bra 	$L__BB1_37;
$L__BB1_50:
	setp.gt.u32 	%p37, %r197, 4;
	@%p37 bra 	$L__BB1_66;
	div.rn.f32 	%f723, %f1186, %f1191;
	setp.leu.f32 	%p43, %f723, 0fBF800000;
	min.f32 	%f724, %f723, 0f3F800000;
	selp.f32 	%f1216, 0fBF800000, %f724, %p43;
	div.rn.f32 	%f725, %f1187, %f1192;
	setp.leu.f32 	%p44, %f725, 0fBF800000;
	min.f32 	%f726, %f725, 0f3F800000;
	selp.f32 	%f1215, 0fBF800000, %f726, %p44;
	div.rn.f32 	%f727, %f1188, %f1193;
	setp.leu.f32 	%p45, %f727, 0fC2C80000;
	setp.lt.f32 	%p46, %f727, 0f42C80000;
	selp.f32 	%f728, 0fC2480000, 0f42480000, %p46;
	selp.f32 	%f729, 0fC2480000, %f728, %p45;
	mul.f32 	%f730, %f727, 0f3F000000;
	selp.f32 	%f731, %f730, %f729, %p46;
	selp.f32 	%f1214, %f729, %f731, %p45;
	div.rn.f32 	%f732, %f1190, %f1195;
	setp.leu.f32 	%p47, %f732, 0fC0000000;
	min.f32 	%f733, %f732, 0f40000000;
	selp.f32 	%f1213, 0fC0000000, %f733, %p47;
	div.rn.f32 	%f734, %f1189, %f1194;
	setp.leu.f32 	%p48, %f734, 0fBF000000;
	min.f32 	%f735, %f734, 0f3F000000;
	selp.f32 	%f1212, 0fBF000000, %f735, %p48;
	bra.uni 	$L__BB1_67;
$L__BB1_52:
	setp.lt.s32 	%p51, %r57, 1;
	mov.f32 	%f1267, 0f00000000;
	mov.f32 	%f1268, %f1267;
	mov.f32 	%f1245, %f1267;
	mov.f32 	%f1246, %f1267;
	mov.f32 	%f1247, %f1267;
	mov.f32 	%f1253, %f1267;
	@%p51 bra 	$L__BB1_72;
	sqrt.rm.f32 	%f89, %f46;
	div.rn.f32 	%f743, %f1173, 0fC0206C99;
	div.rn.f32 	%f90, %f743, %f1171;
	div.rn.f32 	%f91, %f90, %f1171;
	neg.s32 	%r37, %r57;
	mov.b32 	%r200, 0;
	mov.f32 	%f1236, 0f00000000;
	mov.f32 	%f1237, %f1236;
	mov.f32 	%f1238, %f1236;
	mov.f32 	%f1239, %f1236;
	mov.f32 	%f1240, %f1236;
	mov.f32 	%f1241, %f1236;
	mov.f32 	%f1242, %f1236;
	mov.f32 	%f1267, %f1236;
	mov.f32 	%f1268, %f1236;
	mov.f32 	%f1245, %f1236;
	mov.f32 	%f1246, %f1236;
	mov.f32 	%f1247, %f1236;
	mov.f32 	%f1253, %f1236;
$L__BB1_54:
	cvt.rn.f32.u32 	%f744, %r200;
	sub.f32 	%f745, %f744, %f1174;
	add.f32 	%f746, %f745, 0f3F000000;
	mul.f32 	%f220, %f89, %f746;
	abs.f32 	%f221, %f220;
	setp.ge.f32 	%p52, %f221, 0f3F8060FE;
	mul.f32 	%f747, %f220, %f220;
	selp.f32 	%f748, %f221, %f747, %p52;
	selp.f32 	%f749, 0f38EB4C3A, 0f38B1E96A, %p52;
	selp.f32 	%f750, 0fBAAE005B, 0fBA574D20, %p52;
	fma.rn.f32 	%f751, %f749, %f748, %f750;
	selp.f32 	%f752, 0f3C09919F, 0f3BAAD5EA, %p52;
	fma.rn.f32 	%f753, %f751, %f748, %f752;
	selp.f32 	%f754, 0fBD24D99A, 0fBCDC1BE7, %p52;
	fma.rn.f32 	%f755, %f753, %f748, %f754;
	selp.f32 	%f756, 0f3E235519, 0f3DE718AF, %p52;
	fma.rn.f32 	%f757, %f755, %f748, %f756;
	selp.f32 	%f758, 0f3F69B4F9, 0fBEC093AC, %p52;
	fma.rn.f32 	%f759, %f757, %f748, %f758;
	selp.f32 	%f760, 0f3F210A14, 0f3E0375D3, %p52;
	fma.rn.f32 	%f761, %f759, %f748, %f760;
	neg.f32 	%f762, %f748;
	selp.f32 	%f763, %f762, %f220, %p52;
	fma.rn.f32 	%f222, %f761, %f763, %f763;
	add.f32 	%f764, %f745, 0fBF000000;
	mul.f32 	%f223, %f89, %f764;
	abs.f32 	%f224, %f223;
	setp.ge.f32 	%p53, %f224, 0f3F8060FE;
	mul.f32 	%f765, %f223, %f223;
	selp.f32 	%f766, %f224, %f765, %p53;
	selp.f32 	%f767, 0f38EB4C3A, 0f38B1E96A, %p53;
	selp.f32 	%f768, 0fBAAE005B, 0fBA574D20, %p53;
	fma.rn.f32 	%f769, %f767, %f766, %f768;
	selp.f32 	%f770, 0f3C09919F, 0f3BAAD5EA, %p53;
	fma.rn.f32 	%f771, %f769, %f766, %f770;
	selp.f32 	%f772, 0fBD24D99A, 0fBCDC1BE7, %p53;
	fma.rn.f32 	%f773, %f771, %f766, %f772;
	selp.f32 	%f774, 0f3E235519, 0f3DE718AF, %p53;
	fma.rn.f32 	%f775, %f773, %f766, %f774;
	selp.f32 	%f776, 0f3F69B4F9, 0fBEC093AC, %p53;
	fma.rn.f32 	%f777, %f775, %f766, %f776;
	selp.f32 	%f778, 0f3F210A14, 0f3E0375D3, %p53;
	fma.rn.f32 	%f779, %f777, %f766, %f778;
	neg.f32 	%f780, %f766;
	selp.f32 	%f781, %f780, %f223, %p53;
	fma.rn.f32 	%f225, %f779, %f781, %f781;
	mul.lo.s32 	%r201, %r200, %r57;
	add.f32 	%f782, %f744, 0f3F000000;
	sub.f32 	%f783, %f782, %f1174;
	div.rn.f32 	%f784, %f783, %f1171;
	mul.f32 	%f785, %f784, 0fBF000000;
	mul.f32 	%f786, %f784, %f785;
	mul.f32 	%f787, %f786, 0f3FB8AA3B;
	ex2.approx.f32 	%f788, %f787;
	add.f32 	%f789, %f744, 0fBF000000;
	sub.f32 	%f790, %f789, %f1174;
	div.rn.f32 	%f791, %f790, %f1171;
	mul.f32 	%f792, %f791, 0fBF000000;
	mul.f32 	%f793, %f791, %f792;
	mul.f32 	%f794, %f793, 0f3FB8AA3B;
	ex2.approx.f32 	%f795, %f794;
	sub.f32 	%f796, %f788, %f795;
	mul.f32 	%f226, %f90, %f796;
	mul.f32 	%f797, %f746, %f788;
	mul.f32 	%f798, %f764, %f795;
	sub.f32 	%f799, %f797, %f798;
	mul.f32 	%f227, %f91, %f799;
	mov.b32 	%r203, 0;
	mov.u32 	%r202, %r37;
$L__BB1_55:
	cvt.rn.f32.u32 	%f244, %r203;
	sub.f32 	%f245, %f244, %f1175;
	add.f32 	%f246, %f245, 0f3F000000;
	mul.f32 	%f247, %f89, %f246;
	abs.f32 	%f800, %f247;
	setp.ltu.f32 	%p54, %f800, 0f3F8060FE;
	setp.ge.f32 	%p55, %f800, 0f3F8060FE;
	mul.f32 	%f801, %f247, %f247;
	selp.f32 	%f802, %f800, %f801, %p55;
	selp.f32 	%f803, 0f38EB4C3A, 0f38B1E96A, %p55;
	selp.f32 	%f804, 0fBAAE005B, 0fBA574D20, %p55;
	fma.rn.f32 	%f805, %f803, %f802, %f804;
	selp.f32 	%f806, 0f3C09919F, 0f3BAAD5EA, %p55;
	fma.rn.f32 	%f807, %f805, %f802, %f806;
	selp.f32 	%f808, 0fBD24D99A, 0fBCDC1BE7, %p55;
	fma.rn.f32 	%f809, %f807, %f802, %f808;
	selp.f32 	%f810, 0f3E235519, 0f3DE718AF, %p55;
	fma.rn.f32 	%f811, %f809, %f802, %f810;
	selp.f32 	%f812, 0f3F69B4F9, 0fBEC093AC, %p55;
	fma.rn.f32 	%f813, %f811, %f802, %f812;
	selp.f32 	%f814, 0f3F210A14, 0f3E0375D3, %p55;
	fma.rn.f32 	%f815, %f813, %f802, %f814;
	neg.f32 	%f816, %f802;
	selp.f32 	%f817, %f816, %f247, %p55;
	fma.rn.f32 	%f1249, %f815, %f817, %f817;
	@%p54 bra 	$L__BB1_57;
	ex2.approx.ftz.f32 	%f818, %f1249;
	mov.f32 	%f819, 0f3F800000;
	sub.f32 	%f820, %f819, %f818;
	copysign.f32 	%f1249, %f247, %f820;
$L__BB1_57:
	add.f32 	%f251, %f245, 0fBF000000;
	mul.f32 	%f252, %f89, %f251;
	abs.f32 	%f821, %f252;
	setp.ltu.f32 	%p56, %f821, 0f3F8060FE;
	setp.ge.f32 	%p57, %f821, 0f3F8060FE;
	mul.f32 	%f822, %f252, %f252;
	selp.f32 	%f823, %f821, %f822, %p57;
	selp.f32 	%f824, 0f38EB4C3A, 0f38B1E96A, %p57;
	selp.f32 	%f825, 0fBAAE005B, 0fBA574D20, %p57;
	fma.rn.f32 	%f826, %f824, %f823, %f825;
	selp.f32 	%f827, 0f3C09919F, 0f3BAAD5EA, %p57;
	fma.rn.f32 	%f828, %f826, %f823, %f827;
	selp.f32 	%f829, 0fBD24D99A, 0fBCDC1BE7, %p57;
	fma.rn.f32 	%f830, %f828, %f823, %f829;
	selp.f32 	%f831, 0f3E235519, 0f3DE718AF, %p57;
	fma.rn.f32 	%f832, %f830, %f823, %f831;
	selp.f32 	%f833, 0f3F69B4F9, 0fBEC093AC, %p57;
	fma.rn.f32 	%f834, %f832, %f823, %f833;
	selp.f32 	%f835, 0f3F210A14, 0f3E0375D3, %p57;
	fma.rn.f32 	%f836, %f834, %f823, %f835;
	neg.f32 	%f837, %f823;
	selp.f32 	%f838, %f837, %f252, %p57;
	fma.rn.f32 	%f1250, %f836, %f838, %f838;
	@%p56 bra 	$L__BB1_59;
	ex2.approx.ftz.f32 	%f839, %f1250;
	mov.f32 	%f840, 0f3F800000;
	sub.f32 	%f841, %f840, %f839;
	copysign.f32 	%f1250, %f252, %f841;
$L__BB1_59:
	setp.ltu.f32 	%p58, %f221, 0f3F8060FE;
	sub.f32 	%f256, %f1249, %f1250;
	mov.f32 	%f1251, %f222;
	@%p58 bra 	$L__BB1_61;
	ex2.approx.ftz.f32 	%f842, %f222;
	mov.f32 	%f843, 0f3F800000;
	sub.f32 	%f844, %f843, %f842;
	copysign.f32 	%f1251, %f220, %f844;
$L__BB1_61:
	setp.ltu.f32 	%p59, %f224, 0f3F8060FE;
	mov.f32 	%f1252, %f225;
	@%p59 bra 	$L__BB1_63;
	ex2.approx.ftz.f32 	%f845, %f225;
	mov.f32 	%f846, 0f3F800000;
	sub.f32 	%f847, %f846, %f845;
	copysign.f32 	%f1252, %f223, %f847;
$L__BB1_63:
	mul.f32 	%f848, %f256, 0f3F000000;
	sub.f32 	%f849, %f1251, %f1252;
	mul.f32 	%f850, %f849, 0f3F000000;
	mul.f32 	%f851, %f848, %f1173;
	fma.rn.f32 	%f261, %f850, %f851, %f1142;
	mul.wide.u32 	%rd63, %r201, 4;
	add.s64 	%rd64, %rd2, %rd63;
	ld.global.f32 	%f262, [%rd64];
	add.f32 	%f852, %f244, 0f3F000000;
	sub.f32 	%f853, %f852, %f1175;
	div.rn.f32 	%f854, %f853, %f1171;
	mul.f32 	%f855, %f854, 0fBF000000;
	mul.f32 	%f856, %f854, %f855;
	mul.f32 	%f857, %f856, 0f3FB8AA3B;
	ex2.approx.f32 	%f858, %f857;
	add.f32 	%f859, %f244, 0fBF000000;
	sub.f32 	%f860, %f859, %f1175;
	div.rn.f32 	%f861, %f860, %f1171;
	mul.f32 	%f862, %f861, 0fBF000000;
	mul.f32 	%f863, %f861, %f862;
	mul.f32 	%f864, %f863, 0f3FB8AA3B;
	ex2.approx.f32 	%f865, %f864;
	sub.f32 	%f866, %f858, %f865;
	mul.f32 	%f867, %f90, %f866;
	mul.f32 	%f868, %f850, %f867;
	mul.f32 	%f869, %f848, %f226;
	mul.f32 	%f870, %f246, %f858;
	mul.f32 	%f871, %f251, %f865;
	sub.f32 	%f872, %f870, %f871;
	mul.f32 	%f873, %f91, %f872;
	mul.f32 	%f874, %f848, %f227;
	fma.rn.f32 	%f875, %f850, %f873, %f874;
	mul.f32 	%f876, %f848, %f850;
	mul.f32 	%f877, %f868, %f868;
	div.rn.f32 	%f878, %f877, %f261;
	add.f32 	%f1247, %f1247, %f878;
	mul.f32 	%f879, %f869, %f868;
	div.rn.f32 	%f880, %f879, %f261;
	add.f32 	%f1246, %f1246, %f880;
	mul.f32 	%f881, %f876, %f868;
	div.rn.f32 	%f882, %f881, %f261;
	add.f32 	%f1245, %f1245, %f882;
	div.rn.f32 	%f883, %f868, %f261;
	add.f32 	%f1268, %f1268, %f883;
	mul.f32 	%f884, %f875, %f868;
	div.rn.f32 	%f885, %f884, %f261;
	add.f32 	%f1267, %f1267, %f885;
	mul.f32 	%f886, %f869, %f869;
	div.rn.f32 	%f887, %f886, %f261;
	add.f32 	%f1242, %f1242, %f887;
	mul.f32 	%f888, %f876, %f869;
	div.rn.f32 	%f889, %f888, %f261;
	add.f32 	%f1241, %f1241, %f889;
	div.rn.f32 	%f890, %f869, %f261;
	add.f32 	%f1240, %f1240, %f890;
	mul.f32 	%f891, %f875, %f869;
	div.rn.f32 	%f892, %f891, %f261;
	add.f32 	%f1239, %f1239, %f892;
	mul.f32 	%f893, %f876, %f876;
	div.rn.f32 	%f894, %f893, %f261;
	add.f32 	%f1238, %f1238, %f894;
	div.rn.f32 	%f895, %f876, %f261;
	add.f32 	%f1237, %f1237, %f895;
	mul.f32 	%f896, %f875, %f876;
	div.rn.f32 	%f897, %f896, %f261;
	add.f32 	%f1236, %f1236, %f897;
	rcp.rn.f32 	%f898, %f261;
	add.f32 	%f1235, %f1235, %f898;
	div.rn.f32 	%f899, %f875, %f261;
	add.f32 	%f1234, %f1234, %f899;
	mul.f32 	%f900, %f875, %f875;
	div.rn.f32 	%f901, %f900, %f261;
	add.f32 	%f1233, %f1233, %f901;
	setp.leu.f32 	%p60, %f261, 0f00000000;
	@%p60 bra 	$L__BB1_69;
	setp.leu.f32 	%p61, %f262, 0f00000000;
	@%p61 bra 	$L__BB1_68;
	setp.lt.f32 	%p62, %f261, 0f00800000;
	mul.f32 	%f902, %f261, 0f4B000000;
	selp.f32 	%f903, %f902, %f261, %p62;
	selp.f32 	%f904, 0fC1B80000, 0f00000000, %p62;
	mov.b32 	%r169, %f903;
	add.s32 	%r170, %r169, -1059760811;
	and.b32  	%r171, %r170, -8388608;
	sub.s32 	%r172, %r169, %r171;
	mov.b32 	%f905, %r172;
	cvt.rn.f32.s32 	%f906, %r171;
	fma.rn.f32 	%f907, %f906, 0f34000000, %f904;
	add.f32 	%f908, %f905, 0fBF800000;
	fma.rn.f32 	%f909, %f908, 0fBE055027, 0f3E1039F6;
	fma.rn.f32 	%f910, %f909, %f908, 0fBDF8CDCC;
	fma.rn.f32 	%f911, %f910, %f908, 0f3E0F2955;
	fma.rn.f32 	%f912, %f911, %f908, 0fBE2AD8B9;
	fma.rn.f32 	%f913, %f912, %f908, 0f3E4CED0B;
	fma.rn.f32 	%f914, %f913, %f908, 0fBE7FFF22;
	fma.rn.f32 	%f915, %f914, %f908, 0f3EAAAA78;
	fma.rn.f32 	%f916, %f915, %f908, 0fBF000000;
	mul.f32 	%f917, %f908, %f916;
	fma.rn.f32 	%f918, %f917, %f908, %f908;
	fma.rn.f32 	%f919, %f907, 0f3F317218, %f918;
	setp.gt.u32 	%p63, %r169, 2139095039;
	fma.rn.f32 	%f920, %f903, 0f7F800000, 0f7F800000;
	selp.f32 	%f921, %f920, %f919, %p63;
	setp.eq.f32 	%p64, %f903, 0f00000000;
	selp.f32 	%f922, 0fFF800000, %f921, %p64;
	mul.f32 	%f923, %f262, %f922;
	sub.f32 	%f924, %f923, %f261;
	setp.lt.f32 	%p65, %f262, 0f00800000;
	mul.f32 	%f925, %f262, 0f4B000000;
	selp.f32 	%f926, %f925, %f262, %p65;
	selp.f32 	%f927, 0fC1B80000, 0f00000000, %p65;
	mov.b32 	%r173, %f926;
	add.s32 	%r174, %r173, -1059760811;
	and.b32  	%r175, %r174, -8388608;
	sub.s32 	%r176, %r173, %r175;
	mov.b32 	%f928, %r176;
	cvt.rn.f32.s32 	%f929, %r175;
	fma.rn.f32 	%f930, %f929, 0f34000000, %f927;
	add.f32 	%f931, %f928, 0fBF800000;
	fma.rn.f32 	%f932, %f931, 0fBE055027, 0f3E1039F6;
	fma.rn.f32 	%f933, %f932, %f931, 0fBDF8CDCC;
	fma.rn.f32 	%f934, %f933, %f931, 0f3E0F2955;
	fma.rn.f32 	%f935, %f934, %f931, 0fBE2AD8B9;
	fma.rn.f32 	%f936, %f935, %f931, 0f3E4CED0B;
	fma.rn.f32 	%f937, %f936, %f931, 0fBE7FFF22;
	fma.rn.f32 	%f938, %f937, %f931, 0f3EAAAA78;
	fma.rn.f32 	%f939, %f938, %f931, 0fBF000000;
	mul.f32 	%f940, %f931, %f939;
	fma.rn.f32 	%f941, %f940, %f931, %f931;
	fma.rn.f32 	%f942, %f930, 0f3F317218, %f941;
	setp.gt.u32 	%p66, %r173, 2139095039;
	fma.rn.f32 	%f943, %f926, 0f7F800000, 0f7F800000;
	selp.f32 	%f944, %f943, %f942, %p66;
	setp.eq.f32 	%p67, %f926, 0f00000000;
	selp.f32 	%f945, 0fFF800000, %f944, %p67;
	mul.f32 	%f946, %f262, %f945;
	sub.f32 	%f947, %f924, %f946;
	add.f32 	%f948, %f262, %f947;
	add.f32 	%f1253, %f1253, %f948;
	bra.uni 	$L__BB1_69;
$L__BB1_66:
	div.rn.f32 	%f713, %f1186, %f1191;
	setp.leu.f32 	%p38, %f713, 0fBF800000;
	min.f32 	%f714, %f713, 0f3F800000;
	selp.f32 	%f1216, 0fBF800000, %f714, %p38;
	div.rn.f32 	%f715, %f1187, %f1192;
	setp.leu.f32 	%p39, %f715, 0fBF800000;
	min.f32 	%f716, %f715, 0f3F800000;
	selp.f32 	%f1215, 0fBF800000, %f716, %p39;
	div.rn.f32 	%f717, %f1188, %f1193;
	setp.leu.f32 	%p40, %f717, 0fC2C80000;
	min.f32 	%f718, %f717, 0f42C80000;
	selp.f32 	%f1214, 0fC2C80000, %f718, %p40;
	div.rn.f32 	%f719, %f1190, %f1195;
	setp.leu.f32 	%p41, %f719, 0fC0000000;
	min.f32 	%f720, %f719, 0f40000000;
	selp.f32 	%f1213, 0fC0000000, %f720, %p41;
	div.rn.f32 	%f721, %f1189, %f1194;
	setp.leu.f32 	%p42, %f721, 0fBF000000;
	min.f32 	%f722, %f721, 0f3F000000;
	selp.f32 	%f1212, 0fBF000000, %f722, %p42;
$L__BB1_67:
	sub.f32 	%f1175, %f1175, %f1216;
	sub.f32 	%f1174, %f1174, %f1215;
	sub.f32 	%f736, %f1173, %f1214;
	sub.f32 	%f737, %f1142, %f1213;
	sub.f32 	%f738, %f1171, %f1212;
	max.f32 	%f1173, %f736, 0f3F800000;
	max.f32 	%f1142, %f737, 0f3C23D70A;
	max.f32 	%f739, %f738, 0f3F000000;
	setp.lt.f32 	%p49, %f739, %f83;
	selp.f32 	%f1171, %f739, %f83, %p49;
	add.s32 	%r197, %r197, 1;
	setp.eq.s32 	%p50, %r197, %r58;
	@%p50 bra 	$L__BB1_52;
	bra.uni 	$L__BB1_35;
$L__BB1_68:
	sub.f32 	%f1253, %f1253, %f261;
$L__BB1_69:
	add.s32 	%r203, %r203, 1;
	add.s32 	%r202, %r202, 1;
	setp.ne.s32 	%p68, %r202, 0;
	add.s32 	%r201, %r201, 1;
	@%p68 bra 	$L__BB1_55;
	add.s32 	%r200, %r200, 1;
	setp.ne.s32 	%p69, %r200, %r57;
	@%p69 bra 	$L__BB1_54;
	st.local.f32 	[%rd1], %f1247;
	st.local.f32 	[%rd1+4], %f1246;
	st.local.f32 	[%rd1+20], %f1246;
	st.local.f32 	[%rd1+8], %f1245;
	st.local.f32 	[%rd1+40], %f1245;
	st.local.f32 	[%rd1+12], %f1268;
	st.local.f32 	[%rd1+60], %f1268;
	st.local.f32 	[%rd1+16], %f1267;
	st.local.f32 	[%rd1+80], %f1267;
	st.local.f32 	[%rd1+24], %f1242;
	st.local.f32 	[%rd1+28], %f1241;
	st.local.f32 	[%rd1+44], %f1241;
	st.local.f32 	[%rd1+32], %f1240;
	st.local.f32 	[%rd1+64], %f1240;
	st.local.f32 	[%rd1+36], %f1239;
	st.local.f32 	[%rd1+84], %f1239;
	st.local.f32 	[%rd1+48], %f1238;
	st.local.f32 	[%rd1+52], %f1237;
	st.local.f32 	[%rd1+68], %f1237;
	st.local.f32 	[%rd1+56], %f1236;
	st.local.f32 	[%rd1+88], %f1236;
	st.local.f32 	[%rd1+72], %f1235;
	st.local.f32 	[%rd1+76], %f1234;
	st.local.f32 	[%rd1+92], %f1234;
	st.local.f32 	[%rd1+96], %f1233;
$L__BB1_72:
	rcp.rn.f32 	%f287, %f1247;
	mov.b32 	%r204, 0;
	mov.f32 	%f1269, %f1245;
	mov.f32 	%f1270, %f1246;
$L__BB1_73:
	mov.u32 	%r54, %r204;
	add.s32 	%r204, %r54, 1;
	mul.lo.s32 	%r178, %r54, 5;
	setp.ne.s32 	%p70, %r54, 0;
	mul.wide.u32 	%rd65, %r178, 4;
	add.s64 	%rd4, %rd1, %rd65;
	@%p70 bra 	$L__BB1_93;
$L__BB1_74:
	setp.gt.u32 	%p74, %r54, 3;
	@%p74 bra 	$L__BB1_90;
	setp.ne.s32 	%p75, %r54, 0;
	@%p75 bra 	$L__BB1_77;
	mul.f32 	%f1270, %f287, %f1270;
	st.local.f32 	[%rd1+4], %f1270;
	mul.f32 	%f1269, %f287, %f1269;
	st.local.f32 	[%rd1+8], %f1269;
	mul.f32 	%f1268, %f287, %f1268;
	st.local.f32 	[%rd1+12], %f1268;
	mul.f32 	%f1267, %f287, %f1267;
	st.local.f32 	[%rd1+16], %f1267;
	bra.uni 	$L__BB1_90;
$L__BB1_77:
	neg.s32 	%r179, %r54;
	and.b32  	%r56, %r179, 3;
	setp.eq.s32 	%p76, %r56, 0;
	@%p76 bra 	$L__BB1_90;
	mul.wide.u32 	%rd66, %r54, 4;
	add.s64 	%rd5, %rd1, %rd66;
	ld.local.f32 	%f970, [%rd5+4];
	ld.local.f32 	%f296, [%rd4];
	fma.rn.f32 	%f1264, %f970, %f296, 0f00000000;
	setp.eq.s32 	%p77, %r54, 1;
	@%p77 bra 	$L__BB1_81;
	ld.local.f32 	%f971, [%rd5+24];
	ld.local.f32 	%f972, [%rd4+4];
	fma.rn.f32 	%f1264, %f971, %f972, %f1264;
	setp.eq.s32 	%p78, %r54, 2;
	@%p78 bra 	$L__BB1_81;
	ld.local.f32 	%f973, [%rd5+44];
	ld.local.f32 	%f974, [%rd4+8];
	fma.rn.f32 	%f1264, %f973, %f974, %f1264;
$L__BB1_81:
	mul.lo.s32 	%r180, %r54, 6;
	mul.wide.u32 	%rd67, %r180, 4;
	add.s64 	%rd6, %rd1, %rd67;
	ld.local.f32 	%f975, [%rd6];
	rcp.rn.f32 	%f301, %f975;
	ld.local.f32 	%f976, [%rd6+4];
	sub.f32 	%f977, %f976, %f1264;
	mul.f32 	%f978, %f301, %f977;
	st.local.f32 	[%rd6+4], %f978;
	setp.eq.s32 	%p79, %r56, 1;
	@%p79 bra 	$L__BB1_90;
	setp.eq.s32 	%p80, %r54, 1;
	ld.local.f32 	%f979, [%rd5+8];
	fma.rn.f32 	%f1265, %f979, %f296, 0f00000000;
	@%p80 bra 	$L__BB1_85;
	ld.local.f32 	%f980, [%rd5+28];
	ld.local.f32 	%f981, [%rd4+4];
	fma.rn.f32 	%f1265, %f980, %f981, %f1265;
	setp.eq.s32 	%p81, %r54, 2;
	@%p81 bra 	$L__BB1_85;
	ld.local.f32 	%f982, [%rd5+48];
	ld.local.f32 	%f983, [%rd4+8];
	fma.rn.f32 	%f1265, %f982, %f983, %f1265;
$L__BB1_85:
	ld.local.f32 	%f984, [%rd6+8];
	sub.f32 	%f985, %f984, %f1265;
	mul.f32 	%f986, %f301, %f985;
	st.local.f32 	[%rd6+8], %f986;
	setp.eq.s32 	%p82, %r56, 2;
	@%p82 bra 	$L__BB1_90;
	setp.eq.s32 	%p83, %r54, 1;
	ld.local.f32 	%f987, [%rd5+12];
	fma.rn.f32 	%f1266, %f987, %f296, 0f00000000;
	@%p83 bra 	$L__BB1_89;
	ld.local.f32 	%f988, [%rd5+32];
	ld.local.f32 	%f989, [%rd4+4];
	fma.rn.f32 	%f1266, %f988, %f989, %f1266;
	setp.eq.s32 	%p84, %r54, 2;
	@%p84 bra 	$L__BB1_89;
	ld.local.f32 	%f990, [%rd5+52];
	ld.local.f32 	%f991, [%rd4+8];
	fma.rn.f32 	%f1266, %f990, %f991, %f1266;
$L__BB1_89:
	ld.local.f32 	%f992, [%rd6+12];
	sub.f32 	%f993, %f992, %f1266;
	mul.f32 	%f994, %f301, %f993;
	st.local.f32 	[%rd6+12], %f994;
$L__BB1_90:
	setp.ne.s32 	%p85, %r204, 5;
	@%p85 bra 	$L__BB1_73;
	ld.param.u64 	%rd88, [kernel_MLEFit_sigma_param_5];
	ld.param.u64 	%rd87, [kernel_MLEFit_sigma_param_4];
	cvta.to.global.u64 	%rd68, %rd87;
	cvta.to.global.u64 	%rd69, %rd88;
	ld.local.f32 	%f995, [%rd1+96];
	add.f32 	%f996, %f1270, 0f00000000;
	mov.f32 	%f997, 0f00000000;
	sub.f32 	%f998, %f997, %f996;
	add.f32 	%f999, %f1269, 0f00000000;
	ld.local.f32 	%f1000, [%rd1+28];
	fma.rn.f32 	%f1001, %f1000, %f998, %f999;
	sub.f32 	%f1002, %f997, %f1001;
	add.f32 	%f1003, %f1268, 0f00000000;
	ld.local.f32 	%f1004, [%rd1+32];
	fma.rn.f32 	%f1005, %f1004, %f998, %f1003;
	ld.local.f32 	%f1006, [%rd1+52];
	fma.rn.f32 	%f1007, %f1006, %f1002, %f1005;
	sub.f32 	%f1008, %f997, %f1007;
	add.f32 	%f1009, %f1267, 0f00000000;
	ld.local.f32 	%f1010, [%rd1+36];
	fma.rn.f32 	%f1011, %f1010, %f998, %f1009;
	ld.local.f32 	%f1012, [%rd1+56];
	fma.rn.f32 	%f1013, %f1012, %f1002, %f1011;
	ld.local.f32 	%f1014, [%rd1+76];
	fma.rn.f32 	%f1015, %f1014, %f1008, %f1013;
	sub.f32 	%f1016, %f997, %f1015;
	div.rn.f32 	%f1017, %f1016, %f995;
	ld.local.f32 	%f1018, [%rd1+92];
	fma.rn.f32 	%f1019, %f1018, %f1017, 0f00000000;
	ld.local.f32 	%f1020, [%rd1+72];
	rcp.rn.f32 	%f1021, %f1020;
	sub.f32 	%f1022, %f1008, %f1019;
	mul.f32 	%f1023, %f1021, %f1022;
	ld.local.f32 	%f1024, [%rd1+68];
	fma.rn.f32 	%f1025, %f1024, %f1023, 0f00000000;
	ld.local.f32 	%f1026, [%rd1+88];
	fma.rn.f32 	%f1027, %f1026, %f1017, %f1025;
	ld.local.f32 	%f1028, [%rd1+48];
	rcp.rn.f32 	%f1029, %f1028;
	sub.f32 	%f1030, %f1002, %f1027;
	mul.f32 	%f1031, %f1029, %f1030;
	ld.local.f32 	%f1032, [%rd1+44];
	fma.rn.f32 	%f1033, %f1032, %f1031, 0f00000000;
	ld.local.f32 	%f1034, [%rd1+64];
	fma.rn.f32 	%f1035, %f1034, %f1023, %f1033;
	ld.local.f32 	%f1036, [%rd1+84];
	fma.rn.f32 	%f1037, %f1036, %f1017, %f1035;
	ld.local.f32 	%f1038, [%rd1+24];
	rcp.rn.f32 	%f1039, %f1038;
	sub.f32 	%f1040, %f998, %f1037;
	mul.f32 	%f1041, %f1039, %f1040;
	fma.rn.f32 	%f1042, %f1246, %f1041, 0f00000000;
	fma.rn.f32 	%f1043, %f1245, %f1031, %f1042;
	ld.local.f32 	%f1044, [%rd1+60];
	fma.rn.f32 	%f1045, %f1044, %f1023, %f1043;
	ld.local.f32 	%f1046, [%rd1+80];
	fma.rn.f32 	%f1047, %f1046, %f1017, %f1045;
	mov.f32 	%f1048, 0f3F800000;
	sub.f32 	%f1049, %f1048, %f1047;
	mul.f32 	%f1050, %f287, %f1049;
	fma.rn.f32 	%f1051, %f1270, 0f00000000, 0f00000000;
	sub.f32 	%f1052, %f1048, %f1051;
	fma.rn.f32 	%f1053, %f1269, 0f00000000, 0f00000000;
	fma.rn.f32 	%f1054, %f1000, %f1052, %f1053;
	sub.f32 	%f1055, %f997, %f1054;
	fma.rn.f32 	%f1056, %f1268, 0f00000000, 0f00000000;
	fma.rn.f32 	%f1057, %f1004, %f1052, %f1056;
	fma.rn.f32 	%f1058, %f1006, %f1055, %f1057;
	sub.f32 	%f1059, %f997, %f1058;
	fma.rn.f32 	%f1060, %f1267, 0f00000000, 0f00000000;
	fma.rn.f32 	%f1061, %f1010, %f1052, %f1060;
	fma.rn.f32 	%f1062, %f1012, %f1055, %f1061;
	fma.rn.f32 	%f1063, %f1014, %f1059, %f1062;
	sub.f32 	%f1064, %f997, %f1063;
	div.rn.f32 	%f1065, %f1064, %f995;
	fma.rn.f32 	%f1066, %f1018, %f1065, 0f00000000;
	sub.f32 	%f1067, %f1059, %f1066;
	mul.f32 	%f1068, %f1021, %f1067;
	fma.rn.f32 	%f1069, %f1024, %f1068, 0f00000000;
	fma.rn.f32 	%f1070, %f1026, %f1065, %f1069;
	sub.f32 	%f1071, %f1055, %f1070;
	mul.f32 	%f1072, %f1029, %f1071;
	fma.rn.f32 	%f1073, %f1032, %f1072, 0f00000000;
	fma.rn.f32 	%f1074, %f1034, %f1068, %f1073;
	fma.rn.f32 	%f1075, %f1036, %f1065, %f1074;
	sub.f32 	%f1076, %f1052, %f1075;
	mul.f32 	%f1077, %f1039, %f1076;
	sub.f32 	%f1078, %f997, %f1051;
	fma.rn.f32 	%f1079, %f1000, %f1078, %f1053;
	sub.f32 	%f1080, %f1048, %f1079;
	fma.rn.f32 	%f1081, %f1004, %f1078, %f1056;
	fma.rn.f32 	%f1082, %f1006, %f1080, %f1081;
	sub.f32 	%f1083, %f997, %f1082;
	fma.rn.f32 	%f1084, %f1010, %f1078, %f1060;
	fma.rn.f32 	%f1085, %f1012, %f1080, %f1084;
	fma.rn.f32 	%f1086, %f1014, %f1083, %f1085;
	sub.f32 	%f1087, %f997, %f1086;
	div.rn.f32 	%f1088, %f1087, %f995;
	fma.rn.f32 	%f1089, %f1018, %f1088, 0f00000000;
	sub.f32 	%f1090, %f1083, %f1089;
	mul.f32 	%f1091, %f1021, %f1090;
	fma.rn.f32 	%f1092, %f1024, %f1091, 0f00000000;
	fma.rn.f32 	%f1093, %f1026, %f1088, %f1092;
	sub.f32 	%f1094, %f1080, %f1093;
	mul.f32 	%f1095, %f1029, %f1094;
	sub.f32 	%f1096, %f997, %f1079;
	fma.rn.f32 	%f1097, %f1006, %f1096, %f1081;
	sub.f32 	%f1098, %f1048, %f1097;
	fma.rn.f32 	%f1099, %f1012, %f1096, %f1084;
	fma.rn.f32 	%f1100, %f1014, %f1098, %f1099;
	sub.f32 	%f1101, %f997, %f1100;
	div.rn.f32 	%f1102, %f1101, %f995;
	fma.rn.f32 	%f1103, %f1018, %f1102, 0f00000000;
	sub.f32 	%f1104, %f1098, %f1103;
	mul.f32 	%f1105, %f1021, %f1104;
	sub.f32 	%f1106, %f997, %f1097;
	fma.rn.f32 	%f1107, %f1014, %f1106, %f1099;
	sub.f32 	%f1108, %f1048, %f1107;
	div.rn.f32 	%f1109, %f1108, %f995;
	mul.wide.u32 	%rd70, %r1, 4;
	add.s64 	%rd71, %rd68, %rd70;
	st.global.f32 	[%rd71], %f1175;
	add.s32 	%r181, %r1, %r59;
	mul.wide.u32 	%rd72, %r181, 4;
	add.s64 	%rd73, %rd68, %rd72;
	st.global.f32 	[%rd73], %f1174;
	add.s32 	%r182, %r181, %r59;
	mul.wide.u32 	%rd74, %r182, 4;
	add.s64 	%rd75, %rd68, %rd74;
	st.global.f32 	[%rd75], %f1173;
	add.s32 	%r183, %r182, %r59;
	mul.wide.u32 	%rd76, %r183, 4;
	add.s64 	%rd77, %rd68, %rd76;
	st.global.f32 	[%rd77], %f1142;
	add.s32 	%r184, %r183, %r59;
	mul.wide.u32 	%rd78, %r184, 4;
	add.s64 	%rd79, %rd68, %rd78;
	st.global.f32 	[%rd79], %f1171;
	add.s64 	%rd80, %rd69, %rd70;
	st.global.f32 	[%rd80], %f1050;
	add.s64 	%rd81, %rd69, %rd72;
	st.global.f32 	[%rd81], %f1077;
	add.s64 	%rd82, %rd69, %rd74;
	st.global.f32 	[%rd82], %f1095;
	add.s64 	%rd83, %rd69, %rd76;
	st.global.f32 	[%rd83], %f1105;
	add.s64 	%rd84, %rd69, %rd78;
	st.global.f32 	[%rd84], %f1109;
	cvta.to.global.u64 	%rd85, %rd10;
	add.s64 	%rd86, %rd85, %rd70;
	st.global.f32 	[%rd86], %f1253;
$L__BB1_92:
	ret;
$L__BB1_93:
	ld.local.f32 	%f310, [%rd4];
	fma.rn.f32 	%f949, %f1270, %f310, 0f00000000;
	ld.local.f32 	%f950, [%rd4+4];
	sub.f32 	%f311, %f950, %f949;
	st.local.f32 	[%rd4+4], %f311;
	setp.eq.s32 	%p71, %r204, 2;
	@%p71 bra 	$L__BB1_74;
	fma.rn.f32 	%f951, %f1269, %f310, 0f00000000;
	ld.local.f32 	%f952, [%rd1+28];
	fma.rn.f32 	%f953, %f952, %f311, %f951;
	ld.local.f32 	%f954, [%rd4+8];
	sub.f32 	%f312, %f954, %f953;
	st.local.f32 	[%rd4+8], %f312;
	setp.eq.s32 	%p72, %r204, 3;
	@%p72 bra 	$L__BB1_74;
	fma.rn.f32 	%f955, %f1268, %f310, 0f00000000;
	ld.local.f32 	%f956, [%rd1+32];
	fma.rn.f32 	%f957, %f956, %f311, %f955;
	ld.local.f32 	%f958, [%rd1+52];
	fma.rn.f32 	%f959, %f958, %f312, %f957;
	ld.local.f32 	%f960, [%rd4+12];
	sub.f32 	%f313, %f960, %f959;
	st.local.f32 	[%rd4+12], %f313;
	setp.eq.s32 	%p73, %r204, 4;
	@%p73 bra 	$L__BB1_74;
	fma.rn.f32 	%f961, %f1267, %f310, 0f00000000;
	ld.local.f32 	%f962, [%rd1+36];
	fma.rn.f32 	%f963, %f962, %f311, %f961;
	ld.local.f32 	%f964, [%rd1+56];
	fma.rn.f32 	%f965, %f964, %f312, %f963;
	ld.local.f32 	%f966, [%rd1+76];
	fma.rn.f32 	%f967, %f966, %f313, %f965;
	ld.local.f32 	%f968, [%rd4+16];
	sub.f32 	%f969, %f968, %f967;
	st.local.f32 	[%rd4+16], %f969;
	bra.uni 	$L__BB1_74;

}
	// .globl	kernel_MLEFit_z
.visible .entry kernel_MLEFit_z(
	.param .u64 .ptr .align 1 kernel_MLEFit_z_param_0,
	.param .f32 kernel_MLEFit_z_param_1,
	.param .f32 kernel_MLEFit_z_param_2,
	.param .f32 kernel_MLEFit_z_param_3,
	.param .f32 kernel_MLEFit_z_param_4,
	.param .f32 kernel_MLEFit_z_param_5,
	.param .f32 kernel_MLEFit_z_param_6,
	.param .f32 kernel_MLEFit_z_param_7,
	.param .f32 kernel_MLEFit_z_param_8,
	.param .u32 kernel_MLEFit_z_param_9,
	.param .u32 kernel_MLEFit_z_param_10,
	.param .u64 .ptr .align 1 kernel_MLEFit_z_param_11,
	.param .u64 .ptr .align 1 kernel_MLEFit_z_param_12,
	.param .u64 .ptr .align 1 kernel_MLEFit_z_param_13,
	.param .u32 kernel_MLEFit_z_param_14
)
{
	.local .align 4 .b8 	__local_depot2[100];
	.reg .b64 	%SP;
	.reg .b64 	%SPL;
	.reg .pred 	%p<225>;
	.reg .b32 	%r<464>;
	.reg .b32 	%f<2417>;
	.reg .b64 	%rd<274>;

	mov.u64 	%SPL, __local_depot2;
	ld.param.u64 	%rd6, [kernel_MLEFit_z_param_0];
	ld.param.f32 	%f655, [kernel_MLEFit_z_param_1];
	ld.param.f32 	%f656, [kernel_MLEFit_z_param_2];
	ld.param.f32 	%f658, [kernel_MLEFit_z_param_4];
	ld.param.f32 	%f659, [kernel_MLEFit_z_param_5];
	ld.param.f32 	%f661, [kernel_MLEFit_z_param_7];
	ld.param.f32 	%f662, [kernel_MLEFit_z_param_8];
	ld.param.u32 	%r147, [kernel_MLEFit_z_param_9];
	ld.param.u32 	%r149, [kernel_MLEFit_z_param_14];
	add.u64 	%rd1, %SPL, 0;
	mov.u32 	%r1, %tid.x;
	mov.u32 	%r150, %ctaid.x;
	mov.u32 	%r151, %ntid.x;
	mul.lo.s32 	%r2, %r150, %r151;
	add.s32 	%r3, %r2, %r1;
	setp.ge.s32 	%p1, %r3, %r149;
	@%p1 bra 	$L__BB2_217;
	cvta.to.global.u64 	%rd11, %rd6;
	mov.b32 	%r152, 0;
	st.local.u32 	[%rd1], %r152;
	st.local.u32 	[%rd1+4], %r152;
	st.local.u32 	[%rd1+8], %r152;
	st.local.u32 	[%rd1+12], %r152;
	st.local.u32 	[%rd1+16], %r152;
	st.local.u32 	[%rd1+20], %r152;
	st.local.u32 	[%rd1+24], %r152;
	st.local.u32 	[%rd1+28], %r152;
	st.local.u32 	[%rd1+32], %r152;
	st.local.u32 	[%rd1+36], %r152;
	st.local.u32 	[%rd1+40], %r152;
	st.local.u32 	[%rd1+44], %r152;
	st.local.u32 	[%rd1+48], %r152;
	st.local.u32 	[%rd1+52], %r152;
	st.local.u32 	[%rd1+56], %r152;
	st.local.u32 	[%rd1+60], %r152;
	mul.lo.s32 	%r4, %r147, %r147;
	mul.lo.s32 	%r5, %r4, %r1;
	mad.lo.s32 	%r153, %r2, %r4, %r5;
	mul.wide.u32 	%rd12, %r153, 4;
	add.s64 	%rd2, %rd11, %rd12;
	setp.lt.s32 	%p2, %r147, 1;
	mov.f32 	%f2106, 0f00000000;
	mov.f32 	%f2107, %f2106;
	mov.f32 	%f2108, %f2106;
	@%p2 bra 	$L__BB2_15;
	add.s32 	%r6, %r147, -1;
	and.b32  	%r7, %r147, 7;
	add.s32 	%r8, %r7, -1;
	and.b32  	%r9, %r147, 3;
	and.b32  	%r10, %r147, 2147483640;
	and.b32  	%r11, %r147, 1;
	mov.f32 	%f2108, 0f00000000;
	mov.b32 	%r424, 0;
	mov.f32 	%f2107, %f2108;
	mov.f32 	%f2106, %f2108;
$L__BB2_3:
	setp.lt.u32 	%p3, %r6, 7;
	cvt.rn.f32.u32 	%f4, %r424;
	mov.b32 	%r427, 0;
	@%p3 bra 	$L__BB2_6;
	mov.b32 	%r425, 0;
$L__BB2_5:
	.pragma "nounroll";
	mad.lo.s32 	%r157, %r425, %r147, %r424;
	mul.wide.u32 	%rd13, %r157, 4;
	add.s64 	%rd14, %rd2, %rd13;
	ld.global.f32 	%f666, [%rd14];
	fma.rn.f32 	%f667, %f666, %f4, %f2106;
	cvt.rn.f32.u32 	%f668, %r425;
	fma.rn.f32 	%f669, %f666, %f668, %f2107;
	add.f32 	%f670, %f2108, %f666;
	add.s32 	%r158, %r425, 1;
	add.s32 	%r159, %r157, %r147;
	mul.wide.u32 	%rd15, %r159, 4;
	add.s64 	%rd16, %rd2, %rd15;
	ld.global.f32 	%f671, [%rd16];
	fma.rn.f32 	%f672, %f671, %f4, %f667;
	cvt.rn.f32.u32 	%f673, %r158;
	fma.rn.f32 	%f674, %f671, %f673, %f669;
	add.f32 	%f675, %f670, %f671;
	add.s32 	%r160, %r425, 2;
	add.s32 	%r161, %r159, %r147;
	mul.wide.u32 	%rd17, %r161, 4;
	add.s64 	%rd18, %rd2, %rd17;
	ld.global.f32 	%f676, [%rd18];
	fma.rn.f32 	%f677, %f676, %f4, %f672;
	cvt.rn.f32.u32 	%f678, %r160;
	fma.rn.f32 	%f679, %f676, %f678, %f674;
	add.f32 	%f680, %f675, %f676;
	add.s32 	%r162, %r425, 3;
	add.s32 	%r163, %r161, %r147;
	mul.wide.u32 	%rd19, %r163, 4;
	add.s64 	%rd20, %rd2, %rd19;
	ld.global.f32 	%f681, [%rd20];
	fma.rn.f32 	%f682, %f681, %f4, %f677;
	cvt.rn.f32.u32 	%f683, %r162;
	fma.rn.f32 	%f684, %f681, %f683, %f679;
	add.f32 	%f685, %f680, %f681;
	add.s32 	%r164, %r425, 4;
	add.s32 	%r165, %r163, %r147;
	mul.wide.u32 	%rd21, %r165, 4;
	add.s64 	%rd22, %rd2, %rd21;
	ld.global.f32 	%f686, [%rd22];
	fma.rn.f32 	%f687, %f686, %f4, %f682;
	cvt.rn.f32.u32 	%f688, %r164;
	fma.rn.f32 	%f689, %f686, %f688, %f684;
	add.f32 	%f690, %f685, %f686;
	add.s32 	%r166, %r425, 5;
	add.s32 	%r167, %r165, %r147;
	mul.wide.u32 	%rd23, %r167, 4;
	add.s64 	%rd24, %rd2, %rd23;
	ld.global.f32 	%f691, [%rd24];
	fma.rn.f32 	%f692, %f691, %f4, %f687;
	cvt.rn.f32.u32 	%f693, %r166;
	fma.rn.f32 	%f694, %f691, %f693, %f689;
	add.f32 	%f695, %f690, %f691;
	add.s32 	%r168, %r425, 6;
	add.s32 	%r169, %r167, %r147;
	mul.wide.u32 	%rd25, %r169, 4;
	add.s64 	%rd26, %rd2, %rd25;
	ld.global.f32 	%f696, [%rd26];
	fma.rn.f32 	%f697, %f696, %f4, %f692;
	cvt.rn.f32.u32 	%f698, %r168;
	fma.rn.f32 	%f699, %f696, %f698, %f694;
	add.f32 	%f700, %f695, %f696;
	add.s32 	%r170, %r425, 7;
	add.s32 	%r171, %r169, %r147;
	mul.wide.u32 	%rd27, %r171, 4;
	add.s64 	%rd28, %rd2, %rd27;
	ld.global.f32 	%f701, [%rd28];
	fma.rn.f32 	%f2106, %f701, %f4, %f697;
	cvt.rn.f32.u32 	%f702, %r170;
	fma.rn.f32 	%f2107, %f701, %f702, %f699;
	add.f32 	%f2108, %f700, %f701;
	add.s32 	%r425, %r425, 8;
	setp.ne.s32 	%p4, %r425, %r10;
	mov.u32 	%r427, %r10;
	@%p4 bra 	$L__BB2_5;
$L__BB2_6:
	setp.eq.s32 	%p5, %r7, 0;
	@%p5 bra 	$L__BB2_14;
	setp.lt.u32 	%p6, %r8, 3;
	@%p6 bra 	$L__BB2_9;
	mad.lo.s32 	%r172, %r427, %r147, %r424;
	mul.wide.u32 	%rd29, %r172, 4;
	add.s64 	%rd30, %rd2, %rd29;
	ld.global.f32 	%f704, [%rd30];
	fma.rn.f32 	%f705, %f704, %f4, %f2106;
	cvt.rn.f32.u32 	%f706, %r427;
	fma.rn.f32 	%f707, %f704, %f706, %f2107;
	add.f32 	%f708, %f2108, %f704;
	add.s32 	%r173, %r427, 1;
	add.s32 	%r174, %r172, %r147;
	mul.wide.u32 	%rd31, %r174, 4;
	add.s64 	%rd32, %rd2, %rd31;
	ld.global.f32 	%f709, [%rd32];
	fma.rn.f32 	%f710, %f709, %f4, %f705;
	cvt.rn.f32.u32 	%f711, %r173;
	fma.rn.f32 	%f712, %f709, %f711, %f707;
	add.f32 	%f713, %f708, %f709;
	add.s32 	%r175, %r427, 2;
	add.s32 	%r176, %r174, %r147;
	mul.wide.u32 	%rd33, %r176, 4;
	add.s64 	%rd34, %rd2, %rd33;
	ld.global.f32 	%f714, [%rd34];
	fma.rn.f32 	%f715, %f714, %f4, %f710;
	cvt.rn.f32.u32 	%f716, %r175;
	fma.rn.f32 	%f717, %f714, %f716, %f712;
	add.f32 	%f718, %f713, %f714;
	add.s32 	%r177, %r427, 3;
	add.s32 	%r178, %r176, %r147;
	mul.wide.u32 	%rd35, %r178, 4;
	add.s64 	%rd36, %rd2, %rd35;
	ld.global.f32 	%f719, [%rd36];
	fma.rn.f32 	%f2106, %f719, %f4, %f715;
	cvt.rn.f32.u32 	%f720, %r177;
	fma.rn.f32 	%f2107, %f719, %f720, %f717;
	add.f32 	%f2108, %f718, %f719;
	add.s32 	%r427, %r427, 4;
$L__BB2_9:
	setp.eq.s32 	%p7, %r9, 0;
	@%p7 bra 	$L__BB2_14;
	setp.eq.s32 	%p8, %r9, 1;
	@%p8 bra 	$L__BB2_12;
	mad.lo.s32 	%r179, %r427, %r147, %r424;
	mul.wide.u32 	%rd37, %r179, 4;
	add.s64 	%rd38, %rd2, %rd37;
	ld.global.f32 	%f722, [%rd38];
	fma.rn.f32 	%f723, %f722, %f4, %f2106;
	cvt.rn.f32.u32 	%f724, %r427;
	fma.rn.f32 	%f725, %f722, %f724, %f2107;
	add.f32 	%f726, %f2108, %f722;
	add.s32 	%r180, %r427, 1;
	add.s32 	%r181, %r179, %r147;
	mul.wide.u32 	%rd39, %r181, 4;
	add.s64 	%rd40, %rd2, %rd39;
	ld.global.f32 	%f727, [%rd40];
	fma.rn.f32 	%f2106, %f727, %f4, %f723;
	cvt.rn.f32.u32 	%f728, %r180;
	fma.rn.f32 	%f2107, %f727, %f728, %f725;
	add.f32 	%f2108, %f726, %f727;
	add.s32 	%r427, %r427, 2;
$L__BB2_12:
	setp.eq.s32 	%p9, %r11, 0;
	@%p9 bra 	$L__BB2_14;
	mad.lo.s32 	%r182, %r427, %r147, %r424;
	mul.wide.u32 	%rd41, %r182, 4;
	add.s64 	%rd42, %rd2, %rd41;
	ld.global.f32 	%f729, [%rd42];
	fma.rn.f32 	%f2106, %f729, %f4, %f2106;
	cvt.rn.f32.u32 	%f730, %r427;
	fma.rn.f32 	%f2107, %f729, %f730, %f2107;
	add.f32 	%f2108, %f2108, %f729;
$L__BB2_14:
	add.s32 	%r424, %r424, 1;
	setp.ne.s32 	%p10, %r424, %r147;
	@%p10 bra 	$L__BB2_3;
$L__BB2_15:
	setp.lt.s32 	%p11, %r147, 1;
	div.rn.f32 	%f2313, %f2106, %f2108;
	div.rn.f32 	%f2312, %f2107, %f2108;
	mov.f32 	%f733, 0f3F000000;
	div.rn.f32 	%f734, %f733, %f655;
	div.rn.f32 	%f46, %f734, %f655;
	mov.f32 	%f2115, 0f00000000;
	mov.f32 	%f2114, 0f51BA43B7;
	@%p11 bra 	$L__BB2_33;
	add.s32 	%r21, %r147, -1;
	and.b32  	%r22, %r147, 7;
	add.s32 	%r23, %r22, -1;
	and.b32  	%r24, %r147, 3;
	and.b32  	%r25, %r147, 2147483640;
	and.b32  	%r26, %r147, 1;
	mov.f32 	%f2115, 0f00000000;
	mov.b32 	%r429, 0;
	mov.f32 	%f2114, 0f51BA43B7;
$L__BB2_17:
	mov.b32 	%r430, 0;
$L__BB2_18:
	mov.b32 	%r431, 0;
	mov.f32 	%f2133, 0f00000000;
	mov.f32 	%f2132, %f2133;
$L__BB2_19:
	setp.lt.u32 	%p12, %r21, 7;
	sub.s32 	%r187, %r429, %r431;
	sub.s32 	%r188, %r431, %r429;
	mul.lo.s32 	%r189, %r187, %r188;
	cvt.rn.f32.s32 	%f739, %r189;
	mul.f32 	%f740, %f46, %f739;
	mul.f32 	%f741, %f740, 0f3FB8AA3B;
	ex2.approx.f32 	%f53, %f741;
	mul.lo.s32 	%r30, %r431, %r147;
	mov.b32 	%r434, 0;
	@%p12 bra 	$L__BB2_22;
	mov.b32 	%r432, 0;
$L__BB2_21:
	.pragma "nounroll";
	sub.s32 	%r191, %r432, %r430;
	sub.s32 	%r192, %r430, %r432;
	mul.lo.s32 	%r193, %r191, %r192;
	cvt.rn.f32.s32 	%f742, %r193;
	mul.f32 	%f743, %f46, %f742;
	mul.f32 	%f744, %f743, 0f3FB8AA3B;
	ex2.approx.f32 	%f745, %f744;
	mul.f32 	%f746, %f53, %f745;
	add.s32 	%r194, %r432, %r30;
	mul.wide.u32 	%rd43, %r194, 4;
	add.s64 	%rd44, %rd2, %rd43;
	ld.global.f32 	%f747, [%rd44];
	fma.rn.f32 	%f748, %f746, %f747, %f2132;
	add.f32 	%f749, %f2133, %f746;
	add.s32 	%r195, %r432, 1;
	sub.s32 	%r196, %r195, %r430;
	sub.s32 	%r197, %r430, %r195;
	mul.lo.s32 	%r198, %r196, %r197;
	cvt.rn.f32.s32 	%f750, %r198;
	mul.f32 	%f751, %f46, %f750;
	mul.f32 	%f752, %f751, 0f3FB8AA3B;
	ex2.approx.f32 	%f753, %f752;
	mul.f32 	%f754, %f53, %f753;
	ld.global.f32 	%f755, [%rd44+4];
	fma.rn.f32 	%f756, %f754, %f755, %f748;
	add.f32 	%f757, %f749, %f754;
	add.s32 	%r199, %r432, 2;
	sub.s32 	%r200, %r199, %r430;
	sub.s32 	%r201, %r430, %r199;
	mul.lo.s32 	%r202, %r200, %r201;
	cvt.rn.f32.s32 	%f758, %r202;
	mul.f32 	%f759, %f46, %f758;
	mul.f32 	%f760, %f759, 0f3FB8AA3B;
	ex2.approx.f32 	%f761, %f760;
	mul.f32 	%f762, %f53, %f761;
	ld.global.f32 	%f763, [%rd44+8];
	fma.rn.f32 	%f764, %f762, %f763, %f756;
	add.f32 	%f765, %f757, %f762;
	add.s32 	%r203, %r432, 3;
	sub.s32 	%r204, %r203, %r430;
	sub.s32 	%r205, %r430, %r203;
	mul.lo.s32 	%r206, %r204, %r205;
	cvt.rn.f32.s32 	%f766, %r206;
	mul.f32 	%f767, %f46, %f766;
	mul.f32 	%f768, %f767, 0f3FB8AA3B;
	ex2.approx.f32 	%f769, %f768;
	mul.f32 	%f770, %f53, %f769;
	ld.global.f32 	%f771, [%rd44+12];
	fma.rn.f32 	%f772, %f770, %f771, %f764;
	add.f32 	%f773, %f765, %f770;
	add.s32 	%r207, %r432, 4;
	sub.s32 	%r208, %r207, %r430;
	sub.s32 	%r209, %r430, %r207;
	mul.lo.s32 	%r210, %r208, %r209;
	cvt.rn.f32.s32 	%f774, %r210;
	mul.f32 	%f775, %f46, %f774;
	mul.f32 	%f776, %f775, 0f3FB8AA3B;
	ex2.approx.f32 	%f777, %f776;
	mul.f32 	%f778, %f53, %f777;
	ld.global.f32 	%f779, [%rd44+16];
	fma.rn.f32 	%f780, %f778, %f779, %f772;
	add.f32 	%f781, %f773, %f778;
	add.s32 	%r211, %r432, 5;
	sub.s32 	%r212, %r211, %r430;
	sub.s32 	%r213, %r430, %r211;
	mul.lo.s32 	%r214, %r212, %r213;
	cvt.rn.f32.s32 	%f782, %r214;
	mul.f32 	%f783, %f46, %f782;
	mul.f32 	%f784, %f783, 0f3FB8AA3B;
	ex2.approx.f32 	%f785, %f784;
	mul.f32 	%f786, %f53, %f785;
	ld.global.f32 	%f787, [%rd44+20];
	fma.rn.f32 	%f788, %f786, %f787, %f780;
	add.f32 	%f789, %f781, %f786;
	add.s32 	%r215, %r432, 6;
	sub.s32 	%r216, %r215, %r430;
	sub.s32 	%r217, %r430, %r215;
	mul.lo.s32 	%r218, %r216, %r217;
	cvt.rn.f32.s32 	%f790, %r218;
	mul.f32 	%f791, %f46, %f790;
	mul.f32 	%f792, %f791, 0f3FB8AA3B;
	ex2.approx.f32 	%f793, %f792;
	mul.f32 	%f794, %f53, %f793;
	ld.global.f32 	%f795, [%rd44+24];
	fma.rn.f32 	%f796, %f794, %f795, %f788;
	add.f32 	%f797, %f789, %f794;
	add.s32 	%r219, %r432, 7;
	sub.s32 	%r220, %r219, %r430;
	sub.s32 	%r221, %r430, %r219;
	mul.lo.s32 	%r222, %r220, %r221;
	cvt.rn.f32.s32 	%f798, %r222;
	mul.f32 	%f799, %f46, %f798;
	mul.f32 	%f800, %f799, 0f3FB8AA3B;
	ex2.approx.f32 	%f801, %f800;
	mul.f32 	%f802, %f53, %f801;
	ld.global.f32 	%f803, [%rd44+28];
	fma.rn.f32 	%f2132, %f802, %f803, %f796;
	add.f32 	%f2133, %f797, %f802;
	add.s32 	%r432, %r432, 8;
	setp.ne.s32 	%p13, %r432, %r25;
	mov.u32 	%r434, %r25;
	@%p13 bra 	$L__BB2_21;
$L__BB2_22:
	setp.eq.s32 	%p14, %r22, 0;
	@%p14 bra 	$L__BB2_30;
	setp.lt.u32 	%p15, %r23, 3;
	@%p15 bra 	$L__BB2_25;
	sub.s32 	%r223, %r434, %r430;
	sub.s32 	%r224, %r430, %r434;
	mul.lo.s32 	%r225, %r223, %r224;
	cvt.rn.f32.s32 	%f805, %r225;
	mul.f32 	%f806, %f46, %f805;
	mul.f32 	%f807, %f806, 0f3FB8AA3B;
	ex2.approx.f32 	%f808, %f807;
	mul.f32 	%f809, %f53, %f808;
	add.s32 	%r226, %r434, %r30;
	mul.wide.u32 	%rd45, %r226, 4;
	add.s64 	%rd46, %rd2, %rd45;
	ld.global.f32 	%f810, [%rd46];
	fma.rn.f32 	%f811, %f809, %f810, %f2132;
	add.f32 	%f812, %f2133, %f809;
	add.s32 	%r227, %r434, 1;
	sub.s32 	%r228, %r227, %r430;
	sub.s32 	%r229, %r430, %r227;
	mul.lo.s32 	%r230, %r228, %r229;
	cvt.rn.f32.s32 	%f813, %r230;
	mul.f32 	%f814, %f46, %f813;
	mul.f32 	%f815, %f814, 0f3FB8AA3B;
	ex2.approx.f32 	%f816, %f815;
	mul.f32 	%f817, %f53, %f816;
	cvt.u64.u32 	%rd47, %r30;
	cvt.u64.u32 	%rd48, %r434;
	add.s64 	%rd49, %rd48, %rd47;
	shl.b64 	%rd50, %rd49, 2;
	add.s64 	%rd51, %rd2, %rd50;
	ld.global.f32 	%f818, [%rd51+4];
	fma.rn.f32 	%f819, %f817, %f818, %f811;
	add.f32 	%f820, %f812, %f817;
	add.s32 	%r231, %r434, 2;
	sub.s32 	%r232, %r231, %r430;
	sub.s32 	%r233, %r430, %r231;
	mul.lo.s32 	%r234, %r232, %r233;
	cvt.rn.f32.s32 	%f821, %r234;
	mul.f32 	%f822, %f46, %f821;
	mul.f32 	%f823, %f822, 0f3FB8AA3B;
	ex2.approx.f32 	%f824, %f823;
	mul.f32 	%f825, %f53, %f824;
	ld.global.f32 	%f826, [%rd51+8];
	fma.rn.f32 	%f827, %f825, %f826, %f819;
	add.f32 	%f828, %f820, %f825;
	add.s32 	%r235, %r434, 3;
	sub.s32 	%r236, %r235, %r430;
	sub.s32 	%r237, %r430, %r235;
	mul.lo.s32 	%r238, %r236, %r237;
	cvt.rn.f32.s32 	%f829, %r238;
	mul.f32 	%f830, %f46, %f829;
	mul.f32 	%f831, %f830, 0f3FB8AA3B;
	ex2.approx.f32 	%f832, %f831;
	mul.f32 	%f833, %f53, %f832;
	ld.global.f32 	%f834, [%rd51+12];
	fma.rn.f32 	%f2132, %f833, %f834, %f827;
	add.f32 	%f2133, %f828, %f833;
	add.s32 	%r434, %r434, 4;
$L__BB2_25:
	setp.eq.s32 	%p16, %r24, 0;
	@%p16 bra 	$L__BB2_30;
	setp.eq.s32 	%p17, %r24, 1;
	@%p17 bra 	$L__BB2_28;
	sub.s32 	%r239, %r434, %r430;
	sub.s32 	%r240, %r430, %r434;
	mul.lo.s32 	%r241, %r239, %r240;
	cvt.rn.f32.s32 	%f836, %r241;
	mul.f32 	%f837, %f46, %f836;
	mul.f32 	%f838, %f837, 0f3FB8AA3B;
	ex2.approx.f32 	%f839, %f838;
	mul.f32 	%f840, %f53, %f839;
	add.s32 	%r242, %r434, %r30;
	mul.wide.u32 	%rd52, %r242, 4;
	add.s64 	%rd53, %rd2, %rd52;
	ld.global.f32 	%f841, [%rd53];
	fma.rn.f32 	%f842, %f840, %f841, %f2132;
	add.f32 	%f843, %f2133, %f840;
	add.s32 	%r243, %r434, 1;
	sub.s32 	%r244, %r243, %r430;
	sub.s32 	%r245, %r430, %r243;
	mul.lo.s32 	%r246, %r244, %r245;
	cvt.rn.f32.s32 	%f844, %r246;
	mul.f32 	%f845, %f46, %f844;
	mul.f32 	%f846, %f845, 0f3FB8AA3B;
	ex2.approx.f32 	%f847, %f846;
	mul.f32 	%f848, %f53, %f847;
	cvt.u64.u32 	%rd54, %r30;
	cvt.u64.u32 	%rd55, %r434;
	add.s64 	%rd56, %rd55, %rd54;
	shl.b64 	%rd57, %rd56, 2;
	add.s64 	%rd58, %rd2, %rd57;
	ld.global.f32 	%f849, [%rd58+4];
	fma.rn.f32 	%f2132, %f848, %f849, %f842;
	add.f32 	%f2133, %f843, %f848;
	add.s32 	%r434, %r434, 2;
$L__BB2_28:
	setp.eq.s32 	%p18, %r26, 0;
	@%p18 bra 	$L__BB2_30;
	sub.s32 	%r247, %r434, %r430;
	sub.s32 	%r248, %r430, %r434;
	mul.lo.s32 	%r249, %r247, %r248;
	cvt.rn.f32.s32 	%f850, %r249;
	mul.f32 	%f851, %f46, %f850;
	mul.f32 	%f852, %f851, 0f3FB8AA3B;
	ex2.approx.f32 	%f853, %f852;
	mul.f32 	%f854, %f53, %f853;
	add.s32 	%r250, %r434, %r30;
	mul.wide.u32 	%rd59, %r250, 4;
	add.s64 	%rd60, %rd2, %rd59;
	ld.global.f32 	%f855, [%rd60];
	fma.rn.f32 	%f2132, %f854, %f855, %f2132;
	add.f32 	%f2133, %f2133, %f854;
$L__BB2_30:
	add.s32 	%r431, %r431, 1;
	setp.ne.s32 	%p19, %r431, %r147;
	@%p19 bra 	$L__BB2_19;
	div.rn.f32 	%f856, %f2132, %f2133;
	setp.gt.f32 	%p20, %f2115, %f856;
	selp.f32 	%f2115, %f2115, %f856, %p20;
	setp.lt.f32 	%p21, %f2114, %f856;
	selp.f32 	%f2114, %f2114, %f856, %p21;
	add.s32 	%r430, %r430, 1;
	setp.ne.s32 	%p22, %r430, %r147;
	@%p22 bra 	$L__BB2_18;
	add.s32 	%r429, %r429, 1;
	setp.ne.s32 	%p23, %r429, %r147;
	@%p23 bra 	$L__BB2_17;
$L__BB2_33:
	setp.lt.s32 	%p24, %r147, 1;
	sub.f32 	%f858, %f2115, %f2114;
	add.f32 	%f859, %f858, %f858;
	mul.f32 	%f860, %f859, 0f40490FDB;
	mul.f32 	%f861, %f655, %f860;
	mul.f32 	%f862, %f662, %f861;
	mul.f32 	%f863, %f862, 0f3FB504F3;
	setp.lt.f32 	%p25, %f863, 0f00000000;
	selp.f32 	%f2311, 0f00000000, %f863, %p25;
	add.s32 	%r41, %r147, -1;
	shr.u32 	%r251, %r41, 31;
	add.s32 	%r252, %r41, %r251;
	shr.s32 	%r42, %r252, 1;
	mov.f32 	%f2144, 0f00000000;
	@%p24 bra 	$L__BB2_49;
	and.b32  	%r43, %r147, 15;
	add.s32 	%r44, %r43, -1;
	and.b32  	%r45, %r147, 7;
	add.s32 	%r46, %r45, -1;
	and.b32  	%r47, %r147, 2147483632;
	and.b32  	%r48, %r147, 3;
	mov.b32 	%r436, 0;
	mov.f32 	%f2144, 0f00000000;
$L__BB2_35:
	setp.lt.u32 	%p26, %r41, 15;
	mov.b32 	%r439, 0;
	@%p26 bra 	$L__BB2_38;
	mov.b32 	%r437, 0;
$L__BB2_37:
	.pragma "nounroll";
	mad.lo.s32 	%r256, %r437, %r147, %r436;
	mul.wide.u32 	%rd61, %r256, 4;
	add.s64 	%rd62, %rd2, %rd61;
	ld.global.f32 	%f866, [%rd62];
	add.f32 	%f867, %f2144, %f866;
	add.s32 	%r257, %r256, %r147;
	mul.wide.u32 	%rd63, %r257, 4;
	add.s64 	%rd64, %rd2, %rd63;
	ld.global.f32 	%f868, [%rd64];
	add.f32 	%f869, %f867, %f868;
	add.s32 	%r258, %r257, %r147;
	mul.wide.u32 	%rd65, %r258, 4;
	add.s64 	%rd66, %rd2, %rd65;
	ld.global.f32 	%f870, [%rd66];
	add.f32 	%f871, %f869, %f870;
	add.s32 	%r259, %r258, %r147;
	mul.wide.u32 	%rd67, %r259, 4;
	add.s64 	%rd68, %rd2, %rd67;
	ld.global.f32 	%f872, [%rd68];
	add.f32 	%f873, %f871, %f872;
	add.s32 	%r260, %r259, %r147;
	mul.wide.u32 	%rd69, %r260, 4;
	add.s64 	%rd70, %rd2, %rd69;
	ld.global.f32 	%f874, [%rd70];
	add.f32 	%f875, %f873, %f874;
	add.s32 	%r261, %r260, %r147;
	mul.wide.u32 	%rd71, %r261, 4;
	add.s64 	%rd72, %rd2, %rd71;
	ld.global.f32 	%f876, [%rd72];
	add.f32 	%f877, %f875, %f876;
	add.s32 	%r262, %r261, %r147;
	mul.wide.u32 	%rd73, %r262, 4;
	add.s64 	%rd74, %rd2, %rd73;
	ld.global.f32 	%f878, [%rd74];
	add.f32 	%f879, %f877, %f878;
	add.s32 	%r263, %r262, %r147;
	mul.wide.u32 	%rd75, %r263, 4;
	add.s64 	%rd76, %rd2, %rd75;
	ld.global.f32 	%f880, [%rd76];
	add.f32 	%f881, %f879, %f880;
	add.s32 	%r264, %r263, %r147;
	mul.wide.u32 	%rd77, %r264, 4;
	add.s64 	%rd78, %rd2, %rd77;
	ld.global.f32 	%f882, [%rd78];
	add.f32 	%f883, %f881, %f882;
	add.s32 	%r265, %r264, %r147;
	mul.wide.u32 	%rd79, %r265, 4;
	add.s64 	%rd80, %rd2, %rd79;
	ld.global.f32 	%f884, [%rd80];
	add.f32 	%f885, %f883, %f884;
	add.s32 	%r266, %r265, %r147;
	mul.wide.u32 	%rd81, %r266, 4;
	add.s64 	%rd82, %rd2, %rd81;
	ld.global.f32 	%f886, [%rd82];
	add.f32 	%f887, %f885, %f886;
	add.s32 	%r267, %r266, %r147;
	mul.wide.u32 	%rd83, %r267, 4;
	add.s64 	%rd84, %rd2, %rd83;
	ld.global.f32 	%f888, [%rd84];
	add.f32 	%f889, %f887, %f888;
	add.s32 	%r268, %r267, %r147;
	mul.wide.u32 	%rd85, %r268, 4;
	add.s64 	%rd86, %rd2, %rd85;
	ld.global.f32 	%f890, [%rd86];
	add.f32 	%f891, %f889, %f890;
	add.s32 	%r269, %r268, %r147;
	mul.wide.u32 	%rd87, %r269, 4;
	add.s64 	%rd88, %rd2, %rd87;
	ld.global.f32 	%f892, [%rd88];
	add.f32 	%f893, %f891, %f892;
	add.s32 	%r270, %r269, %r147;
	mul.wide.u32 	%rd89, %r270, 4;
	add.s64 	%rd90, %rd2, %rd89;
	ld.global.f32 	%f894, [%rd90];
	add.f32 	%f895, %f893, %f894;
	add.s32 	%r271, %r270, %r147;
	mul.wide.u32 	%rd91, %r271, 4;
	add.s64 	%rd92, %rd2, %rd91;
	ld.global.f32 	%f896, [%rd92];
	add.f32 	%f2144, %f895, %f896;
	add.s32 	%r437, %r437, 16;
	setp.ne.s32 	%p27, %r437, %r47;
	mov.u32 	%r439, %r47;
	@%p27 bra 	$L__BB2_37;
$L__BB2_38:
	setp.eq.s32 	%p28, %r43, 0;
	@%p28 bra 	$L__BB2_48;
	setp.lt.u32 	%p29, %r44, 7;
	@%p29 bra 	$L__BB2_41;
	mad.lo.s32 	%r272, %r439, %r147, %r436;
	mul.wide.u32 	%rd93, %r272, 4;
	add.s64 	%rd94, %rd2, %rd93;
	ld.global.f32 	%f898, [%rd94];
	add.f32 	%f899, %f2144, %f898;
	add.s32 	%r273, %r272, %r147;
	mul.wide.u32 	%rd95, %r273, 4;
	add.s64 	%rd96, %rd2, %rd95;
	ld.global.f32 	%f900, [%rd96];
	add.f32 	%f901, %f899, %f900;
	add.s32 	%r274, %r273, %r147;
	mul.wide.u32 	%rd97, %r274, 4;
	add.s64 	%rd98, %rd2, %rd97;
	ld.global.f32 	%f902, [%rd98];
	add.f32 	%f903, %f901, %f902;
	add.s32 	%r275, %r274, %r147;
	mul.wide.u32 	%rd99, %r275, 4;
	add.s64 	%rd100, %rd2, %rd99;
	ld.global.f32 	%f904, [%rd100];
	add.f32 	%f905, %f903, %f904;
	add.s32 	%r276, %r275, %r147;
	mul.wide.u32 	%rd101, %r276, 4;
	add.s64 	%rd102, %rd2, %rd101;
	ld.global.f32 	%f906, [%rd102];
	add.f32 	%f907, %f905, %f906;
	add.s32 	%r277, %r276, %r147;
	mul.wide.u32 	%rd103, %r277, 4;
	add.s64 	%rd104, %rd2, %rd103;
	ld.global.f32 	%f908, [%rd104];
	add.f32 	%f909, %f907, %f908;
	add.s32 	%r278, %r277, %r147;
	mul.wide.u32 	%rd105, %r278, 4;
	add.s64 	%rd106, %rd2, %rd105;
	ld.global.f32 	%f910, [%rd106];
	add.f32 	%f911, %f909, %f910;
	add.s32 	%r279, %r278, %r147;
	mul.wide.u32 	%rd107, %r279, 4;
	add.s64 	%rd108, %rd2, %rd107;
	ld.global.f32 	%f912, [%rd108];
	add.f32 	%f2144, %f911, %f912;
	add.s32 	%r439, %r439, 8;
$L__BB2_41:
	setp.eq.s32 	%p30, %r45, 0;
	@%p30 bra 	$L__BB2_48;
	setp.lt.u32 	%p31, %r46, 3;
	@%p31 bra 	$L__BB2_44;
	mad.lo.s32 	%r280, %r439, %r147, %r436;
	mul.wide.u32 	%rd109, %r280, 4;
	add.s64 	%rd110, %rd2, %rd109;
	ld.global.f32 	%f914, [%rd110];
	add.f32 	%f915, %f2144, %f914;
	add.s32 	%r281, %r280, %r147;
	mul.wide.u32 	%rd111, %r281, 4;
	add.s64 	%rd112, %rd2, %rd111;
	ld.global.f32 	%f916, [%rd112];
	add.f32 	%f917, %f915, %f916;
	add.s32 	%r282, %r281, %r147;
	mul.wide.u32 	%rd113, %r282, 4;
	add.s64 	%rd114, %rd2, %rd113;
	ld.global.f32 	%f918, [%rd114];
	add.f32 	%f919, %f917, %f918;
	add.s32 	%r283, %r282, %r147;
	mul.wide.u32 	%rd115, %r283, 4;
	add.s64 	%rd116, %rd2, %rd115;
	ld.global.f32 	%f920, [%rd116];
	add.f32 	%f2144, %f919, %f920;
	add.s32 	%r439, %r439, 4;
$L__BB2_44:
	setp.eq.s32 	%p32, %r48, 0;
	@%p32 bra 	$L__BB2_48;
	setp.eq.s32 	%p33, %r48, 1;
	mad.lo.s32 	%r57, %r439, %r147, %r436;
	mul.wide.u32 	%rd117, %r57, 4;
	add.s64 	%rd118, %rd2, %rd117;
	ld.global.f32 	%f921, [%rd118];
	add.f32 	%f2144, %f2144, %f921;
	@%p33 bra 	$L__BB2_48;
	setp.eq.s32 	%p34, %r48, 2;
	add.s32 	%r58, %r57, %r147;
	mul.wide.u32 	%rd119, %r58, 4;
	add.s64 	%rd120, %rd2, %rd119;
	ld.global.f32 	%f922, [%rd120];
	add.f32 	%f2144, %f2144, %f922;
	@%p34 bra 	$L__BB2_48;
	add.s32 	%r284, %r58, %r147;
	mul.wide.u32 	%rd121, %r284, 4;
	add.s64 	%rd122, %rd2, %rd121;
	ld.global.f32 	%f923, [%rd122];
	add.f32 	%f2144, %f2144, %f923;
$L__BB2_48:
	add.s32 	%r436, %r436, 1;
	setp.ne.s32 	%p35, %r436, %r147;
	@%p35 bra 	$L__BB2_35;
$L__BB2_49:
	setp.lt.s32 	%p36, %r147, 1;
	cvt.rn.f32.u32 	%f925, %r4;
	div.rn.f32 	%f99, %f2144, %f925;
	mov.f32 	%f2152, 0f00000000;
	mov.f32 	%f2153, %f2152;
	mov.f32 	%f2154, %f2152;
	@%p36 bra 	$L__BB2_92;
	and.b32  	%r60, %r147, 7;
	add.s32 	%r61, %r60, -1;
	and.b32  	%r62, %r147, 3;
	and.b32  	%r63, %r147, 2147483640;
	and.b32  	%r64, %r147, 1;
	mov.f32 	%f2154, 0f00000000;
	mov.b32 	%r441, 0;
	mov.f32 	%f2153, %f2154;
	mov.f32 	%f2152, %f2154;
$L__BB2_51:
	setp.lt.u32 	%p37, %r41, 7;
	cvt.rn.f32.u32 	%f103, %r441;
	mov.b32 	%r444, 0;
	@%p37 bra 	$L__BB2_70;
	mov.b32 	%r442, 0;
$L__BB2_53:
	.pragma "nounroll";
	mad.lo.s32 	%r67, %r442, %r147, %r441;
	mul.wide.u32 	%rd123, %r67, 4;
	add.s64 	%rd124, %rd2, %rd123;
	ld.global.f32 	%f107, [%rd124];
	setp.leu.f32 	%p38, %f107, %f99;
	@%p38 bra 	$L__BB2_55;
	fma.rn.f32 	%f2153, %f107, %f103, %f2153;
	cvt.rn.f32.u32 	%f928, %r442;
	fma.rn.f32 	%f2152, %f107, %f928, %f2152;
	add.f32 	%f2154, %f2154, %f107;
$L__BB2_55:
	add.s32 	%r68, %r67, %r147;
	mul.wide.u32 	%rd125, %r68, 4;
	add.s64 	%rd126, %rd2, %rd125;
	ld.global.f32 	%f114, [%rd126];
	setp.leu.f32 	%p39, %f114, %f99;
	@%p39 bra 	$L__BB2_57;
	add.s32 	%r288, %r442, 1;
	fma.rn.f32 	%f2153, %f114, %f103, %f2153;
	cvt.rn.f32.u32 	%f929, %r288;
	fma.rn.f32 	%f2152, %f114, %f929, %f2152;
	add.f32 	%f2154, %f2154, %f114;
$L__BB2_57:
	add.s32 	%r69, %r68, %r147;
	mul.wide.u32 	%rd127, %r69, 4;
	add.s64 	%rd128, %rd2, %rd127;
	ld.global.f32 	%f121, [%rd128];
	setp.leu.f32 	%p40, %f121, %f99;
	@%p40 bra 	$L__BB2_59;
	add.s32 	%r289, %r442, 2;
	fma.rn.f32 	%f2153, %f121, %f103, %f2153;
	cvt.rn.f32.u32 	%f930, %r289;
	fma.rn.f32 	%f2152, %f121, %f930, %f2152;
	add.f32 	%f2154, %f2154, %f121;
$L__BB2_59:
	add.s32 	%r70, %r69, %r147;
	mul.wide.u32 	%rd129, %r70, 4;
	add.s64 	%rd130, %rd2, %rd129;
	ld.global.f32 	%f128, [%rd130];
	setp.leu.f32 	%p41, %f128, %f99;
	@%p41 bra 	$L__BB2_61;
	add.s32 	%r290, %r442, 3;
	fma.rn.f32 	%f2153, %f128, %f103, %f2153;
	cvt.rn.f32.u32 	%f931, %r290;
	fma.rn.f32 	%f2152, %f128, %f931, %f2152;
	add.f32 	%f2154, %f2154, %f128;
$L__BB2_61:
	add.s32 	%r71, %r70, %r147;
	mul.wide.u32 	%rd131, %r71, 4;
	add.s64 	%rd132, %rd2, %rd131;
	ld.global.f32 	%f135, [%rd132];
	setp.leu.f32 	%p42, %f135, %f99;
	@%p42 bra 	$L__BB2_63;
	add.s32 	%r291, %r442, 4;
	fma.rn.f32 	%f2153, %f135, %f103, %f2153;
	cvt.rn.f32.u32 	%f932, %r291;
	fma.rn.f32 	%f2152, %f135, %f932, %f2152;
	add.f32 	%f2154, %f2154, %f135;
$L__BB2_63:
	add.s32 	%r72, %r71, %r147;
	mul.wide.u32 	%rd133, %r72, 4;
	add.s64 	%rd134, %rd2, %rd133;
	ld.global.f32 	%f142, [%rd134];
	setp.leu.f32 	%p43, %f142, %f99;
	@%p43 bra 	$L__BB2_65;
	add.s32 	%r292, %r442, 5;
	fma.rn.f32 	%f2153, %f142, %f103, %f2153;
	cvt.rn.f32.u32 	%f933, %r292;
	fma.rn.f32 	%f2152, %f142, %f933, %f2152;
	add.f32 	%f2154, %f2154, %f142;
$L__BB2_65:
	add.s32 	%r73, %r72, %r147;
	mul.wide.u32 	%rd135, %r73, 4;
	add.s64 	%rd136, %rd2, %rd135;
	ld.global.f32 	%f149, [%rd136];
	setp.leu.f32 	%p44, %f149, %f99;
	@%p44 bra 	$L__BB2_67;
	add.s32 	%r293, %r442, 6;
	fma.rn.f32 	%f2153, %f149, %f103, %f2153;
	cvt.rn.f32.u32 	%f934, %r293;
	fma.rn.f32 	%f2152, %f149, %f934, %f2152;
	add.f32 	%f2154, %f2154, %f149;
$L__BB2_67:
	add.s32 	%r294, %r73, %r147;
	mul.wide.u32 	%rd137, %r294, 4;
	add.s64 	%rd138, %rd2, %rd137;
	ld.global.f32 	%f156, [%rd138];
	setp.leu.f32 	%p45, %f156, %f99;
	@%p45 bra 	$L__BB2_69;
	add.s32 	%r295, %r442, 7;
	fma.rn.f32 	%f2153, %f156, %f103, %f2153;
	cvt.rn.f32.u32 	%f935, %r295;
	fma.rn.f32 	%f2152, %f156, %f935, %f2152;
	add.f32 	%f2154, %f2154, %f156;
$L__BB2_69:
	add.s32 	%r442, %r442, 8;
	setp.ne.s32 	%p46, %r442, %r63;
	mov.u32 	%r444, %r63;
	@%p46 bra 	$L__BB2_53;
$L__BB2_70:
	setp.eq.s32 	%p47, %r60, 0;
	@%p47 bra 	$L__BB2_91;
	setp.lt.u32 	%p48, %r61, 3;
	@%p48 bra 	$L__BB2_81;
	mad.lo.s32 	%r76, %r444, %r147, %r441;
	mul.wide.u32 	%rd139, %r76, 4;
	add.s64 	%rd140, %rd2, %rd139;
	ld.global.f32 	%f169, [%rd140];
	setp.leu.f32 	%p49, %f169, %f99;
	@%p49 bra 	$L__BB2_74;
	fma.rn.f32 	%f2153, %f169, %f103, %f2153;
	cvt.rn.f32.u32 	%f937, %r444;
	fma.rn.f32 	%f2152, %f169, %f937, %f2152;
	add.f32 	%f2154, %f2154, %f169;
$L__BB2_74:
	add.s32 	%r77, %r76, %r147;
	mul.wide.u32 	%rd141, %r77, 4;
	add.s64 	%rd142, %rd2, %rd141;
	ld.global.f32 	%f176, [%rd142];
	setp.leu.f32 	%p50, %f176, %f99;
	@%p50 bra 	$L__BB2_76;
	add.s32 	%r296, %r444, 1;
	fma.rn.f32 	%f2153, %f176, %f103, %f2153;
	cvt.rn.f32.u32 	%f938, %r296;
	fma.rn.f32 	%f2152, %f176, %f938, %f2152;
	add.f32 	%f2154, %f2154, %f176;
$L__BB2_76:
	add.s32 	%r78, %r77, %r147;
	mul.wide.u32 	%rd143, %r78, 4;
	add.s64 	%rd144, %rd2, %rd143;
	ld.global.f32 	%f183, [%rd144];
	setp.leu.f32 	%p51, %f183, %f99;
	@%p51 bra 	$L__BB2_78;
	add.s32 	%r297, %r444, 2;
	fma.rn.f32 	%f2153, %f183, %f103, %f2153;
	cvt.rn.f32.u32 	%f939, %r297;
	fma.rn.f32 	%f2152, %f183, %f939, %f2152;
	add.f32 	%f2154, %f2154, %f183;
$L__BB2_78:
	add.s32 	%r298, %r78, %r147;
	mul.wide.u32 	%rd145, %r298, 4;
	add.s64 	%rd146, %rd2, %rd145;
	ld.global.f32 	%f190, [%rd146];
	setp.leu.f32 	%p52, %f190, %f99;
	@%p52 bra 	$L__BB2_80;
	add.s32 	%r299, %r444, 3;
	fma.rn.f32 	%f2153, %f190, %f103, %f2153;
	cvt.rn.f32.u32 	%f940, %r299;
	fma.rn.f32 	%f2152, %f190, %f940, %f2152;
	add.f32 	%f2154, %f2154, %f190;
$L__BB2_80:
	add.s32 	%r444, %r444, 4;
$L__BB2_81:
	setp.eq.s32 	%p53, %r62, 0;
	@%p53 bra 	$L__BB2_91;
	setp.eq.s32 	%p54, %r62, 1;
	@%p54 bra 	$L__BB2_88;
	mad.lo.s32 	%r81, %r444, %r147, %r441;
	mul.wide.u32 	%rd147, %r81, 4;
	add.s64 	%rd148, %rd2, %rd147;
	ld.global.f32 	%f203, [%rd148];
	setp.leu.f32 	%p55, %f203, %f99;
	@%p55 bra 	$L__BB2_85;
	fma.rn.f32 	%f2153, %f203, %f103, %f2153;
	cvt.rn.f32.u32 	%f942, %r444;
	fma.rn.f32 	%f2152, %f203, %f942, %f2152;
	add.f32 	%f2154, %f2154, %f203;
$L__BB2_85:
	add.s32 	%r300, %r81, %r147;
	mul.wide.u32 	%rd149, %r300, 4;
	add.s64 	%rd150, %rd2, %rd149;
	ld.global.f32 	%f210, [%rd150];
	setp.leu.f32 	%p56, %f210, %f99;
	@%p56 bra 	$L__BB2_87;
	add.s32 	%r301, %r444, 1;
	fma.rn.f32 	%f2153, %f210, %f103, %f2153;
	cvt.rn.f32.u32 	%f943, %r301;
	fma.rn.f32 	%f2152, %f210, %f943, %f2152;
	add.f32 	%f2154, %f2154, %f210;
$L__BB2_87:
	add.s32 	%r444, %r444, 2;
$L__BB2_88:
	setp.eq.s32 	%p57, %r64, 0;
	@%p57 bra 	$L__BB2_91;
	mad.lo.s32 	%r302, %r444, %r147, %r441;
	mul.wide.u32 	%rd151, %r302, 4;
	add.s64 	%rd152, %rd2, %rd151;
	ld.global.f32 	%f223, [%rd152];
	setp.leu.f32 	%p58, %f223, %f99;
	@%p58 bra 	$L__BB2_91;
	fma.rn.f32 	%f2153, %f223, %f103, %f2153;
	cvt.rn.f32.u32 	%f944, %r444;
	fma.rn.f32 	%f2152, %f223, %f944, %f2152;
	add.f32 	%f2154, %f2154, %f223;
$L__BB2_91:
	add.s32 	%r441, %r441, 1;
	setp.ne.s32 	%p59, %r441, %r147;
	@%p59 bra 	$L__BB2_51;
$L__BB2_92:
	div.rn.f32 	%f233, %f2153, %f2154;
	div.rn.f32 	%f234, %f2152, %f2154;
	add.s32 	%r303, %r42, 1;
	cvt.rn.f32.s32 	%f2219, %r303;
	setp.gt.f32 	%p60, %f233, %f2219;
	mov.f32 	%f2218, %f2219;
	@%p60 bra 	$L__BB2_95;
	add.s32 	%r304, %r42, -1;
	cvt.rn.f32.s32 	%f236, %r304;
	setp.geu.f32 	%p61, %f233, %f236;
	mov.f32 	%f2218, %f233;
	@%p61 bra 	$L__BB2_95;
	mov.f32 	%f2218, %f236;
$L__BB2_95:
	setp.gt.f32 	%p62, %f234, %f2219;
	@%p62 bra 	$L__BB2_98;
	add.s32 	%r305, %r42, -1;
	cvt.rn.f32.s32 	%f238, %r305;
	setp.geu.f32 	%p63, %f234, %f238;
	mov.f32 	%f2219, %f234;
	@%p63 bra 	$L__BB2_98;
	mov.f32 	%f2219, %f238;
$L__BB2_98:
	setp.lt.s32 	%p64, %r147, 1;
	mov.f32 	%f2229, 0f461C4000;
	@%p64 bra 	$L__BB2_115;
	and.b32  	%r85, %r147, 15;
	add.s32 	%r86, %r85, -1;
	and.b32  	%r87, %r147, 7;
	add.s32 	%r88, %r87, -1;
	and.b32  	%r89, %r147, 2147483632;
	and.b32  	%r90, %r147, 3;
	mov.f32 	%f2229, 0f461C4000;
	mov.b32 	%r446, 0;
$L__BB2_100:
	setp.lt.u32 	%p65, %r41, 15;
	mov.b32 	%r449, 0;
	@%p65 bra 	$L__BB2_103;
	mov.b32 	%r447, 0;
$L__BB2_102:
	.pragma "nounroll";
	mad.lo.s32 	%r309, %r447, %r147, %r446;
	mul.wide.u32 	%rd153, %r309, 4;
	add.s64 	%rd154, %rd2, %rd153;
	ld.global.f32 	%f948, [%rd154];
	setp.lt.f32 	%p66, %f948, %f2229;
	selp.f32 	%f949, %f948, %f2229, %p66;
	add.s32 	%r310, %r309, %r147;
	mul.wide.u32 	%rd155, %r310, 4;
	add.s64 	%rd156, %rd2, %rd155;
	ld.global.f32 	%f950, [%rd156];
	setp.lt.f32 	%p67, %f950, %f949;
	selp.f32 	%f951, %f950, %f949, %p67;
	add.s32 	%r311, %r310, %r147;
	mul.wide.u32 	%rd157, %r311, 4;
	add.s64 	%rd158, %rd2, %rd157;
	ld.global.f32 	%f952, [%rd158];
	setp.lt.f32 	%p68, %f952, %f951;
	selp.f32 	%f953, %f952, %f951, %p68;
	add.s32 	%r312, %r311, %r147;
	mul.wide.u32 	%rd159, %r312, 4;
	add.s64 	%rd160, %rd2, %rd159;
	ld.global.f32 	%f954, [%rd160];
	setp.lt.f32 	%p69, %f954, %f953;
	selp.f32 	%f955, %f954, %f953, %p69;
	add.s32 	%r313, %r312, %r147;
	mul.wide.u32 	%rd161, %r313, 4;
	add.s64 	%rd162, %rd2, %rd161;
	ld.global.f32 	%f956, [%rd162];
	setp.lt.f32 	%p70, %f956, %f955;
	selp.f32 	%f957, %f956, %f955, %p70;
	add.s32 	%r314, %r313, %r147;
	mul.wide.u32 	%rd163, %r314, 4;
	add.s64 	%rd164, %rd2, %rd163;
	ld.global.f32 	%f958, [%rd164];
	setp.lt.f32 	%p71, %f958, %f957;
	selp.f32 	%f959, %f958, %f957, %p71;
	add.s32 	%r315, %r314, %r147;
	mul.wide.u32 	%rd165, %r315, 4;
	add.s64 	%rd166, %rd2, %rd165;
	ld.global.f32 	%f960, [%rd166];
	setp.lt.f32 	%p72, %f960, %f959;
	selp.f32 	%f961, %f960, %f959, %p72;
	add.s32 	%r316, %r315, %r147;
	mul.wide.u32 	%rd167, %r316, 4;
	add.s64 	%rd168, %rd2, %rd167;
	ld.global.f32 	%f962, [%rd168];
	setp.lt.f32 	%p73, %f962, %f961;
	selp.f32 	%f963, %f962, %f961, %p73;
	add.s32 	%r317, %r316, %r147;
	mul.wide.u32 	%rd169, %r317, 4;
	add.s64 	%rd170, %rd2, %rd169;
	ld.global.f32 	%f964, [%rd170];
	setp.lt.f32 	%p74, %f964, %f963;
	selp.f32 	%f965, %f964, %f963, %p74;
	add.s32 	%r318, %r317, %r147;
	mul.wide.u32 	%rd171, %r318, 4;
	add.s64 	%rd172, %rd2, %rd171;
	ld.global.f32 	%f966, [%rd172];
	setp.lt.f32 	%p75, %f966, %f965;
	selp.f32 	%f967, %f966, %f965, %p75;
	add.s32 	%r319, %r318, %r147;
	mul.wide.u32 	%rd173, %r319, 4;
	add.s64 	%rd174, %rd2, %rd173;
	ld.global.f32 	%f968, [%rd174];
	setp.lt.f32 	%p76, %f968, %f967;
	selp.f32 	%f969, %f968, %f967, %p76;
	add.s32 	%r320, %r319, %r147;
	mul.wide.u32 	%rd175, %r320, 4;
	add.s64 	%rd176, %rd2, %rd175;
	ld.global.f32 	%f970, [%rd176];
	setp.lt.f32 	%p77, %f970, %f969;
	selp.f32 	%f971, %f970, %f969, %p77;
	add.s32 	%r321, %r320, %r147;
	mul.wide.u32 	%rd177, %r321, 4;
	add.s64 	%rd178, %rd2, %rd177;
	ld.global.f32 	%f972, [%rd178];
	setp.lt.f32 	%p78, %f972, %f971;
	selp.f32 	%f973, %f972, %f971, %p78;
	add.s32 	%r322, %r321, %r147;
	mul.wide.u32 	%rd179, %r322, 4;
	add.s64 	%rd180, %rd2, %rd179;
	ld.global.f32 	%f974, [%rd180];
	setp.lt.f32 	%p79, %f974, %f973;
	selp.f32 	%f975, %f974, %f973, %p79;
	add.s32 	%r323, %r322, %r147;
	mul.wide.u32 	%rd181, %r323, 4;
	add.s64 	%rd182, %rd2, %rd181;
	ld.global.f32 	%f976, [%rd182];
	setp.lt.f32 	%p80, %f976, %f975;
	selp.f32 	%f977, %f976, %f975, %p80;
	add.s32 	%r324, %r323, %r147;
	mul.wide.u32 	%rd183, %r324, 4;
	add.s64 	%rd184, %rd2, %rd183;
	ld.global.f32 	%f978, [%rd184];
	setp.lt.f32 	%p81, %f978, %f977;
	selp.f32 	%f2229, %f978, %f977, %p81;
	add.s32 	%r447, %r447, 16;
	setp.ne.s32 	%p82, %r447, %r89;
	mov.u32 	%r449, %r89;
	@%p82 bra 	$L__BB2_102;
$L__BB2_103:
	setp.eq.s32 	%p83, %r85, 0;
	@%p83 bra 	$L__BB2_114;
	setp.lt.u32 	%p84, %r86, 7;
	@%p84 bra 	$L__BB2_106;
	mad.lo.s32 	%r325, %r449, %r147, %r446;
	mul.wide.u32 	%rd185, %r325, 4;
	add.s64 	%rd186, %rd2, %rd185;
	ld.global.f32 	%f980, [%rd186];
	setp.lt.f32 	%p85, %f980, %f2229;
	selp.f32 	%f981, %f980, %f2229, %p85;
	add.s32 	%r326, %r325, %r147;
	mul.wide.u32 	%rd187, %r326, 4;
	add.s64 	%rd188, %rd2, %rd187;
	ld.global.f32 	%f982, [%rd188];
	setp.lt.f32 	%p86, %f982, %f981;
	selp.f32 	%f983, %f982, %f981, %p86;
	add.s32 	%r327, %r326, %r147;
	mul.wide.u32 	%rd189, %r327, 4;
	add.s64 	%rd190, %rd2, %rd189;
	ld.global.f32 	%f984, [%rd190];
	setp.lt.f32 	%p87, %f984, %f983;
	selp.f32 	%f985, %f984, %f983, %p87;
	add.s32 	%r328, %r327, %r147;
	mul.wide.u32 	%rd191, %r328, 4;
	add.s64 	%rd192, %rd2, %rd191;
	ld.global.f32 	%f986, [%rd192];
	setp.lt.f32 	%p88, %f986, %f985;
	selp.f32 	%f987, %f986, %f985, %p88;
	add.s32 	%r329, %r328, %r147;
	mul.wide.u32 	%rd193, %r329, 4;
	add.s64 	%rd194, %rd2, %rd193;
	ld.global.f32 	%f988, [%rd194];
	setp.lt.f32 	%p89, %f988, %f987;
	selp.f32 	%f989, %f988, %f987, %p89;
	add.s32 	%r330, %r329, %r147;
	mul.wide.u32 	%rd195, %r330, 4;
	add.s64 	%rd196, %rd2, %rd195;
	ld.global.f32 	%f990, [%rd196];
	setp.lt.f32 	%p90, %f990, %f989;
	selp.f32 	%f991, %f990, %f989, %p90;
	add.s32 	%r331, %r330, %r147;
	mul.wide.u32 	%rd197, %r331, 4;
	add.s64 	%rd198, %rd2, %rd197;
	ld.global.f32 	%f992, [%rd198];
	setp.lt.f32 	%p91, %f992, %f991;
	selp.f32 	%f993, %f992, %f991, %p91;
	add.s32 	%r332, %r331, %r147;
	mul.wide.u32 	%rd199, %r332, 4;
	add.s64 	%rd200, %rd2, %rd199;
	ld.global.f32 	%f994, [%rd200];
	setp.lt.f32 	%p92, %f994, %f993;
	selp.f32 	%f2229, %f994, %f993, %p92;
	add.s32 	%r449, %r449, 8;
$L__BB2_106:
	setp.eq.s32 	%p93, %r87, 0;
	@%p93 bra 	$L__BB2_114;
	setp.lt.u32 	%p94, %r88, 3;
	@%p94 bra 	$L__BB2_109;
	mad.lo.s32 	%r333, %r449, %r147, %r446;
	mul.wide.u32 	%rd201, %r333, 4;
	add.s64 	%rd202, %rd2, %rd201;
	ld.global.f32 	%f996, [%rd202];
	setp.lt.f32 	%p95, %f996, %f2229;
	selp.f32 	%f997, %f996, %f2229, %p95;
	add.s32 	%r334, %r333, %r147;
	mul.wide.u32 	%rd203, %r334, 4;
	add.s64 	%rd204, %rd2, %rd203;
	ld.global.f32 	%f998, [%rd204];
	setp.lt.f32 	%p96, %f998, %f997;
	selp.f32 	%f999, %f998, %f997, %p96;
	add.s32 	%r335, %r334, %r147;
	mul.wide.u32 	%rd205, %r335, 4;
	add.s64 	%rd206, %rd2, %rd205;
	ld.global.f32 	%f1000, [%rd206];
	setp.lt.f32 	%p97, %f1000, %f999;
	selp.f32 	%f1001, %f1000, %f999, %p97;
	add.s32 	%r336, %r335, %r147;
	mul.wide.u32 	%rd207, %r336, 4;
	add.s64 	%rd208, %rd2, %rd207;
	ld.global.f32 	%f1002, [%rd208];
	setp.lt.f32 	%p98, %f1002, %f1001;
	selp.f32 	%f2229, %f1002, %f1001, %p98;
	add.s32 	%r449, %r449, 4;
$L__BB2_109:
	setp.eq.s32 	%p99, %r90, 0;
	@%p99 bra 	$L__BB2_114;
	setp.eq.s32 	%p100, %r90, 1;
	mad.lo.s32 	%r104, %r449, %r147, %r446;
	mul.wide.u32 	%rd209, %r104, 4;
	add.s64 	%rd210, %rd2, %rd209;
	ld.global.f32 	%f1003, [%rd210];
	setp.lt.f32 	%p101, %f1003, %f2229;
	selp.f32 	%f2229, %f1003, %f2229, %p101;
	@%p100 bra 	$L__BB2_114;
	setp.eq.s32 	%p102, %r90, 2;
	add.s32 	%r105, %r104, %r147;
	mul.wide.u32 	%rd211, %r105, 4;
	add.s64 	%rd212, %rd2, %rd211;
	ld.global.f32 	%f1004, [%rd212];
	setp.lt.f32 	%p103, %f1004, %f2229;
	selp.f32 	%f2229, %f1004, %f2229, %p103;
	@%p102 bra 	$L__BB2_114;
	add.s32 	%r337, %r105, %r147;
	mul.wide.u32 	%rd213, %r337, 4;
	add.s64 	%rd214, %rd2, %rd213;
	ld.global.f32 	%f254, [%rd214];
	setp.geu.f32 	%p104, %f254, %f2229;
	@%p104 bra 	$L__BB2_114;
	mov.f32 	%f2229, %f254;
$L__BB2_114:
	add.s32 	%r446, %r446, 1;
	setp.eq.s32 	%p105, %r446, %r147;
	@%p105 bra 	$L__BB2_115;
	bra.uni 	$L__BB2_100;
$L__BB2_115:
	setp.lt.s32 	%p106, %r147, 1;
	mov.f32 	%f2236, 0f00000000;
	mov.f32 	%f2237, %f2236;
	mov.f32 	%f2238, %f2236;
	@%p106 bra 	$L__BB2_158;
	and.b32  	%r92, %r147, 7;
	add.s32 	%r93, %r92, -1;
	and.b32  	%r94, %r147, 3;
	and.b32  	%r95, %r147, 2147483640;
	and.b32  	%r96, %r147, 1;
	mov.f32 	%f2238, 0f00000000;
	mov.b32 	%r451, 0;
	mov.f32 	%f2237, %f2238;
	mov.f32 	%f2236, %f2238;
$L__BB2_117:
	setp.lt.u32 	%p107, %r41, 7;
	cvt.rn.f32.u32 	%f1008, %r451;
	sub.f32 	%f259, %f1008, %f2218;
	mov.b32 	%r454, 0;
	@%p107 bra 	$L__BB2_136;
	mov.b32 	%r452, 0;
$L__BB2_119:
	.pragma "nounroll";
	mad.lo.s32 	%r109, %r452, %r147, %r451;
	mul.wide.u32 	%rd215, %r109, 4;
	add.s64 	%rd216, %rd2, %rd215;
	ld.global.f32 	%f263, [%rd216];
	setp.leu.f32 	%p108, %f263, %f99;
	@%p108 bra 	$L__BB2_121;
	sub.f32 	%f1009, %f263, %f2229;
	add.f32 	%f2238, %f2238, %f1009;
	mul.f32 	%f1010, %f259, %f1009;
	fma.rn.f32 	%f2237, %f259, %f1010, %f2237;
	cvt.rn.f32.u32 	%f1011, %r452;
	sub.f32 	%f1012, %f1011, %f2219;
	mul.f32 	%f1013, %f1012, %f1009;
	fma.rn.f32 	%f2236, %f1012, %f1013, %f2236;
$L__BB2_121:
	add.s32 	%r110, %r109, %r147;
	mul.wide.u32 	%rd217, %r110, 4;
	add.s64 	%rd218, %rd2, %rd217;
	ld.global.f32 	%f270, [%rd218];
	setp.leu.f32 	%p109, %f270, %f99;
	@%p109 bra 	$L__BB2_123;
	add.s32 	%r341, %r452, 1;
	sub.f32 	%f1014, %f270, %f2229;
	add.f32 	%f2238, %f2238, %f1014;
	mul.f32 	%f1015, %f259, %f1014;
	fma.rn.f32 	%f2237, %f259, %f1015, %f2237;
	cvt.rn.f32.u32 	%f1016, %r341;
	sub.f32 	%f1017, %f1016, %f2219;
	mul.f32 	%f1018, %f1017, %f1014;
	fma.rn.f32 	%f2236, %f1017, %f1018, %f2236;
$L__BB2_123:
	add.s32 	%r111, %r110, %r147;
	mul.wide.u32 	%rd219, %r111, 4;
	add.s64 	%rd220, %rd2, %rd219;
	ld.global.f32 	%f277, [%rd220];
	setp.leu.f32 	%p110, %f277, %f99;
	@%p110 bra 	$L__BB2_125;
	add.s32 	%r342, %r452, 2;
	sub.f32 	%f1019, %f277, %f2229;
	add.f32 	%f2238, %f2238, %f1019;
	mul.f32 	%f1020, %f259, %f1019;
	fma.rn.f32 	%f2237, %f259, %f1020, %f2237;
	cvt.rn.f32.u32 	%f1021, %r342;
	sub.f32 	%f1022, %f1021, %f2219;
	mul.f32 	%f1023, %f1022, %f1019;
	fma.rn.f32 	%f2236, %f1022, %f1023, %f2236;
$L__BB2_125:
	add.s32 	%r112, %r111, %r147;
	mul.wide.u32 	%rd221, %r112, 4;
	add.s64 	%rd222, %rd2, %rd221;
	ld.global.f32 	%f284, [%rd222];
	setp.leu.f32 	%p111, %f284, %f99;
	@%p111 bra 	$L__BB2_127;
	add.s32 	%r343, %r452, 3;
	sub.f32 	%f1024, %f284, %f2229;
	add.f32 	%f2238, %f2238, %f1024;
	mul.f32 	%f1025, %f259, %f1024;
	fma.rn.f32 	%f2237, %f259, %f1025, %f2237;
	cvt.rn.f32.u32 	%f1026, %r343;
	sub.f32 	%f1027, %f1026, %f2219;
	mul.f32 	%f1028, %f1027, %f1024;
	fma.rn.f32 	%f2236, %f1027, %f1028, %f2236;
$L__BB2_127:
	add.s32 	%r113, %r112, %r147;
	mul.wide.u32 	%rd223, %r113, 4;
	add.s64 	%rd224, %rd2, %rd223;
	ld.global.f32 	%f291, [%rd224];
	setp.leu.f32 	%p112, %f291, %f99;
	@%p112 bra 	$L__BB2_129;
	add.s32 	%r344, %r452, 4;
	sub.f32 	%f1029, %f291, %f2229;
	add.f32 	%f2238, %f2238, %f1029;
	mul.f32 	%f1030, %f259, %f1029;
	fma.rn.f32 	%f2237, %f259, %f1030, %f2237;
	cvt.rn.f32.u32 	%f1031, %r344;
	sub.f32 	%f1032, %f1031, %f2219;
	mul.f32 	%f1033, %f1032, %f1029;
	fma.rn.f32 	%f2236, %f1032, %f1033, %f2236;
$L__BB2_129:
	add.s32 	%r114, %r113, %r147;
	mul.wide.u32 	%rd225, %r114, 4;
	add.s64 	%rd226, %rd2, %rd225;
	ld.global.f32 	%f298, [%rd226];
	setp.leu.f32 	%p113, %f298, %f99;
	@%p113 bra 	$L__BB2_131;
	add.s32 	%r345, %r452, 5;
	sub.f32 	%f1034, %f298, %f2229;
	add.f32 	%f2238, %f2238, %f1034;
	mul.f32 	%f1035, %f259, %f1034;
	fma.rn.f32 	%f2237, %f259, %f1035, %f2237;
	cvt.rn.f32.u32 	%f1036, %r345;
	sub.f32 	%f1037, %f1036, %f2219;
	mul.f32 	%f1038, %f1037, %f1034;
	fma.rn.f32 	%f2236, %f1037, %f1038, %f2236;
$L__BB2_131:
	add.s32 	%r115, %r114, %r147;
	mul.wide.u32 	%rd227, %r115, 4;
	add.s64 	%rd228, %rd2, %rd227;
	ld.global.f32 	%f305, [%rd228];
	setp.leu.f32 	%p114, %f305, %f99;
	@%p114 bra 	$L__BB2_133;
	add.s32 	%r346, %r452, 6;
	sub.f32 	%f1039, %f305, %f2229;
	add.f32 	%f2238, %f2238, %f1039;
	mul.f32 	%f1040, %f259, %f1039;
	fma.rn.f32 	%f2237, %f259, %f1040, %f2237;
	cvt.rn.f32.u32 	%f1041, %r346;
	sub.f32 	%f1042, %f1041, %f2219;
	mul.f32 	%f1043, %f1042, %f1039;
	fma.rn.f32 	%f2236, %f1042, %f1043, %f2236;
$L__BB2_133:
	add.s32 	%r347, %r115, %r147;
	mul.wide.u32 	%rd229, %r347, 4;
	add.s64 	%rd230, %rd2, %rd229;
	ld.global.f32 	%f312, [%rd230];
	setp.leu.f32 	%p115, %f312, %f99;
	@%p115 bra 	$L__BB2_135;
	add.s32 	%r348, %r452, 7;
	sub.f32 	%f1044, %f312, %f2229;
	add.f32 	%f2238, %f2238, %f1044;
	mul.f32 	%f1045, %f259, %f1044;
	fma.rn.f32 	%f2237, %f259, %f1045, %f2237;
	cvt.rn.f32.u32 	%f1046, %r348;
	sub.f32 	%f1047, %f1046, %f2219;
	mul.f32 	%f1048, %f1047, %f1044;
	fma.rn.f32 	%f2236, %f1047, %f1048, %f2236;
$L__BB2_135:
	add.s32 	%r452, %r452, 8;
	setp.ne.s32 	%p116, %r452, %r95;
	mov.u32 	%r454, %r95;
	@%p116 bra 	$L__BB2_119;
$L__BB2_136:
	setp.eq.s32 	%p117, %r92, 0;
	@%p117 bra 	$L__BB2_157;
	setp.lt.u32 	%p118, %r93, 3;
	@%p118 bra 	$L__BB2_147;
	mad.lo.s32 	%r118, %r454, %r147, %r451;
	mul.wide.u32 	%rd231, %r118, 4;
	add.s64 	%rd232, %rd2, %rd231;
	ld.global.f32 	%f325, [%rd232];
	setp.leu.f32 	%p119, %f325, %f99;
	@%p119 bra 	$L__BB2_140;
	sub.f32 	%f1050, %f325, %f2229;
	add.f32 	%f2238, %f2238, %f1050;
	mul.f32 	%f1051, %f259, %f1050;
	fma.rn.f32 	%f2237, %f259, %f1051, %f2237;
	cvt.rn.f32.u32 	%f1052, %r454;
	sub.f32 	%f1053, %f1052, %f2219;
	mul.f32 	%f1054, %f1053, %f1050;
	fma.rn.f32 	%f2236, %f1053, %f1054, %f2236;
$L__BB2_140:
	add.s32 	%r119, %r118, %r147;
	mul.wide.u32 	%rd233, %r119, 4;
	add.s64 	%rd234, %rd2, %rd233;
	ld.global.f32 	%f332, [%rd234];
	setp.leu.f32 	%p120, %f332, %f99;
	@%p120 bra 	$L__BB2_142;
	add.s32 	%r349, %r454, 1;
	sub.f32 	%f1055, %f332, %f2229;
	add.f32 	%f2238, %f2238, %f1055;
	mul.f32 	%f1056, %f259, %f1055;
	fma.rn.f32 	%f2237, %f259, %f1056, %f2237;
	cvt.rn.f32.u32 	%f1057, %r349;
	sub.f32 	%f1058, %f1057, %f2219;
	mul.f32 	%f1059, %f1058, %f1055;
	fma.rn.f32 	%f2236, %f1058, %f1059, %f2236;
$L__BB2_142:
	add.s32 	%r120, %r119, %r147;
	mul.wide.u32 	%rd235, %r120, 4;
	add.s64 	%rd236, %rd2, %rd235;
	ld.global.f32 	%f339, [%rd236];
	setp.leu.f32 	%p121, %f339, %f99;
	@%p121 bra 	$L__BB2_144;
	add.s32 	%r350, %r454, 2;
	sub.f32 	%f1060, %f339, %f2229;
	add.f32 	%f2238, %f2238, %f1060;
	mul.f32 	%f1061, %f259, %f1060;
	fma.rn.f32 	%f2237, %f259, %f1061, %f2237;
	cvt.rn.f32.u32 	%f1062, %r350;
	sub.f32 	%f1063, %f1062, %f2219;
	mul.f32 	%f1064, %f1063, %f1060;
	fma.rn.f32 	%f2236, %f1063, %f1064, %f2236;
$L__BB2_144:
	add.s32 	%r351, %r120, %r147;
	mul.wide.u32 	%rd237, %r351, 4;
	add.s64 	%rd238, %rd2, %rd237;
	ld.global.f32 	%f346, [%rd238];
	setp.leu.f32 	%p122, %f346, %f99;
	@%p122 bra 	$L__BB2_146;
	add.s32 	%r352, %r454, 3;
	sub.f32 	%f1065, %f346, %f2229;
	add.f32 	%f2238, %f2238, %f1065;
	mul.f32 	%f1066, %f259, %f1065;
	fma.rn.f32 	%f2237, %f259, %f1066, %f2237;
	cvt.rn.f32.u32 	%f1067, %r352;
	sub.f32 	%f1068, %f1067, %f2219;
	mul.f32 	%f1069, %f1068, %f1065;
	fma.rn.f32 	%f2236, %f1068, %f1069, %f2236;
$L__BB2_146:
	add.s32 	%r454, %r454, 4;
$L__BB2_147:
	setp.eq.s32 	%p123, %r94, 0;
	@%p123 bra 	$L__BB2_157;
	setp.eq.s32 	%p124, %r94, 1;
	@%p124 bra 	$L__BB2_154;
	mad.lo.s32 	%r123, %r454, %r147, %r451;
	mul.wide.u32 	%rd239, %r123, 4;
	add.s64 	%rd240, %rd2, %rd239;
	ld.global.f32 	%f359, [%rd240];
	setp.leu.f32 	%p125, %f359, %f99;
	@%p125 bra 	$L__BB2_151;
	sub.f32 	%f1071, %f359, %f2229;
	add.f32 	%f2238, %f2238, %f1071;
	mul.f32 	%f1072, %f259, %f1071;
	fma.rn.f32 	%f2237, %f259, %f1072, %f2237;
	cvt.rn.f32.u32 	%f1073, %r454;
	sub.f32 	%f1074, %f1073, %f2219;
	mul.f32 	%f1075, %f1074, %f1071;
	fma.rn.f32 	%f2236, %f1074, %f1075, %f2236;
$L__BB2_151:
	add.s32 	%r353, %r123, %r147;
	mul.wide.u32 	%rd241, %r353, 4;
	add.s64 	%rd242, %rd2, %rd241;
	ld.global.f32 	%f366, [%rd242];
	setp.leu.f32 	%p126, %f366, %f99;
	@%p126 bra 	$L__BB2_153;
	add.s32 	%r354, %r454, 1;
	sub.f32 	%f1076, %f366, %f2229;
	add.f32 	%f2238, %f2238, %f1076;
	mul.f32 	%f1077, %f259, %f1076;
	fma.rn.f32 	%f2237, %f259, %f1077, %f2237;
	cvt.rn.f32.u32 	%f1078, %r354;
	sub.f32 	%f1079, %f1078, %f2219;
	mul.f32 	%f1080, %f1079, %f1076;
	fma.rn.f32 	%f2236, %f1079, %f1080, %f2236;
$L__BB2_153:
	add.s32 	%r454, %r454, 2;
$L__BB2_154:
	setp.eq.s32 	%p127, %r96, 0;
	@%p127 bra 	$L__BB2_157;
	mad.lo.s32 	%r355, %r454, %r147, %r451;
	mul.wide.u32 	%rd243, %r355, 4;
	add.s64 	%rd244, %rd2, %rd243;
	ld.global.f32 	%f379, [%rd244];
	setp.leu.f32 	%p128, %f379, %f99;
	@%p128 bra 	$L__BB2_157;
	sub.f32 	%f1081, %f379, %f2229;
	add.f32 	%f2238, %f2238, %f1081;
	mul.f32 	%f1082, %f259, %f1081;
	fma.rn.f32 	%f2237, %f259, %f1082, %f2237;
	cvt.rn.f32.u32 	%f1083, %r454;
	sub.f32 	%f1084, %f1083, %f2219;
	mul.f32 	%f1085, %f1084, %f1081;
	fma.rn.f32 	%f2236, %f1084, %f1085, %f2236;
$L__BB2_157:
	add.s32 	%r451, %r451, 1;
	setp.ne.s32 	%p129, %r451, %r147;
	@%p129 bra 	$L__BB2_117;
$L__BB2_158:
	ld.param.u32 	%r422, [kernel_MLEFit_z_param_10];
	ld.param.f32 	%f2079, [kernel_MLEFit_z_param_6];
	div.rn.f32 	%f1086, %f2237, %f2238;
	div.rn.f32 	%f1087, %f2236, %f2238;
	sub.f32 	%f1088, %f1087, %f1086;
	mul.f32 	%f1089, %f2079, 0f40800000;
	mul.f32 	%f1090, %f655, %f1089;
	mul.f32 	%f1091, %f1090, %f662;
	rcp.rn.f32 	%f1092, %f1091;
	mul.f32 	%f389, %f661, %f661;
	mul.f32 	%f1093, %f389, %f1088;
	mul.f32 	%f2309, %f1092, %f1093;
	setp.lt.s32 	%p130, %r422, 1;
	@%p130 bra 	$L__BB2_177;
	mul.f32 	%f391, %f661, %f389;
	mov.f32 	%f1095, 0f40000000;
	div.rn.f32 	%f392, %f1095, %f389;
	mov.b32 	%r456, 0;
$L__BB2_160:
	setp.lt.s32 	%p131, %r147, 1;
	mov.f32 	%f2328, 0f00000000;
	mov.f32 	%f2329, %f2328;
	mov.f32 	%f2330, %f2328;
	mov.f32 	%f2332, %f2328;
	mov.f32 	%f2333, %f2328;
	mov.f32 	%f2334, %f2328;
	mov.f32 	%f2335, %f2328;
	mov.f32 	%f2337, %f2328;
	@%p131 bra 	$L__BB2_175;
	ld.param.f32 	%f2080, [kernel_MLEFit_z_param_6];
	ld.param.f32 	%f2077, [kernel_MLEFit_z_param_3];
	sub.f32 	%f1098, %f2309, %f2080;
	div.rn.f32 	%f1099, %f1098, %f661;
	mul.f32 	%f1100, %f1099, %f1099;
	add.f32 	%f1101, %f1100, 0f3F800000;
	mul.f32 	%f1102, %f1099, %f1100;
	fma.rn.f32 	%f1103, %f656, %f1102, %f1101;
	mul.f32 	%f1104, %f1099, %f1102;
	fma.rn.f32 	%f1105, %f658, %f1104, %f1103;
	add.f32 	%f1106, %f2080, %f2309;
	div.rn.f32 	%f1107, %f1106, %f661;
	mul.f32 	%f1108, %f1107, %f1107;
	add.f32 	%f1109, %f1108, 0f3F800000;
	mul.f32 	%f1110, %f1107, %f1108;
	fma.rn.f32 	%f1111, %f2077, %f1110, %f1109;
	mul.f32 	%f1112, %f1107, %f1110;
	fma.rn.f32 	%f1113, %f659, %f1112, %f1111;
	sqrt.rm.f32 	%f1114, %f1105;
	mul.f32 	%f417, %f655, %f1114;
	sqrt.rm.f32 	%f1115, %f1113;
	mul.f32 	%f418, %f662, %f1115;
	mov.f32 	%f1116, 0f3F000000;
	div.rn.f32 	%f1117, %f1116, %f417;
	div.rn.f32 	%f1118, %f1117, %f417;
	sqrt.rm.f32 	%f419, %f1118;
	div.rn.f32 	%f1119, %f1116, %f418;
	div.rn.f32 	%f1120, %f1119, %f418;
	sqrt.rm.f32 	%f420, %f1120;
	div.rn.f32 	%f1121, %f2311, 0fC0206C99;
	div.rn.f32 	%f421, %f1121, %f417;
	mul.f32 	%f1122, %f417, %f417;
	mul.f32 	%f1123, %f417, %f1122;
	div.rn.f32 	%f422, %f1121, %f1123;
	div.rn.f32 	%f423, %f1121, %f418;
	mul.f32 	%f1124, %f418, %f418;
	mul.f32 	%f1125, %f418, %f1124;
	div.rn.f32 	%f424, %f1121, %f1125;
	div.rn.f32 	%f425, %f421, %f417;
	mov.f32 	%f1126, 0fC0000000;
	div.rn.f32 	%f426, %f1126, %f417;
	div.rn.f32 	%f1127, %f2311, 0f40206C99;
	mul.f32 	%f1128, %f417, %f1123;
	mul.f32 	%f1129, %f417, %f1128;
	div.rn.f32 	%f427, %f1127, %f1129;
	div.rn.f32 	%f428, %f423, %f418;
	div.rn.f32 	%f429, %f1126, %f418;
	mul.f32 	%f1130, %f418, %f1125;
	mul.f32 	%f1131, %f418, %f1130;
	div.rn.f32 	%f430, %f1127, %f1131;
	mul.f32 	%f1132, %f655, 0f3F000000;
	div.rn.f32 	%f1133, %f1132, %f1114;
	mul.f32 	%f1134, %f662, 0f3F000000;
	div.rn.f32 	%f1135, %f1134, %f1115;
	add.f32 	%f1136, %f1098, %f1098;
	div.rn.f32 	%f1137, %f1136, %f389;
	mul.f32 	%f1138, %f1098, %f1098;
	mul.f32 	%f1139, %f656, 0f40400000;
	mul.f32 	%f1140, %f1139, %f1138;
	div.rn.f32 	%f1141, %f1140, %f391;
	add.f32 	%f1142, %f1137, %f1141;
	mul.f32 	%f1143, %f1098, %f1138;
	mul.f32 	%f1144, %f658, 0f40800000;
	mul.f32 	%f1145, %f1144, %f1143;
	mul.f32 	%f1146, %f661, %f391;
	div.rn.f32 	%f1147, %f1145, %f1146;
	add.f32 	%f1148, %f1142, %f1147;
	mul.f32 	%f431, %f1133, %f1148;
	add.f32 	%f1149, %f1106, %f1106;
	div.rn.f32 	%f1150, %f1149, %f389;
	mul.f32 	%f1151, %f1106, %f1106;
	mul.f32 	%f1152, %f2077, 0f40400000;
	mul.f32 	%f1153, %f1152, %f1151;
	div.rn.f32 	%f1154, %f1153, %f391;
	add.f32 	%f1155, %f1150, %f1154;
	mul.f32 	%f1156, %f1106, %f1151;
	mul.f32 	%f1157, %f659, 0f40800000;
	mul.f32 	%f1158, %f1157, %f1156;
	div.rn.f32 	%f1159, %f1158, %f1146;
	add.f32 	%f1160, %f1155, %f1159;
	mul.f32 	%f432, %f1135, %f1160;
	abs.f32 	%f1161, %f1105;
	setp.lt.f32 	%p132, %f1161, 0f00800000;
	mul.f32 	%f1163, %f1161, 0f4B800000;
	selp.f32 	%f1164, %f1163, %f1161, %p132;
	selp.f32 	%f1165, 0fC1C00000, 0f00000000, %p132;
	mov.b32 	%r358, %f1164;
	add.s32 	%r359, %r358, -1060439283;
	and.b32  	%r360, %r359, -8388608;
	sub.s32 	%r361, %r358, %r360;
	mov.b32 	%f1166, %r361;
	cvt.rn.f32.s32 	%f1167, %r360;
	fma.rn.f32 	%f1168, %f1167, 0f34000000, %f1165;
	add.f32 	%f1169, %f1166, 0fBF800000;
	add.f32 	%f1170, %f1166, 0f3F800000;
	rcp.approx.ftz.f32 	%f1171, %f1170;
	add.f32 	%f1172, %f1169, %f1169;
	mul.f32 	%f1173, %f1172, %f1171;
	mul.f32 	%f1174, %f1173, %f1173;
	sub.f32 	%f1175, %f1169, %f1173;
	add.f32 	%f1176, %f1175, %f1175;
	neg.f32 	%f1177, %f1173;
	fma.rn.f32 	%f1178, %f1177, %f1169, %f1176;
	mul.rn.f32 	%f1179, %f1171, %f1178;
	fma.rn.f32 	%f1180, %f1174, 0f3A2C32E4, 0f3B52E7DB;
	fma.rn.f32 	%f1181, %f1180, %f1174, 0f3C93BB73;
	fma.rn.f32 	%f1182, %f1181, %f1174, 0f3DF6384F;
	mul.rn.f32 	%f1183, %f1182, %f1174;
	fma.rn.f32 	%f1184, %f1173, 0f3FB8AA3B, %f1168;
	sub.f32 	%f1185, %f1168, %f1184;
	fma.rn.f32 	%f1186, %f1173, 0f3FB8AA3B, %f1185;
	fma.rn.f32 	%f1187, %f1179, 0f3FB8AA3B, %f1186;
	fma.rn.f32 	%f1188, %f1173, 0f32A55E34, %f1187;
	mul.f32 	%f1189, %f1183, 0f40400000;
	fma.rn.f32 	%f1190, %f1189, %f1179, %f1188;
	fma.rn.f32 	%f1191, %f1183, %f1173, %f1190;
	add.rn.f32 	%f1192, %f1184, %f1191;
	neg.f32 	%f1193, %f1184;
	add.rn.f32 	%f1194, %f1192, %f1193;
	neg.f32 	%f1195, %f1194;
	add.rn.f32 	%f1196, %f1191, %f1195;
	mov.f32 	%f1197, 0f3FC00000;
	mul.rn.f32 	%f1198, %f1192, %f1197;
	neg.f32 	%f1199, %f1198;
	fma.rn.f32 	%f1200, %f1192, 0f3FC00000, %f1199;
	fma.rn.f32 	%f1201, %f1196, 0f3FC00000, %f1200;
	cvt.rni.f32.f32 	%f1202, %f1198;
	sub.f32 	%f1203, %f1198, %f1202;
	add.f32 	%f1204, %f1203, %f1201;
	fma.rn.f32 	%f1205, %f1204, 0f391FCB8E, 0f3AAF85ED;
	fma.rn.f32 	%f1206, %f1205, %f1204, 0f3C1D9856;
	fma.rn.f32 	%f1207, %f1206, %f1204, 0f3D6357BB;
	fma.rn.f32 	%f1208, %f1207, %f1204, 0f3E75FDEC;
	fma.rn.f32 	%f1209, %f1208, %f1204, 0f3F317218;
	fma.rn.f32 	%f1210, %f1209, %f1204, 0f3F800000;
	cvt.rzi.s32.f32 	%r362, %f1202;
	setp.gt.f32 	%p133, %f1202, 0f00000000;
	selp.b32 	%r363, 0, -2097152000, %p133;
	add.s32 	%r364, %r363, 2130706432;
	mov.b32 	%f1211, %r364;
	mul.f32 	%f1212, %f1210, %f1211;
	shl.b32 	%r365, %r362, 23;
	sub.s32 	%r366, %r365, %r363;
	mov.b32 	%f1213, %r366;
	mul.f32 	%f1214, %f1212, %f1213;
	abs.f32 	%f1215, %f1198;
	setp.gt.f32 	%p134, %f1215, 0f43180000;
	setp.lt.f32 	%p135, %f1198, 0f00000000;
	selp.f32 	%f1216, 0f00000000, 0f7F800000, %p135;
	selp.f32 	%f1217, %f1216, %f1214, %p134;
	setp.eq.f32 	%p136, %f1105, 0f3F800000;
	setp.nan.f32 	%p137, %f1161, %f1161;
	setp.eq.f32 	%p138, %f1105, 0f00000000;
	setp.eq.f32 	%p139, %f1161, 0f7F800000;
	setp.geu.f32 	%p140, %f1105, 0f00000000;
	add.f32 	%f1218, %f1105, %f1105;
	mov.b32 	%r367, %f1218;
	and.b32  	%r368, %r367, 2147483647;
	mov.b32 	%f1219, %r368;
	add.rn.f32 	%f1220, %f1105, %f1197;
	abs.f32 	%f1221, %f1113;
	setp.lt.f32 	%p141, %f1221, 0f00800000;
	mul.f32 	%f1223, %f1221, 0f4B800000;
	selp.f32 	%f1224, %f1223, %f1221, %p141;
	selp.f32 	%f1225, 0fC1C00000, 0f00000000, %p141;
	mov.b32 	%r369, %f1224;
	add.s32 	%r370, %r369, -1060439283;
	and.b32  	%r371, %r370, -8388608;
	sub.s32 	%r372, %r369, %r371;
	mov.b32 	%f1226, %r372;
	cvt.rn.f32.s32 	%f1227, %r371;
	fma.rn.f32 	%f1228, %f1227, 0f34000000, %f1225;
	add.f32 	%f1229, %f1226, 0fBF800000;
	add.f32 	%f1230, %f1226, 0f3F800000;
	rcp.approx.ftz.f32 	%f1231, %f1230;
	add.f32 	%f1232, %f1229, %f1229;
	mul.f32 	%f1233, %f1232, %f1231;
	mul.f32 	%f1234, %f1233, %f1233;
	sub.f32 	%f1235, %f1229, %f1233;
	add.f32 	%f1236, %f1235, %f1235;
	neg.f32 	%f1237, %f1233;
	fma.rn.f32 	%f1238, %f1237, %f1229, %f1236;
	mul.rn.f32 	%f1239, %f1231, %f1238;
	fma.rn.f32 	%f1240, %f1234, 0f3A2C32E4, 0f3B52E7DB;
	fma.rn.f32 	%f1241, %f1240, %f1234, 0f3C93BB73;
	fma.rn.f32 	%f1242, %f1241, %f1234, 0f3DF6384F;
	mul.rn.f32 	%f1243, %f1242, %f1234;
	fma.rn.f32 	%f1244, %f1233, 0f3FB8AA3B, %f1228;
	sub.f32 	%f1245, %f1228, %f1244;
	fma.rn.f32 	%f1246, %f1233, 0f3FB8AA3B, %f1245;
	fma.rn.f32 	%f1247, %f1239, 0f3FB8AA3B, %f1246;
	fma.rn.f32 	%f1248, %f1233, 0f32A55E34, %f1247;
	mul.f32 	%f1249, %f1243, 0f40400000;
	fma.rn.f32 	%f1250, %f1249, %f1239, %f1248;
	fma.rn.f32 	%f1251, %f1243, %f1233, %f1250;
	add.rn.f32 	%f1252, %f1244, %f1251;
	neg.f32 	%f1253, %f1244;
	add.rn.f32 	%f1254, %f1252, %f1253;
	neg.f32 	%f1255, %f1254;
	add.rn.f32 	%f1256, %f1251, %f1255;
	mul.rn.f32 	%f1257, %f1252, %f1197;
	neg.f32 	%f1258, %f1257;
	fma.rn.f32 	%f1259, %f1252, 0f3FC00000, %f1258;
	fma.rn.f32 	%f1260, %f1256, 0f3FC00000, %f1259;
	cvt.rni.f32.f32 	%f1261, %f1257;
	sub.f32 	%f1262, %f1257, %f1261;
	add.f32 	%f1263, %f1262, %f1260;
	fma.rn.f32 	%f1264, %f1263, 0f391FCB8E, 0f3AAF85ED;
	fma.rn.f32 	%f1265, %f1264, %f1263, 0f3C1D9856;
	fma.rn.f32 	%f1266, %f1265, %f1263, 0f3D6357BB;
	fma.rn.f32 	%f1267, %f1266, %f1263, 0f3E75FDEC;
	fma.rn.f32 	%f1268, %f1267, %f1263, 0f3F317218;
	fma.rn.f32 	%f1269, %f1268, %f1263, 0f3F800000;
	cvt.rzi.s32.f32 	%r373, %f1261;
	setp.gt.f32 	%p142, %f1261, 0f00000000;
	selp.b32 	%r374, 0, -2097152000, %p142;
	add.s32 	%r375, %r374, 2130706432;
	mov.b32 	%f1270, %r375;
	mul.f32 	%f1271, %f1269, %f1270;
	shl.b32 	%r376, %r373, 23;
	sub.s32 	%r377, %r376, %r374;
	mov.b32 	%f1272, %r377;
	mul.f32 	%f1273, %f1271, %f1272;
	abs.f32 	%f1274, %f1257;
	setp.gt.f32 	%p143, %f1274, 0f43180000;
	setp.lt.f32 	%p144, %f1257, 0f00000000;
	selp.f32 	%f1275, 0f00000000, 0f7F800000, %p144;
	selp.f32 	%f1276, %f1275, %f1273, %p143;
	setp.eq.f32 	%p145, %f1113, 0f3F800000;
	setp.nan.f32 	%p146, %f1221, %f1221;
	setp.eq.f32 	%p147, %f1113, 0f00000000;
	setp.eq.f32 	%p148, %f1221, 0f7F800000;
	setp.geu.f32 	%p149, %f1113, 0f00000000;
	add.f32 	%f1277, %f1113, %f1113;
	mov.b32 	%r378, %f1277;
	and.b32  	%r379, %r378, 2147483647;
	mov.b32 	%f1278, %r379;
	add.rn.f32 	%f1279, %f1113, %f1197;
	abs.f32 	%f1280, %f1148;
	setp.lt.f32 	%p150, %f1280, 0f00800000;
	mul.f32 	%f1282, %f1280, 0f4B800000;
	selp.f32 	%f1283, %f1282, %f1280, %p150;
	selp.f32 	%f1284, 0fC1C00000, 0f00000000, %p150;
	mov.b32 	%r380, %f1283;
	add.s32 	%r381, %r380, -1060439283;
	and.b32  	%r382, %r381, -8388608;
	sub.s32 	%r383, %r380, %r382;
	mov.b32 	%f1285, %r383;
	cvt.rn.f32.s32 	%f1286, %r382;
	fma.rn.f32 	%f1287, %f1286, 0f34000000, %f1284;
	add.f32 	%f1288, %f1285, 0fBF800000;
	add.f32 	%f1289, %f1285, 0f3F800000;
	rcp.approx.ftz.f32 	%f1290, %f1289;
	add.f32 	%f1291, %f1288, %f1288;
	mul.f32 	%f1292, %f1291, %f1290;
	mul.f32 	%f1293, %f1292, %f1292;
	sub.f32 	%f1294, %f1288, %f1292;
	add.f32 	%f1295, %f1294, %f1294;
	neg.f32 	%f1296, %f1292;
	fma.rn.f32 	%f1297, %f1296, %f1288, %f1295;
	mul.rn.f32 	%f1298, %f1290, %f1297;
	fma.rn.f32 	%f1299, %f1293, 0f3A2C32E4, 0f3B52E7DB;
	fma.rn.f32 	%f1300, %f1299, %f1293, 0f3C93BB73;
	fma.rn.f32 	%f1301, %f1300, %f1293, 0f3DF6384F;
	mul.rn.f32 	%f1302, %f1301, %f1293;
	fma.rn.f32 	%f1303, %f1292, 0f3FB8AA3B, %f1287;
	sub.f32 	%f1304, %f1287, %f1303;
	fma.rn.f32 	%f1305, %f1292, 0f3FB8AA3B, %f1304;
	fma.rn.f32 	%f1306, %f1298, 0f3FB8AA3B, %f1305;
	fma.rn.f32 	%f1307, %f1292, 0f32A55E34, %f1306;
	mul.f32 	%f1308, %f1302, 0f40400000;
	fma.rn.f32 	%f1309, %f1308, %f1298, %f1307;
	fma.rn.f32 	%f1310, %f1302, %f1292, %f1309;
	add.rn.f32 	%f1311, %f1303, %f1310;
	neg.f32 	%f1312, %f1303;
	add.rn.f32 	%f1313, %f1311, %f1312;
	neg.f32 	%f1314, %f1313;
	add.rn.f32 	%f1315, %f1310, %f1314;
	mov.f32 	%f1316, 0f40000000;
	mul.rn.f32 	%f1317, %f1311, %f1316;
	neg.f32 	%f1318, %f1317;
	fma.rn.f32 	%f1319, %f1311, 0f40000000, %f1318;
	fma.rn.f32 	%f1320, %f1315, 0f40000000, %f1319;
	cvt.rni.f32.f32 	%f1321, %f1317;
	sub.f32 	%f1322, %f1317, %f1321;
	add.f32 	%f1323, %f1322, %f1320;
	fma.rn.f32 	%f1324, %f1323, 0f391FCB8E, 0f3AAF85ED;
	fma.rn.f32 	%f1325, %f1324, %f1323, 0f3C1D9856;
	fma.rn.f32 	%f1326, %f1325, %f1323, 0f3D6357BB;
	fma.rn.f32 	%f1327, %f1326, %f1323, 0f3E75FDEC;
	fma.rn.f32 	%f1328, %f1327, %f1323, 0f3F317218;
	fma.rn.f32 	%f1329, %f1328, %f1323, 0f3F800000;
	cvt.rzi.s32.f32 	%r384, %f1321;
	setp.gt.f32 	%p151, %f1321, 0f00000000;
	selp.b32 	%r385, 0, -2097152000, %p151;
	add.s32 	%r386, %r385, 2130706432;
	mov.b32 	%f1330, %r386;
	mul.f32 	%f1331, %f1329, %f1330;
	shl.b32 	%r387, %r384, 23;
	sub.s32 	%r388, %r387, %r385;
	mov.b32 	%f1332, %r388;
	mul.f32 	%f1333, %f1331, %f1332;
	abs.f32 	%f1334, %f1317;
	setp.gt.f32 	%p152, %f1334, 0f43180000;
	setp.lt.f32 	%p153, %f1317, 0f00000000;
	selp.f32 	%f1335, 0f00000000, 0f7F800000, %p153;
	selp.f32 	%f1336, %f1335, %f1333, %p152;
	setp.eq.f32 	%p154, %f1148, 0f3F800000;
	setp.nan.f32 	%p155, %f1280, %f1280;
	setp.eq.f32 	%p156, %f1148, 0f00000000;
	setp.eq.f32 	%p157, %f1280, 0f7F800000;
	add.f32 	%f1337, %f1148, %f1148;
	mov.b32 	%r389, %f1337;
	and.b32  	%r390, %r389, 2147483647;
	mov.b32 	%f1338, %r390;
	add.rn.f32 	%f1339, %f1148, %f1316;
	mul.f32 	%f1340, %f656, 0f40C00000;
	mul.f32 	%f1341, %f1340, %f1098;
	div.rn.f32 	%f1342, %f1341, %f391;
	add.f32 	%f1343, %f392, %f1342;
	mul.f32 	%f1344, %f658, 0f41400000;
	mul.f32 	%f1345, %f1344, %f1138;
	div.rn.f32 	%f1346, %f1345, %f1146;
	add.f32 	%f1347, %f1343, %f1346;
	mul.f32 	%f1348, %f1133, %f1347;
	abs.f32 	%f1349, %f1160;
	setp.lt.f32 	%p158, %f1349, 0f00800000;
	mul.f32 	%f1351, %f1349, 0f4B800000;
	selp.f32 	%f1352, %f1351, %f1349, %p158;
	selp.f32 	%f1353, 0fC1C00000, 0f00000000, %p158;
	mov.b32 	%r391, %f1352;
	add.s32 	%r392, %r391, -1060439283;
	and.b32  	%r393, %r392, -8388608;
	sub.s32 	%r394, %r391, %r393;
	mov.b32 	%f1354, %r394;
	cvt.rn.f32.s32 	%f1355, %r393;
	fma.rn.f32 	%f1356, %f1355, 0f34000000, %f1353;
	add.f32 	%f1357, %f1354, 0fBF800000;
	add.f32 	%f1358, %f1354, 0f3F800000;
	rcp.approx.ftz.f32 	%f1359, %f1358;
	add.f32 	%f1360, %f1357, %f1357;
	mul.f32 	%f1361, %f1360, %f1359;
	mul.f32 	%f1362, %f1361, %f1361;
	sub.f32 	%f1363, %f1357, %f1361;
	add.f32 	%f1364, %f1363, %f1363;
	neg.f32 	%f1365, %f1361;
	fma.rn.f32 	%f1366, %f1365, %f1357, %f1364;
	mul.rn.f32 	%f1367, %f1359, %f1366;
	fma.rn.f32 	%f1368, %f1362, 0f3A2C32E4, 0f3B52E7DB;
	fma.rn.f32 	%f1369, %f1368, %f1362, 0f3C93BB73;
	fma.rn.f32 	%f1370, %f1369, %f1362, 0f3DF6384F;
	mul.rn.f32 	%f1371, %f1370, %f1362;
	fma.rn.f32 	%f1372, %f1361, 0f3FB8AA3B, %f1356;
	sub.f32 	%f1373, %f1356, %f1372;
	fma.rn.f32 	%f1374, %f1361, 0f3FB8AA3B, %f1373;
	fma.rn.f32 	%f1375, %f1367, 0f3FB8AA3B, %f1374;
	fma.rn.f32 	%f1376, %f1361, 0f32A55E34, %f1375;
	mul.f32 	%f1377, %f1371, 0f40400000;
	fma.rn.f32 	%f1378, %f1377, %f1367, %f1376;
	fma.rn.f32 	%f1379, %f1371, %f1361, %f1378;
	add.rn.f32 	%f1380, %f1372, %f1379;
	neg.f32 	%f1381, %f1372;
	add.rn.f32 	%f1382, %f1380, %f1381;
	neg.f32 	%f1383, %f1382;
	add.rn.f32 	%f1384, %f1379, %f1383;
	mul.rn.f32 	%f1385, %f1380, %f1316;
	neg.f32 	%f1386, %f1385;
	fma.rn.f32 	%f1387, %f1380, 0f40000000, %f1386;
	fma.rn.f32 	%f1388, %f1384, 0f40000000, %f1387;
	cvt.rni.f32.f32 	%f1389, %f1385;
	sub.f32 	%f1390, %f1385, %f1389;
	add.f32 	%f1391, %f1390, %f1388;
	fma.rn.f32 	%f1392, %f1391, 0f391FCB8E, 0f3AAF85ED;
	fma.rn.f32 	%f1393, %f1392, %f1391, 0f3C1D9856;
	fma.rn.f32 	%f1394, %f1393, %f1391, 0f3D6357BB;
	fma.rn.f32 	%f1395, %f1394, %f1391, 0f3E75FDEC;
	fma.rn.f32 	%f1396, %f1395, %f1391, 0f3F317218;
	fma.rn.f32 	%f1397, %f1396, %f1391, 0f3F800000;
	cvt.rzi.s32.f32 	%r395, %f1389;
	setp.gt.f32 	%p159, %f1389, 0f00000000;
	selp.b32 	%r396, 0, -2097152000, %p159;
	add.s32 	%r397, %r396, 2130706432;
	mov.b32 	%f1398, %r397;
	mul.f32 	%f1399, %f1397, %f1398;
	shl.b32 	%r398, %r395, 23;
	sub.s32 	%r399, %r398, %r396;
	mov.b32 	%f1400, %r399;
	mul.f32 	%f1401, %f1399, %f1400;
	abs.f32 	%f1402, %f1385;
	setp.gt.f32 	%p160, %f1402, 0f43180000;
	setp.lt.f32 	%p161, %f1385, 0f00000000;
	selp.f32 	%f1403, 0f00000000, 0f7F800000, %p161;
	selp.f32 	%f1404, %f1403, %f1401, %p160;
	setp.eq.f32 	%p162, %f1160, 0f3F800000;
	setp.nan.f32 	%p163, %f1349, %f1349;
	setp.eq.f32 	%p164, %f1160, 0f00000000;
	setp.eq.f32 	%p165, %f1349, 0f7F800000;
	add.f32 	%f1405, %f1160, %f1160;
	mov.b32 	%r400, %f1405;
	and.b32  	%r401, %r400, 2147483647;
	mov.b32 	%f1406, %r401;
	add.rn.f32 	%f1407, %f1160, %f1316;
	mul.f32 	%f1408, %f2077, 0f40C00000;
	mul.f32 	%f1409, %f1408, %f1106;
	div.rn.f32 	%f1410, %f1409, %f391;
	add.f32 	%f1411, %f392, %f1410;
	mul.f32 	%f1412, %f659, 0f41400000;
	mul.f32 	%f1413, %f1412, %f1151;
	div.rn.f32 	%f1414, %f1413, %f1146;
	add.f32 	%f1415, %f1411, %f1414;
	mul.f32 	%f1416, %f1135, %f1415;
	mul.f32 	%f433, %f431, %f431;
	mul.f32 	%f434, %f432, %f432;
	selp.f32 	%f1417, %f1217, 0f7FFFFFFF, %p140;
	selp.f32 	%f1418, %f1219, %f1417, %p139;
	selp.f32 	%f1419, %f1219, %f1418, %p138;
	selp.f32 	%f1420, %f1220, %f1419, %p137;
	selp.f32 	%f1421, 0f3F800000, %f1420, %p136;
	mul.f32 	%f1422, %f655, 0f3E800000;
	div.rn.f32 	%f1423, %f1422, %f1421;
	selp.f32 	%f1424, %f1276, 0f7FFFFFFF, %p149;
	selp.f32 	%f1425, %f1278, %f1424, %p148;
	selp.f32 	%f1426, %f1278, %f1425, %p147;
	selp.f32 	%f1427, %f1279, %f1426, %p146;
	selp.f32 	%f1428, 0f3F800000, %f1427, %p145;
	mul.f32 	%f1429, %f662, 0f3E800000;
	div.rn.f32 	%f1430, %f1429, %f1428;
	selp.f32 	%f1431, %f1338, %f1336, %p157;
	selp.f32 	%f1432, %f1338, %f1431, %p156;
	selp.f32 	%f1433, %f1339, %f1432, %p155;
	selp.f32 	%f1434, 0f3F800000, %f1433, %p154;
	mul.f32 	%f1435, %f1423, %f1434;
	sub.f32 	%f435, %f1348, %f1435;
	selp.f32 	%f1436, %f1406, %f1404, %p165;
	selp.f32 	%f1437, %f1406, %f1436, %p164;
	selp.f32 	%f1438, %f1407, %f1437, %p163;
	selp.f32 	%f1439, 0f3F800000, %f1438, %p162;
	mul.f32 	%f1440, %f1430, %f1439;
	sub.f32 	%f436, %f1416, %f1440;
	mov.b32 	%r457, 0;
	mov.f32 	%f2328, 0f00000000;
$L__BB2_162:
	mul.lo.s32 	%r130, %r457, %r147;
	cvt.rn.f32.u32 	%f1441, %r457;
	sub.f32 	%f1442, %f1441, %f2312;
	add.f32 	%f1443, %f1442, 0f3F000000;
	mul.f32 	%f449, %f420, %f1443;
	abs.f32 	%f450, %f449;
	setp.ge.f32 	%p166, %f450, 0f3F8060FE;
	mul.f32 	%f1444, %f449, %f449;
	selp.f32 	%f1445, %f450, %f1444, %p166;
	selp.f32 	%f1446, 0f38EB4C3A, 0f38B1E96A, %p166;
	selp.f32 	%f1447, 0fBAAE005B, 0fBA574D20, %p166;
	fma.rn.f32 	%f1448, %f1446, %f1445, %f1447;
	selp.f32 	%f1449, 0f3C09919F, 0f3BAAD5EA, %p166;
	fma.rn.f32 	%f1450, %f1448, %f1445, %f1449;
	selp.f32 	%f1451, 0fBD24D99A, 0fBCDC1BE7, %p166;
	fma.rn.f32 	%f1452, %f1450, %f1445, %f1451;
	selp.f32 	%f1453, 0f3E235519, 0f3DE718AF, %p166;
	fma.rn.f32 	%f1454, %f1452, %f1445, %f1453;
	selp.f32 	%f1455, 0f3F69B4F9, 0fBEC093AC, %p166;
	fma.rn.f32 	%f1456, %f1454, %f1445, %f1455;
	selp.f32 	%f1457, 0f3F210A14, 0f3E0375D3, %p166;
	fma.rn.f32 	%f1458, %f1456, %f1445, %f1457;
	neg.f32 	%f1459, %f1445;
	selp.f32 	%f1460, %f1459, %f449, %p166;
	fma.rn.f32 	%f451, %f1458, %f1460, %f1460;
	add.f32 	%f1461, %f1442, 0fBF000000;
	mul.f32 	%f452, %f420, %f1461;
	abs.f32 	%f453, %f452;
	setp.ge.f32 	%p167, %f453, 0f3F8060FE;
	mul.f32 	%f1462, %f452, %f452;
	selp.f32 	%f1463, %f453, %f1462, %p167;
	selp.f32 	%f1464, 0f38EB4C3A, 0f38B1E96A, %p167;
	selp.f32 	%f1465, 0fBAAE005B, 0fBA574D20, %p167;
	fma.rn.f32 	%f1466, %f1464, %f1463, %f1465;
	selp.f32 	%f1467, 0f3C09919F, 0f3BAAD5EA, %p167;
	fma.rn.f32 	%f1468, %f1466, %f1463, %f1467;
	selp.f32 	%f1469, 0fBD24D99A, 0fBCDC1BE7, %p167;
	fma.rn.f32 	%f1470, %f1468, %f1463, %f1469;
	selp.f32 	%f1471, 0f3E235519, 0f3DE718AF, %p167;
	fma.rn.f32 	%f1472, %f1470, %f1463, %f1471;
	selp.f32 	%f1473, 0f3F69B4F9, 0fBEC093AC, %p167;
	fma.rn.f32 	%f1474, %f1472, %f1463, %f1473;
	selp.f32 	%f1475, 0f3F210A14, 0f3E0375D3, %p167;
	fma.rn.f32 	%f1476, %f1474, %f1463, %f1475;
	neg.f32 	%f1477, %f1463;
	selp.f32 	%f1478, %f1477, %f452, %p167;
	fma.rn.f32 	%f454, %f1476, %f1478, %f1478;
	add.f32 	%f1479, %f1441, 0f3F000000;
	sub.f32 	%f1480, %f1479, %f2312;
	div.rn.f32 	%f1481, %f1480, %f418;
	mul.f32 	%f1482, %f1481, 0fBF000000;
	mul.f32 	%f1483, %f1481, %f1482;
	mul.f32 	%f1484, %f1483, 0f3FB8AA3B;
	ex2.approx.f32 	%f1485, %f1484;
	add.f32 	%f1486, %f1441, 0fBF000000;
	sub.f32 	%f1487, %f1486, %f2312;
	div.rn.f32 	%f1488, %f1487, %f418;
	mul.f32 	%f1489, %f1488, 0fBF000000;
	mul.f32 	%f1490, %f1488, %f1489;
	mul.f32 	%f1491, %f1490, 0f3FB8AA3B;
	ex2.approx.f32 	%f1492, %f1491;
	sub.f32 	%f1493, %f1485, %f1492;
	mul.f32 	%f455, %f423, %f1493;
	mul.f32 	%f1494, %f1480, %f1485;
	mul.f32 	%f1495, %f1487, %f1492;
	sub.f32 	%f1496, %f1494, %f1495;
	mul.f32 	%f456, %f424, %f1496;
	mul.f32 	%f1497, %f1485, %f1443;
	mul.f32 	%f1498, %f1492, %f1461;
	sub.f32 	%f1499, %f1497, %f1498;
	mul.f32 	%f457, %f428, %f1499;
	mul.f32 	%f1500, %f1443, %f1443;
	mul.f32 	%f1501, %f1443, %f1500;
	mul.f32 	%f1502, %f1485, %f1501;
	mul.f32 	%f1503, %f1461, %f1461;
	mul.f32 	%f1504, %f1461, %f1503;
	mul.f32 	%f1505, %f1492, %f1504;
	sub.f32 	%f1506, %f1502, %f1505;
	mul.f32 	%f458, %f430, %f1506;
	mov.b32 	%r458, 0;
$L__BB2_163:
	mul.f32 	%f1507, %f2339, %f2311;
	fma.rn.f32 	%f471, %f2338, %f1507, %f2114;
	add.s32 	%r403, %r458, %r130;
	mul.wide.u32 	%rd245, %r403, 4;
	add.s64 	%rd246, %rd2, %rd245;
	ld.global.f32 	%f472, [%rd246];
	cvt.rn.f32.u32 	%f473, %r458;
	sub.f32 	%f474, %f473, %f2313;
	add.f32 	%f475, %f474, 0f3F000000;
	mul.f32 	%f476, %f419, %f475;
	abs.f32 	%f1508, %f476;
	setp.ltu.f32 	%p168, %f1508, 0f3F8060FE;
	setp.ge.f32 	%p169, %f1508, 0f3F8060FE;
	mul.f32 	%f1509, %f476, %f476;
	selp.f32 	%f1510, %f1508, %f1509, %p169;
	selp.f32 	%f1511, 0f38EB4C3A, 0f38B1E96A, %p169;
	selp.f32 	%f1512, 0fBAAE005B, 0fBA574D20, %p169;
	fma.rn.f32 	%f1513, %f1511, %f1510, %f1512;
	selp.f32 	%f1514, 0f3C09919F, 0f3BAAD5EA, %p169;
	fma.rn.f32 	%f1515, %f1513, %f1510, %f1514;
	selp.f32 	%f1516, 0fBD24D99A, 0fBCDC1BE7, %p169;
	fma.rn.f32 	%f1517, %f1515, %f1510, %f1516;
	selp.f32 	%f1518, 0f3E235519, 0f3DE718AF, %p169;
	fma.rn.f32 	%f1519, %f1517, %f1510, %f1518;
	selp.f32 	%f1520, 0f3F69B4F9, 0fBEC093AC, %p169;
	fma.rn.f32 	%f1521, %f1519, %f1510, %f1520;
	selp.f32 	%f1522, 0f3F210A14, 0f3E0375D3, %p169;
	fma.rn.f32 	%f1523, %f1521, %f1510, %f1522;
	neg.f32 	%f1524, %f1510;
	selp.f32 	%f1525, %f1524, %f476, %p169;
	fma.rn.f32 	%f2340, %f1523, %f1525, %f1525;
	@%p168 bra 	$L__BB2_165;
	ex2.approx.ftz.f32 	%f1526, %f2340;
	mov.f32 	%f1527, 0f3F800000;
	sub.f32 	%f1528, %f1527, %f1526;
	copysign.f32 	%f2340, %f476, %f1528;
$L__BB2_165:
	add.f32 	%f480, %f474, 0fBF000000;
	mul.f32 	%f481, %f419, %f480;
	abs.f32 	%f1529, %f481;
	setp.ltu.f32 	%p170, %f1529, 0f3F8060FE;
	setp.ge.f32 	%p171, %f1529, 0f3F8060FE;
	mul.f32 	%f1530, %f481, %f481;
	selp.f32 	%f1531, %f1529, %f1530, %p171;
	selp.f32 	%f1532, 0f38EB4C3A, 0f38B1E96A, %p171;
	selp.f32 	%f1533, 0fBAAE005B, 0fBA574D20, %p171;
	fma.rn.f32 	%f1534, %f1532, %f1531, %f1533;
	selp.f32 	%f1535, 0f3C09919F, 0f3BAAD5EA, %p171;
	fma.rn.f32 	%f1536, %f1534, %f1531, %f1535;
	selp.f32 	%f1537, 0fBD24D99A, 0fBCDC1BE7, %p171;
	fma.rn.f32 	%f1538, %f1536, %f1531, %f1537;
	selp.f32 	%f1539, 0f3E235519, 0f3DE718AF, %p171;
	fma.rn.f32 	%f1540, %f1538, %f1531, %f1539;
	selp.f32 	%f1541, 0f3F69B4F9, 0fBEC093AC, %p171;
	fma.rn.f32 	%f1542, %f1540, %f1531, %f1541;
	selp.f32 	%f1543, 0f3F210A14, 0f3E0375D3, %p171;
	fma.rn.f32 	%f1544, %f1542, %f1531, %f1543;
	neg.f32 	%f1545, %f1531;
	selp.f32 	%f1546, %f1545, %f481, %p171;
	fma.rn.f32 	%f2341, %f1544, %f1546, %f1546;
	@%p170 bra 	$L__BB2_167;
	ex2.approx.ftz.f32 	%f1547, %f2341;
	mov.f32 	%f1548, 0f3F800000;
	sub.f32 	%f1549, %f1548, %f1547;
	copysign.f32 	%f2341, %f481, %f1549;
$L__BB2_167:
	setp.ltu.f32 	%p172, %f450, 0f3F8060FE;
	sub.f32 	%f1550, %f2340, %f2341;
	mul.f32 	%f2339, %f1550, 0f3F000000;
	mov.f32 	%f2342, %f451;
	@%p172 bra 	$L__BB2_169;
	ex2.approx.ftz.f32 	%f1551, %f451;
	mov.f32 	%f1552, 0f3F800000;
	sub.f32 	%f1553, %f1552, %f1551;
	copysign.f32 	%f2342, %f449, %f1553;
$L__BB2_169:
	setp.ltu.f32 	%p173, %f453, 0f3F8060FE;
	mov.f32 	%f2343, %f454;
	@%p173 bra 	$L__BB2_171;
	ex2.approx.ftz.f32 	%f1554, %f454;
	mov.f32 	%f1555, 0f3F800000;
	sub.f32 	%f1556, %f1555, %f1554;
	copysign.f32 	%f2343, %f452, %f1556;
$L__BB2_171:
	sub.f32 	%f1558, %f2342, %f2343;
	mul.f32 	%f2338, %f1558, 0f3F000000;
	add.f32 	%f1559, %f473, 0f3F000000;
	sub.f32 	%f1560, %f1559, %f2313;
	div.rn.f32 	%f1561, %f1560, %f417;
	mul.f32 	%f1562, %f1561, 0fBF000000;
	mul.f32 	%f1563, %f1561, %f1562;
	mul.f32 	%f1564, %f1563, 0f3FB8AA3B;
	ex2.approx.f32 	%f1565, %f1564;
	add.f32 	%f1566, %f473, 0fBF000000;
	sub.f32 	%f1567, %f1566, %f2313;
	div.rn.f32 	%f1568, %f1567, %f417;
	mul.f32 	%f1569, %f1568, 0fBF000000;
	mul.f32 	%f1570, %f1568, %f1569;
	mul.f32 	%f1571, %f1570, 0f3FB8AA3B;
	ex2.approx.f32 	%f1572, %f1571;
	sub.f32 	%f1573, %f1565, %f1572;
	mul.f32 	%f1574, %f421, %f1573;
	mul.f32 	%f491, %f2338, %f1574;
	mul.f32 	%f1575, %f1560, %f1565;
	mul.f32 	%f1576, %f1567, %f1572;
	sub.f32 	%f1577, %f1575, %f1576;
	mul.f32 	%f492, %f422, %f1577;
	mul.f32 	%f1578, %f1565, %f475;
	mul.f32 	%f1579, %f480, %f1572;
	sub.f32 	%f1580, %f1578, %f1579;
	mul.f32 	%f1581, %f425, %f1580;
	mul.f32 	%f1582, %f2338, %f1581;
	mul.f32 	%f1583, %f426, %f1582;
	mul.f32 	%f1584, %f475, %f475;
	mul.f32 	%f1585, %f475, %f1584;
	mul.f32 	%f1586, %f1565, %f1585;
	mul.f32 	%f1587, %f480, %f480;
	mul.f32 	%f1588, %f480, %f1587;
	mul.f32 	%f1589, %f1572, %f1588;
	sub.f32 	%f1590, %f1586, %f1589;
	mul.f32 	%f1591, %f427, %f1590;
	mul.f32 	%f1592, %f2338, %f1591;
	sub.f32 	%f1593, %f1583, %f1592;
	mul.f32 	%f1594, %f2339, %f457;
	mul.f32 	%f1595, %f429, %f1594;
	mul.f32 	%f1596, %f2339, %f458;
	sub.f32 	%f1597, %f1595, %f1596;
	mul.f32 	%f1598, %f432, %f1594;
	fma.rn.f32 	%f493, %f431, %f1582, %f1598;
	mul.f32 	%f1599, %f1582, %f435;
	fma.rn.f32 	%f1600, %f433, %f1593, %f1599;
	fma.rn.f32 	%f1601, %f434, %f1597, %f1600;
	fma.rn.f32 	%f494, %f1594, %f436, %f1601;
	setp.leu.f32 	%p174, %f471, 0f3C23D70A;
	mov.f32 	%f2344, 0f00000000;
	mov.f32 	%f2345, %f2344;
	@%p174 bra 	$L__BB2_173;
	div.rn.f32 	%f1602, %f472, %f471;
	add.f32 	%f2344, %f1602, 0fBF800000;
	mul.f32 	%f1603, %f471, %f471;
	div.rn.f32 	%f2345, %f472, %f1603;
$L__BB2_173:
	mul.f32 	%f1604, %f2339, %f455;
	mul.f32 	%f1605, %f2339, %f2338;
	min.f32 	%f1606, %f2344, 0f49742400;
	min.f32 	%f1607, %f2345, 0f49742400;
	fma.rn.f32 	%f2328, %f1606, %f491, %f2328;
	mul.f32 	%f1608, %f2338, %f492;
	mul.f32 	%f1609, %f1606, %f1608;
	mul.f32 	%f1610, %f491, %f491;
	mul.f32 	%f1611, %f1607, %f1610;
	sub.f32 	%f1612, %f1609, %f1611;
	add.f32 	%f2333, %f2333, %f1612;
	fma.rn.f32 	%f2329, %f1606, %f1604, %f2329;
	mul.f32 	%f1613, %f2339, %f456;
	mul.f32 	%f1614, %f1606, %f1613;
	mul.f32 	%f1615, %f1604, %f1604;
	mul.f32 	%f1616, %f1607, %f1615;
	sub.f32 	%f1617, %f1614, %f1616;
	add.f32 	%f2334, %f2334, %f1617;
	fma.rn.f32 	%f2330, %f1606, %f1605, %f2330;
	mul.f32 	%f1618, %f1606, 0f00000000;
	mul.f32 	%f1619, %f1605, %f1605;
	mul.f32 	%f1620, %f1607, %f1619;
	sub.f32 	%f1621, %f1618, %f1620;
	add.f32 	%f2335, %f2335, %f1621;
	add.f32 	%f2332, %f2332, %f1606;
	sub.f32 	%f1622, %f1618, %f1607;
	add.f32 	%f2337, %f2337, %f1622;
	fma.rn.f32 	%f2331, %f1606, %f493, %f2331;
	mul.f32 	%f1623, %f1606, %f494;
	mul.f32 	%f1624, %f493, %f493;
	mul.f32 	%f1625, %f1607, %f1624;
	sub.f32 	%f1626, %f1623, %f1625;
	add.f32 	%f2336, %f2336, %f1626;
	add.s32 	%r458, %r458, 1;
	setp.ne.s32 	%p175, %r458, %r147;
	@%p175 bra 	$L__BB2_163;
	add.s32 	%r457, %r457, 1;
	setp.ne.s32 	%p176, %r457, %r147;
	@%p176 bra 	$L__BB2_162;
$L__BB2_175:
	setp.gt.u32 	%p177, %r456, 1;
	@%p177 bra 	$L__BB2_191;
	div.rn.f32 	%f1637, %f2328, %f2333;
	setp.leu.f32 	%p183, %f1637, 0fBF800000;
	min.f32 	%f1638, %f1637, 0f3F800000;
	selp.f32 	%f2362, 0fBF800000, %f1638, %p183;
	div.rn.f32 	%f1639, %f2329, %f2334;
	setp.leu.f32 	%p184, %f1639, 0fBF800000;
	min.f32 	%f1640, %f1639, 0f3F800000;
	selp.f32 	%f2361, 0fBF800000, %f1640, %p184;
	div.rn.f32 	%f1641, %f2330, %f2335;
	setp.leu.f32 	%p185, %f1641, 0fC2C80000;
	setp.lt.f32 	%p186, %f1641, 0f42C80000;
	selp.f32 	%f1642, 0fC2480000, 0f42480000, %p186;
	selp.f32 	%f1643, 0fC2480000, %f1642, %p185;
	mul.f32 	%f1644, %f1641, 0f3F000000;
	selp.f32 	%f1645, %f1644, %f1643, %p186;
	selp.f32 	%f2360, %f1643, %f1645, %p185;
	div.rn.f32 	%f1646, %f2332, %f2337;
	setp.leu.f32 	%p187, %f1646, 0fC0000000;
	min.f32 	%f1647, %f1646, 0f40000000;
	selp.f32 	%f2359, 0fC0000000, %f1647, %p187;
	div.rn.f32 	%f1648, %f2331, %f2336;
	setp.leu.f32 	%p188, %f1648, 0fBDCCCCCD;
	min.f32 	%f1649, %f1648, 0f3DCCCCCD;
	selp.f32 	%f2358, 0fBDCCCCCD, %f1649, %p188;
	bra.uni 	$L__BB2_192;
$L__BB2_177:
	setp.lt.s32 	%p190, %r147, 1;
	mov.f32 	%f2413, 0f00000000;
	mov.f32 	%f2414, %f2413;
	mov.f32 	%f2391, %f2413;
	mov.f32 	%f2392, %f2413;
	mov.f32 	%f2393, %f2413;
	mov.f32 	%f2399, %f2413;
	@%p190 bra 	$L__BB2_197;
	ld.param.f32 	%f2081, [kernel_MLEFit_z_param_6];
	ld.param.f32 	%f2078, [kernel_MLEFit_z_param_3];
	sub.f32 	%f1655, %f2309, %f2081;
	div.rn.f32 	%f1656, %f1655, %f661;
	mul.f32 	%f1657, %f1656, %f1656;
	add.f32 	%f1658, %f1657, 0f3F800000;
	mul.f32 	%f1659, %f1656, %f1657;
	fma.rn.f32 	%f1660, %f656, %f1659, %f1658;
	mul.f32 	%f1661, %f1656, %f1659;
	fma.rn.f32 	%f1662, %f658, %f1661, %f1660;
	add.f32 	%f1663, %f2081, %f2309;
	div.rn.f32 	%f1664, %f1663, %f661;
	mul.f32 	%f1665, %f1664, %f1664;
	add.f32 	%f1666, %f1665, 0f3F800000;
	mul.f32 	%f1667, %f1664, %f1665;
	fma.rn.f32 	%f1668, %f2078, %f1667, %f1666;
	mul.f32 	%f1669, %f1664, %f1667;
	fma.rn.f32 	%f1670, %f659, %f1669, %f1668;
	sqrt.rm.f32 	%f1671, %f1662;
	mul.f32 	%f398, %f655, %f1671;
	sqrt.rm.f32 	%f1672, %f1670;
	mul.f32 	%f399, %f662, %f1672;
	mov.f32 	%f1673, 0f3F000000;
	div.rn.f32 	%f1674, %f1673, %f398;
	div.rn.f32 	%f1675, %f1674, %f398;
	sqrt.rm.f32 	%f400, %f1675;
	div.rn.f32 	%f1676, %f1673, %f399;
	div.rn.f32 	%f1677, %f1676, %f399;
	sqrt.rm.f32 	%f401, %f1677;
	div.rn.f32 	%f1678, %f2311, 0fC0206C99;
	div.rn.f32 	%f402, %f1678, %f398;
	div.rn.f32 	%f403, %f1678, %f399;
	div.rn.f32 	%f404, %f402, %f398;
	div.rn.f32 	%f405, %f403, %f399;
	mul.f32 	%f1679, %f655, 0f3F000000;
	div.rn.f32 	%f1680, %f1679, %f1671;
	mul.f32 	%f1681, %f662, 0f3F000000;
	div.rn.f32 	%f1682, %f1681, %f1672;
	add.f32 	%f1683, %f1655, %f1655;
	div.rn.f32 	%f1684, %f1683, %f389;
	mul.f32 	%f1685, %f656, 0f40400000;
	mul.f32 	%f1686, %f1655, %f1655;
	mul.f32 	%f1687, %f1685, %f1686;
	mul.f32 	%f1688, %f661, %f389;
	div.rn.f32 	%f1689, %f1687, %f1688;
	add.f32 	%f1690, %f1684, %f1689;
	mul.f32 	%f1691, %f658, 0f40800000;
	mul.f32 	%f1692, %f1655, %f1686;
	mul.f32 	%f1693, %f1691, %f1692;
	mul.f32 	%f1694, %f661, %f1688;
	div.rn.f32 	%f1695, %f1693, %f1694;
	add.f32 	%f1696, %f1690, %f1695;
	mul.f32 	%f406, %f1680, %f1696;
	add.f32 	%f1697, %f1663, %f1663;
	div.rn.f32 	%f1698, %f1697, %f389;
	mul.f32 	%f1699, %f2078, 0f40400000;
	mul.f32 	%f1700, %f1663, %f1663;
	mul.f32 	%f1701, %f1699, %f1700;
	div.rn.f32 	%f1702, %f1701, %f1688;
	add.f32 	%f1703, %f1698, %f1702;
	mul.f32 	%f1704, %f659, 0f40800000;
	mul.f32 	%f1705, %f1663, %f1700;
	mul.f32 	%f1706, %f1704, %f1705;
	div.rn.f32 	%f1707, %f1706, %f1694;
	add.f32 	%f1708, %f1703, %f1707;
	mul.f32 	%f407, %f1682, %f1708;
	neg.s32 	%r127, %r147;
	mov.b32 	%r459, 0;
	mov.f32 	%f2382, 0f00000000;
	mov.f32 	%f2383, %f2382;
	mov.f32 	%f2384, %f2382;
	mov.f32 	%f2385, %f2382;
	mov.f32 	%f2386, %f2382;
	mov.f32 	%f2387, %f2382;
	mov.f32 	%f2388, %f2382;
	mov.f32 	%f2413, %f2382;
	mov.f32 	%f2414, %f2382;
	mov.f32 	%f2391, %f2382;
	mov.f32 	%f2392, %f2382;
	mov.f32 	%f2393, %f2382;
	mov.f32 	%f2399, %f2382;
$L__BB2_179:
	cvt.rn.f32.u32 	%f1709, %r459;
	sub.f32 	%f1710, %f1709, %f2312;
	add.f32 	%f1711, %f1710, 0f3F000000;
	mul.f32 	%f557, %f401, %f1711;
	abs.f32 	%f558, %f557;
	setp.ge.f32 	%p191, %f558, 0f3F8060FE;
	mul.f32 	%f1712, %f557, %f557;
	selp.f32 	%f1713, %f558, %f1712, %p191;
	selp.f32 	%f1714, 0f38EB4C3A, 0f38B1E96A, %p191;
	selp.f32 	%f1715, 0fBAAE005B, 0fBA574D20, %p191;
	fma.rn.f32 	%f1716, %f1714, %f1713, %f1715;
	selp.f32 	%f1717, 0f3C09919F, 0f3BAAD5EA, %p191;
	fma.rn.f32 	%f1718, %f1716, %f1713, %f1717;
	selp.f32 	%f1719, 0fBD24D99A, 0fBCDC1BE7, %p191;
	fma.rn.f32 	%f1720, %f1718, %f1713, %f1719;
	selp.f32 	%f1721, 0f3E235519, 0f3DE718AF, %p191;
	fma.rn.f32 	%f1722, %f1720, %f1713, %f1721;
	selp.f32 	%f1723, 0f3F69B4F9, 0fBEC093AC, %p191;
	fma.rn.f32 	%f1724, %f1722, %f1713, %f1723;
	selp.f32 	%f1725, 0f3F210A14, 0f3E0375D3, %p191;
	fma.rn.f32 	%f1726, %f1724, %f1713, %f1725;
	neg.f32 	%f1727, %f1713;
	selp.f32 	%f1728, %f1727, %f557, %p191;
	fma.rn.f32 	%f559, %f1726, %f1728, %f1728;
	add.f32 	%f1729, %f1710, 0fBF000000;
	mul.f32 	%f560, %f401, %f1729;
	abs.f32 	%f561, %f560;
	setp.ge.f32 	%p192, %f561, 0f3F8060FE;
	mul.f32 	%f1730, %f560, %f560;
	selp.f32 	%f1731, %f561, %f1730, %p192;
	selp.f32 	%f1732, 0f38EB4C3A, 0f38B1E96A, %p192;
	selp.f32 	%f1733, 0fBAAE005B, 0fBA574D20, %p192;
	fma.rn.f32 	%f1734, %f1732, %f1731, %f1733;
	selp.f32 	%f1735, 0f3C09919F, 0f3BAAD5EA, %p192;
	fma.rn.f32 	%f1736, %f1734, %f1731, %f1735;
	selp.f32 	%f1737, 0fBD24D99A, 0fBCDC1BE7, %p192;
	fma.rn.f32 	%f1738, %f1736, %f1731, %f1737;
	selp.f32 	%f1739, 0f3E235519, 0f3DE718AF, %p192;
	fma.rn.f32 	%f1740, %f1738, %f1731, %f1739;
	selp.f32 	%f1741, 0f3F69B4F9, 0fBEC093AC, %p192;
	fma.rn.f32 	%f1742, %f1740, %f1731, %f1741;
	selp.f32 	%f1743, 0f3F210A14, 0f3E0375D3, %p192;
	fma.rn.f32 	%f1744, %f1742, %f1731, %f1743;
	neg.f32 	%f1745, %f1731;
	selp.f32 	%f1746, %f1745, %f560, %p192;
	fma.rn.f32 	%f562, %f1744, %f1746, %f1746;
	add.f32 	%f1747, %f1709, 0f3F000000;
	sub.f32 	%f1748, %f1747, %f2312;
	div.rn.f32 	%f1749, %f1748, %f399;
	mul.f32 	%f1750, %f1749, 0fBF000000;
	mul.f32 	%f1751, %f1749, %f1750;
	mul.f32 	%f1752, %f1751, 0f3FB8AA3B;
	ex2.approx.f32 	%f1753, %f1752;
	add.f32 	%f1754, %f1709, 0fBF000000;
	sub.f32 	%f1755, %f1754, %f2312;
	div.rn.f32 	%f1756, %f1755, %f399;
	mul.f32 	%f1757, %f1756, 0fBF000000;
	mul.f32 	%f1758, %f1756, %f1757;
	mul.f32 	%f1759, %f1758, 0f3FB8AA3B;
	ex2.approx.f32 	%f1760, %f1759;
	sub.f32 	%f1761, %f1753, %f1760;
	mul.f32 	%f563, %f403, %f1761;
	mul.f32 	%f1762, %f1753, %f1711;
	mul.f32 	%f1763, %f1760, %f1729;
	sub.f32 	%f1764, %f1762, %f1763;
	mul.f32 	%f564, %f405, %f1764;
	mad.lo.s32 	%r460, %r459, %r147, %r5;
	mov.b32 	%r462, 0;
	mov.u32 	%r461, %r127;
$L__BB2_180:
	cvt.rn.f32.u32 	%f581, %r462;
	sub.f32 	%f582, %f581, %f2313;
	add.f32 	%f583, %f582, 0f3F000000;
	mul.f32 	%f584, %f400, %f583;
	abs.f32 	%f1765, %f584;
	setp.ltu.f32 	%p193, %f1765, 0f3F8060FE;
	setp.ge.f32 	%p194, %f1765, 0f3F8060FE;
	mul.f32 	%f1766, %f584, %f584;
	selp.f32 	%f1767, %f1765, %f1766, %p194;
	selp.f32 	%f1768, 0f38EB4C3A, 0f38B1E96A, %p194;
	selp.f32 	%f1769, 0fBAAE005B, 0fBA574D20, %p194;
	fma.rn.f32 	%f1770, %f1768, %f1767, %f1769;
	selp.f32 	%f1771, 0f3C09919F, 0f3BAAD5EA, %p194;
	fma.rn.f32 	%f1772, %f1770, %f1767, %f1771;
	selp.f32 	%f1773, 0fBD24D99A, 0fBCDC1BE7, %p194;
	fma.rn.f32 	%f1774, %f1772, %f1767, %f1773;
	selp.f32 	%f1775, 0f3E235519, 0f3DE718AF, %p194;
	fma.rn.f32 	%f1776, %f1774, %f1767, %f1775;
	selp.f32 	%f1777, 0f3F69B4F9, 0fBEC093AC, %p194;
	fma.rn.f32 	%f1778, %f1776, %f1767, %f1777;
	selp.f32 	%f1779, 0f3F210A14, 0f3E0375D3, %p194;
	fma.rn.f32 	%f1780, %f1778, %f1767, %f1779;
	neg.f32 	%f1781, %f1767;
	selp.f32 	%f1782, %f1781, %f584, %p194;
	fma.rn.f32 	%f2395, %f1780, %f1782, %f1782;
	@%p193 bra 	$L__BB2_182;
	ex2.approx.ftz.f32 	%f1783, %f2395;
	mov.f32 	%f1784, 0f3F800000;
	sub.f32 	%f1785, %f1784, %f1783;
	copysign.f32 	%f2395, %f584, %f1785;
$L__BB2_182:
	add.f32 	%f588, %f582, 0fBF000000;
	mul.f32 	%f589, %f400, %f588;
	abs.f32 	%f1786, %f589;
	setp.ltu.f32 	%p195, %f1786, 0f3F8060FE;
	setp.ge.f32 	%p196, %f1786, 0f3F8060FE;
	mul.f32 	%f1787, %f589, %f589;
	selp.f32 	%f1788, %f1786, %f1787, %p196;
	selp.f32 	%f1789, 0f38EB4C3A, 0f38B1E96A, %p196;
	selp.f32 	%f1790, 0fBAAE005B, 0fBA574D20, %p196;
	fma.rn.f32 	%f1791, %f1789, %f1788, %f1790;
	selp.f32 	%f1792, 0f3C09919F, 0f3BAAD5EA, %p196;
	fma.rn.f32 	%f1793, %f1791, %f1788, %f1792;
	selp.f32 	%f1794, 0fBD24D99A, 0fBCDC1BE7, %p196;
	fma.rn.f32 	%f1795, %f1793, %f1788, %f1794;
	selp.f32 	%f1796, 0f3E235519, 0f3DE718AF, %p196;
	fma.rn.f32 	%f1797, %f1795, %f1788, %f1796;
	selp.f32 	%f1798, 0f3F69B4F9, 0fBEC093AC, %p196;
	fma.rn.f32 	%f1799, %f1797, %f1788, %f1798;
	selp.f32 	%f1800, 0f3F210A14, 0f3E0375D3, %p196;
	fma.rn.f32 	%f1801, %f1799, %f1788, %f1800;
	neg.f32 	%f1802, %f1788;
	selp.f32 	%f1803, %f1802, %f589, %p196;
	fma.rn.f32 	%f2396, %f1801, %f1803, %f1803;
	@%p195 bra 	$L__BB2_184;
	ex2.approx.ftz.f32 	%f1804, %f2396;
	mov.f32 	%f1805, 0f3F800000;
	sub.f32 	%f1806, %f1805, %f1804;
	copysign.f32 	%f2396, %f589, %f1806;
$L__BB2_184:
	setp.ltu.f32 	%p197, %f558, 0f3F8060FE;
	sub.f32 	%f593, %f2395, %f2396;
	mov.f32 	%f2397, %f559;
	@%p197 bra 	$L__BB2_186;
	ex2.approx.ftz.f32 	%f1807, %f559;
	mov.f32 	%f1808, 0f3F800000;
	sub.f32 	%f1809, %f1808, %f1807;
	copysign.f32 	%f2397, %f557, %f1809;
$L__BB2_186:
	setp.ltu.f32 	%p198, %f561, 0f3F8060FE;
	mov.f32 	%f2398, %f562;
	@%p198 bra 	$L__BB2_188;
	ex2.approx.ftz.f32 	%f1810, %f562;
	mov.f32 	%f1811, 0f3F800000;
	sub.f32 	%f1812, %f1811, %f1810;
	copysign.f32 	%f2398, %f560, %f1812;
$L__BB2_188:
	mul.f32 	%f1813, %f593, 0f3F000000;
	sub.f32 	%f1814, %f2397, %f2398;
	mul.f32 	%f1815, %f1814, 0f3F000000;
	add.f32 	%f1816, %f581, 0f3F000000;
	sub.f32 	%f1817, %f1816, %f2313;
	div.rn.f32 	%f1818, %f1817, %f398;
	mul.f32 	%f1819, %f1818, 0fBF000000;
	mul.f32 	%f1820, %f1818, %f1819;
	mul.f32 	%f1821, %f1820, 0f3FB8AA3B;
	ex2.approx.f32 	%f1822, %f1821;
	add.f32 	%f1823, %f581, 0fBF000000;
	sub.f32 	%f1824, %f1823, %f2313;
	div.rn.f32 	%f1825, %f1824, %f398;
	mul.f32 	%f1826, %f1825, 0fBF000000;
	mul.f32 	%f1827, %f1825, %f1826;
	mul.f32 	%f1828, %f1827, 0f3FB8AA3B;
	ex2.approx.f32 	%f1829, %f1828;
	sub.f32 	%f1830, %f1822, %f1829;
	mul.f32 	%f1831, %f402, %f1830;
	mul.f32 	%f1832, %f1815, %f1831;
	mul.f32 	%f1833, %f1813, %f563;
	mul.f32 	%f1834, %f1822, %f583;
	mul.f32 	%f1835, %f588, %f1829;
	sub.f32 	%f1836, %f1834, %f1835;
	mul.f32 	%f1837, %f404, %f1836;
	mul.f32 	%f1838, %f1815, %f1837;
	mul.f32 	%f1839, %f1813, %f564;
	mul.f32 	%f1840, %f407, %f1839;
	fma.rn.f32 	%f1841, %f406, %f1838, %f1840;
	mul.f32 	%f1842, %f1813, %f2311;
	fma.rn.f32 	%f598, %f1815, %f1842, %f2114;
	mul.wide.u32 	%rd247, %r460, 4;
	add.s64 	%rd248, %rd2, %rd247;
	ld.global.f32 	%f599, [%rd248];
	mul.f32 	%f1843, %f1813, %f1815;
	mul.f32 	%f1844, %f1832, %f1832;
	div.rn.f32 	%f1845, %f1844, %f598;
	add.f32 	%f2393, %f2393, %f1845;
	mul.f32 	%f1846, %f1833, %f1832;
	div.rn.f32 	%f1847, %f1846, %f598;
	add.f32 	%f2392, %f2392, %f1847;
	mul.f32 	%f1848, %f1843, %f1832;
	div.rn.f32 	%f1849, %f1848, %f598;
	add.f32 	%f2391, %f2391, %f1849;
	div.rn.f32 	%f1850, %f1832, %f598;
	add.f32 	%f2414, %f2414, %f1850;
	mul.f32 	%f1851, %f1841, %f1832;
	div.rn.f32 	%f1852, %f1851, %f598;
	add.f32 	%f2413, %f2413, %f1852;
	mul.f32 	%f1853, %f1833, %f1833;
	div.rn.f32 	%f1854, %f1853, %f598;
	add.f32 	%f2388, %f2388, %f1854;
	mul.f32 	%f1855, %f1843, %f1833;
	div.rn.f32 	%f1856, %f1855, %f598;
	add.f32 	%f2387, %f2387, %f1856;
	div.rn.f32 	%f1857, %f1833, %f598;
	add.f32 	%f2386, %f2386, %f1857;
	mul.f32 	%f1858, %f1841, %f1833;
	div.rn.f32 	%f1859, %f1858, %f598;
	add.f32 	%f2385, %f2385, %f1859;
	mul.f32 	%f1860, %f1843, %f1843;
	div.rn.f32 	%f1861, %f1860, %f598;
	add.f32 	%f2384, %f2384, %f1861;
	div.rn.f32 	%f1862, %f1843, %f598;
	add.f32 	%f2383, %f2383, %f1862;
	mul.f32 	%f1863, %f1841, %f1843;
	div.rn.f32 	%f1864, %f1863, %f598;
	add.f32 	%f2382, %f2382, %f1864;
	rcp.rn.f32 	%f1865, %f598;
	add.f32 	%f2381, %f2381, %f1865;
	div.rn.f32 	%f1866, %f1841, %f598;
	add.f32 	%f2380, %f2380, %f1866;
	mul.f32 	%f1867, %f1841, %f1841;
	div.rn.f32 	%f1868, %f1867, %f598;
	add.f32 	%f2379, %f2379, %f1868;
	setp.leu.f32 	%p199, %f598, 0f00000000;
	@%p199 bra 	$L__BB2_194;
	setp.leu.f32 	%p200, %f599, 0f00000000;
	@%p200 bra 	$L__BB2_193;
	setp.lt.f32 	%p201, %f598, 0f00800000;
	mul.f32 	%f1869, %f598, 0f4B000000;
	selp.f32 	%f1870, %f1869, %f598, %p201;
	selp.f32 	%f1871, 0fC1B80000, 0f00000000, %p201;
	mov.b32 	%r406, %f1870;
	add.s32 	%r407, %r406, -1059760811;
	and.b32  	%r408, %r407, -8388608;
	sub.s32 	%r409, %r406, %r408;
	mov.b32 	%f1872, %r409;
	cvt.rn.f32.s32 	%f1873, %r408;
	fma.rn.f32 	%f1874, %f1873, 0f34000000, %f1871;
	add.f32 	%f1875, %f1872, 0fBF800000;
	fma.rn.f32 	%f1876, %f1875, 0fBE055027, 0f3E1039F6;
	fma.rn.f32 	%f1877, %f1876, %f1875, 0fBDF8CDCC;
	fma.rn.f32 	%f1878, %f1877, %f1875, 0f3E0F2955;
	fma.rn.f32 	%f1879, %f1878, %f1875, 0fBE2AD8B9;
	fma.rn.f32 	%f1880, %f1879, %f1875, 0f3E4CED0B;
	fma.rn.f32 	%f1881, %f1880, %f1875, 0fBE7FFF22;
	fma.rn.f32 	%f1882, %f1881, %f1875, 0f3EAAAA78;
	fma.rn.f32 	%f1883, %f1882, %f1875, 0fBF000000;
	mul.f32 	%f1884, %f1875, %f1883;
	fma.rn.f32 	%f1885, %f1884, %f1875, %f1875;
	fma.rn.f32 	%f1886, %f1874, 0f3F317218, %f1885;
	setp.gt.u32 	%p202, %r406, 2139095039;
	fma.rn.f32 	%f1887, %f1870, 0f7F800000, 0f7F800000;
	selp.f32 	%f1888, %f1887, %f1886, %p202;
	setp.eq.f32 	%p203, %f1870, 0f00000000;
	selp.f32 	%f1889, 0fFF800000, %f1888, %p203;
	mul.f32 	%f1890, %f599, %f1889;
	sub.f32 	%f1891, %f1890, %f598;
	setp.lt.f32 	%p204, %f599, 0f00800000;
	mul.f32 	%f1892, %f599, 0f4B000000;
	selp.f32 	%f1893, %f1892, %f599, %p204;
	selp.f32 	%f1894, 0fC1B80000, 0f00000000, %p204;
	mov.b32 	%r410, %f1893;
	add.s32 	%r411, %r410, -1059760811;
	and.b32  	%r412, %r411, -8388608;
	sub.s32 	%r413, %r410, %r412;
	mov.b32 	%f1895, %r413;
	cvt.rn.f32.s32 	%f1896, %r412;
	fma.rn.f32 	%f1897, %f1896, 0f34000000, %f1894;
	add.f32 	%f1898, %f1895, 0fBF800000;
	fma.rn.f32 	%f1899, %f1898, 0fBE055027, 0f3E1039F6;
	fma.rn.f32 	%f1900, %f1899, %f1898, 0fBDF8CDCC;
	fma.rn.f32 	%f1901, %f1900, %f1898, 0f3E0F2955;
	fma.rn.f32 	%f1902, %f1901, %f1898, 0fBE2AD8B9;
	fma.rn.f32 	%f1903, %f1902, %f1898, 0f3E4CED0B;
	fma.rn.f32 	%f1904, %f1903, %f1898, 0fBE7FFF22;
	fma.rn.f32 	%f1905, %f1904, %f1898, 0f3EAAAA78;
	fma.rn.f32 	%f1906, %f1905, %f1898, 0fBF000000;
	mul.f32 	%f1907, %f1898, %f1906;
	fma.rn.f32 	%f1908, %f1907, %f1898, %f1898;
	fma.rn.f32 	%f1909, %f1897, 0f3F317218, %f1908;
	setp.gt.u32 	%p205, %r410, 2139095039;
	fma.rn.f32 	%f1910, %f1893, 0f7F800000, 0f7F800000;
	selp.f32 	%f1911, %f1910, %f1909, %p205;
	setp.eq.f32 	%p206, %f1893, 0f00000000;
	selp.f32 	%f1912, 0fFF800000, %f1911, %p206;
	mul.f32 	%f1913, %f599, %f1912;
	sub.f32 	%f1914, %f1891, %f1913;
	add.f32 	%f1915, %f599, %f1914;
	add.f32 	%f2399, %f2399, %f1915;
	bra.uni 	$L__BB2_194;
$L__BB2_191:
	div.rn.f32 	%f1627, %f2328, %f2333;
	setp.leu.f32 	%p178, %f1627, 0fBF800000;
	min.f32 	%f1628, %f1627, 0f3F800000;
	selp.f32 	%f2362, 0fBF800000, %f1628, %p178;
	div.rn.f32 	%f1629, %f2329, %f2334;
	setp.leu.f32 	%p179, %f1629, 0fBF800000;
	min.f32 	%f1630, %f1629, 0f3F800000;
	selp.f32 	%f2361, 0fBF800000, %f1630, %p179;
	div.rn.f32 	%f1631, %f2330, %f2335;
	setp.leu.f32 	%p180, %f1631, 0fC2C80000;
	min.f32 	%f1632, %f1631, 0f42C80000;
	selp.f32 	%f2360, 0fC2C80000, %f1632, %p180;
	div.rn.f32 	%f1633, %f2332, %f2337;
	setp.leu.f32 	%p181, %f1633, 0fC0000000;
	min.f32 	%f1634, %f1633, 0f40000000;
	selp.f32 	%f2359, 0fC0000000, %f1634, %p181;
	div.rn.f32 	%f1635, %f2331, %f2336;
	setp.leu.f32 	%p182, %f1635, 0fBDCCCCCD;
	min.f32 	%f1636, %f1635, 0f3DCCCCCD;
	selp.f32 	%f2358, 0fBDCCCCCD, %f1636, %p182;
$L__BB2_192:
	ld.param.u32 	%r423, [kernel_MLEFit_z_param_10];
	sub.f32 	%f2313, %f2313, %f2362;
	sub.f32 	%f2312, %f2312, %f2361;
	sub.f32 	%f1650, %f2311, %f2360;
	sub.f32 	%f1651, %f2114, %f2359;
	sub.f32 	%f2309, %f2309, %f2358;
	max.f32 	%f2311, %f1650, 0f3F800000;
	max.f32 	%f2114, %f1651, 0f3C23D70A;
	add.s32 	%r456, %r456, 1;
	setp.eq.s32 	%p189, %r456, %r423;
	@%p189 bra 	$L__BB2_177;
	bra.uni 	$L__BB2_160;
$L__BB2_193:
	sub.f32 	%f2399, %f2399, %f598;
$L__BB2_194:
	add.s32 	%r462, %r462, 1;
	add.s32 	%r461, %r461, 1;
	setp.ne.s32 	%p207, %r461, 0;
	add.s32 	%r460, %r460, 1;
	@%p207 bra 	$L__BB2_180;
	add.s32 	%r459, %r459, 1;
	setp.ne.s32 	%p208, %r459, %r147;
	@%p208 bra 	$L__BB2_179;
	st.local.f32 	[%rd1], %f2393;
	st.local.f32 	[%rd1+4], %f2392;
	st.local.f32 	[%rd1+20], %f2392;
	st.local.f32 	[%rd1+8], %f2391;
	st.local.f32 	[%rd1+40], %f2391;
	st.local.f32 	[%rd1+12], %f2414;
	st.local.f32 	[%rd1+60], %f2414;
	st.local.f32 	[%rd1+16], %f2413;
	st.local.f32 	[%rd1+80], %f2413;
	st.local.f32 	[%rd1+24], %f2388;
	st.local.f32 	[%rd1+28], %f2387;
	st.local.f32 	[%rd1+44], %f2387;
	st.local.f32 	[%rd1+32], %f2386;
	st.local.f32 	[%rd1+64], %f2386;
	st.local.f32 	[%rd1+36], %f2385;
	st.local.f32 	[%rd1+84], %f2385;
	st.local.f32 	[%rd1+48], %f2384;
	st.local.f32 	[%rd1+52], %f2383;
	st.local.f32 	[%rd1+68], %f2383;
	st.local.f32 	[%rd1+56], %f2382;
	st.local.f32 	[%rd1+88], %f2382;
	st.local.f32 	[%rd1+72], %f2381;
	st.local.f32 	[%rd1+76], %f2380;
	st.local.f32 	[%rd1+92], %f2380;
	st.local.f32 	[%rd1+96], %f2379;
$L__BB2_197:
	rcp.rn.f32 	%f624, %f2393;
	mov.b32 	%r463, 0;
	mov.f32 	%f2415, %f2391;
	mov.f32 	%f2416, %f2392;
$L__BB2_198:
	mov.u32 	%r144, %r463;
	add.s32 	%r463, %r144, 1;
	mul.lo.s32 	%r415, %r144, 5;
	setp.ne.s32 	%p209, %r144, 0;
	mul.wide.u32 	%rd249, %r415, 4;
	add.s64 	%rd3, %rd1, %rd249;
	@%p209 bra 	$L__BB2_218;
$L__BB2_199:
	setp.gt.u32 	%p213, %r144, 3;
	@%p213 bra 	$L__BB2_215;
	setp.ne.s32 	%p214, %r144, 0;
	@%p214 bra 	$L__BB2_202;
	mul.f32 	%f2416, %f624, %f2416;
	st.local.f32 	[%rd1+4], %f2416;
	mul.f32 	%f2415, %f624, %f2415;
	st.local.f32 	[%rd1+8], %f2415;
	mul.f32 	%f2414, %f624, %f2414;
	st.local.f32 	[%rd1+12], %f2414;
	mul.f32 	%f2413, %f624, %f2413;
	st.local.f32 	[%rd1+16], %f2413;
	bra.uni 	$L__BB2_215;
$L__BB2_202:
	neg.s32 	%r416, %r144;
	and.b32  	%r146, %r416, 3;
	setp.eq.s32 	%p215, %r146, 0;
	@%p215 bra 	$L__BB2_215;
	mul.wide.u32 	%rd250, %r144, 4;
	add.s64 	%rd4, %rd1, %rd250;
	ld.local.f32 	%f1937, [%rd4+4];
	ld.local.f32 	%f633, [%rd3];
	fma.rn.f32 	%f2410, %f1937, %f633, 0f00000000;
	setp.eq.s32 	%p216, %r144, 1;
	@%p216 bra 	$L__BB2_206;
	ld.local.f32 	%f1938, [%rd4+24];
	ld.local.f32 	%f1939, [%rd3+4];
	fma.rn.f32 	%f2410, %f1938, %f1939, %f2410;
	setp.eq.s32 	%p217, %r144, 2;
	@%p217 bra 	$L__BB2_206;
	ld.local.f32 	%f1940, [%rd4+44];
	ld.local.f32 	%f1941, [%rd3+8];
	fma.rn.f32 	%f2410, %f1940, %f1941, %f2410;
$L__BB2_206:
	mul.lo.s32 	%r417, %r144, 6;
	mul.wide.u32 	%rd251, %r417, 4;
	add.s64 	%rd5, %rd1, %rd251;
	ld.local.f32 	%f1942, [%rd5];
	rcp.rn.f32 	%f638, %f1942;
	ld.local.f32 	%f1943, [%rd5+4];
	sub.f32 	%f1944, %f1943, %f2410;
	mul.f32 	%f1945, %f638, %f1944;
	st.local.f32 	[%rd5+4], %f1945;
	setp.eq.s32 	%p218, %r146, 1;
	@%p218 bra 	$L__BB2_215;
	setp.eq.s32 	%p219, %r144, 1;
	ld.local.f32 	%f1946, [%rd4+8];
	fma.rn.f32 	%f2411, %f1946, %f633, 0f00000000;
	@%p219 bra 	$L__BB2_210;
	ld.local.f32 	%f1947, [%rd4+28];
	ld.local.f32 	%f1948, [%rd3+4];
	fma.rn.f32 	%f2411, %f1947, %f1948, %f2411;
	setp.eq.s32 	%p220, %r144, 2;
	@%p220 bra 	$L__BB2_210;
	ld.local.f32 	%f1949, [%rd4+48];
	ld.local.f32 	%f1950, [%rd3+8];
	fma.rn.f32 	%f2411, %f1949, %f1950, %f2411;
$L__BB2_210:
	ld.local.f32 	%f1951, [%rd5+8];
	sub.f32 	%f1952, %f1951, %f2411;
	mul.f32 	%f1953, %f638, %f1952;
	st.local.f32 	[%rd5+8], %f1953;
	setp.eq.s32 	%p221, %r146, 2;
	@%p221 bra 	$L__BB2_215;
	setp.eq.s32 	%p222, %r144, 1;
	ld.local.f32 	%f1954, [%rd4+12];
	fma.rn.f32 	%f2412, %f1954, %f633, 0f00000000;
	@%p222 bra 	$L__BB2_214;
	ld.local.f32 	%f1955, [%rd4+32];
	ld.local.f32 	%f1956, [%rd3+4];
	fma.rn.f32 	%f2412, %f1955, %f1956, %f2412;
	setp.eq.s32 	%p223, %r144, 2;
	@%p223 bra 	$L__BB2_214;
	ld.local.f32 	%f1957, [%rd4+52];
	ld.local.f32 	%f1958, [%rd3+8];
	fma.rn.f32 	%f2412, %f1957, %f1958, %f2412;
$L__BB2_214:
	ld.local.f32 	%f1959, [%rd5+12];
	sub.f32 	%f1960, %f1959, %f2412;
	mul.f32 	%f1961, %f638, %f1960;
	st.local.f32 	[%rd5+12], %f1961;
$L__BB2_215:
	setp.ne.s32 	%p224, %r463, 5;
	@%p224 bra 	$L__BB2_198;
	ld.param.u64 	%rd273, [kernel_MLEFit_z_param_13];
	ld.param.u64 	%rd272, [kernel_MLEFit_z_param_12];
	ld.param.u64 	%rd271, [kernel_MLEFit_z_param_11];
	cvta.to.global.u64 	%rd252, %rd271;
	cvta.to.global.u64 	%rd253, %rd272;
	ld.local.f32 	%f1962, [%rd1+96];
	add.f32 	%f1963, %f2416, 0f00000000;
	mov.f32 	%f1964, 0f00000000;
	sub.f32 	%f1965, %f1964, %f1963;
	add.f32 	%f1966, %f2415, 0f00000000;
	ld.local.f32 	%f1967, [%rd1+28];
	fma.rn.f32 	%f1968, %f1967, %f1965, %f1966;
	sub.f32 	%f1969, %f1964, %f1968;
	add.f32 	%f1970, %f2414, 0f00000000;
	ld.local.f32 	%f1971, [%rd1+32];
	fma.rn.f32 	%f1972, %f1971, %f1965, %f1970;
	ld.local.f32 	%f1973, [%rd1+52];
	fma.rn.f32 	%f1974, %f1973, %f1969, %f1972;
	sub.f32 	%f1975, %f1964, %f1974;
	add.f32 	%f1976, %f2413, 0f00000000;
	ld.local.f32 	%f1977, [%rd1+36];
	fma.rn.f32 	%f1978, %f1977, %f1965, %f1976;
	ld.local.f32 	%f1979, [%rd1+56];
	fma.rn.f32 	%f1980, %f1979, %f1969, %f1978;
	ld.local.f32 	%f1981, [%rd1+76];
	fma.rn.f32 	%f1982, %f1981, %f1975, %f1980;
	sub.f32 	%f1983, %f1964, %f1982;
	div.rn.f32 	%f1984, %f1983, %f1962;
	ld.local.f32 	%f1985, [%rd1+92];
	fma.rn.f32 	%f1986, %f1985, %f1984, 0f00000000;
	ld.local.f32 	%f1987, [%rd1+72];
	rcp.rn.f32 	%f1988, %f1987;
	sub.f32 	%f1989, %f1975, %f1986;
	mul.f32 	%f1990, %f1988, %f1989;
	ld.local.f32 	%f1991, [%rd1+68];
	fma.rn.f32 	%f1992, %f1991, %f1990, 0f00000000;
	ld.local.f32 	%f1993, [%rd1+88];
	fma.rn.f32 	%f1994, %f1993, %f1984, %f1992;
	ld.local.f32 	%f1995, [%rd1+48];
	rcp.rn.f32 	%f1996, %f1995;
	sub.f32 	%f1997, %f1969, %f1994;
	mul.f32 	%f1998, %f1996, %f1997;
	ld.local.f32 	%f1999, [%rd1+44];
	fma.rn.f32 	%f2000, %f1999, %f1998, 0f00000000;
	ld.local.f32 	%f2001, [%rd1+64];
	fma.rn.f32 	%f2002, %f2001, %f1990, %f2000;
	ld.local.f32 	%f2003, [%rd1+84];
	fma.rn.f32 	%f2004, %f2003, %f1984, %f2002;
	ld.local.f32 	%f2005, [%rd1+24];
	rcp.rn.f32 	%f2006, %f2005;
	sub.f32 	%f2007, %f1965, %f2004;
	mul.f32 	%f2008, %f2006, %f2007;
	fma.rn.f32 	%f2009, %f2392, %f2008, 0f00000000;
	fma.rn.f32 	%f2010, %f2391, %f1998, %f2009;
	ld.local.f32 	%f2011, [%rd1+60];
	fma.rn.f32 	%f2012, %f2011, %f1990, %f2010;
	ld.local.f32 	%f2013, [%rd1+80];
	fma.rn.f32 	%f2014, %f2013, %f1984, %f2012;
	mov.f32 	%f2015, 0f3F800000;
	sub.f32 	%f2016, %f2015, %f2014;
	mul.f32 	%f2017, %f624, %f2016;
	fma.rn.f32 	%f2018, %f2416, 0f00000000, 0f00000000;
	sub.f32 	%f2019, %f2015, %f2018;
	fma.rn.f32 	%f2020, %f2415, 0f00000000, 0f00000000;
	fma.rn.f32 	%f2021, %f1967, %f2019, %f2020;
	sub.f32 	%f2022, %f1964, %f2021;
	fma.rn.f32 	%f2023, %f2414, 0f00000000, 0f00000000;
	fma.rn.f32 	%f2024, %f1971, %f2019, %f2023;
	fma.rn.f32 	%f2025, %f1973, %f2022, %f2024;
	sub.f32 	%f2026, %f1964, %f2025;
	fma.rn.f32 	%f2027, %f2413, 0f00000000, 0f00000000;
	fma.rn.f32 	%f2028, %f1977, %f2019, %f2027;
	fma.rn.f32 	%f2029, %f1979, %f2022, %f2028;
	fma.rn.f32 	%f2030, %f1981, %f2026, %f2029;
	sub.f32 	%f2031, %f1964, %f2030;
	div.rn.f32 	%f2032, %f2031, %f1962;
	fma.rn.f32 	%f2033, %f1985, %f2032, 0f00000000;
	sub.f32 	%f2034, %f2026, %f2033;
	mul.f32 	%f2035, %f1988, %f2034;
	fma.rn.f32 	%f2036, %f1991, %f2035, 0f00000000;
	fma.rn.f32 	%f2037, %f1993, %f2032, %f2036;
	sub.f32 	%f2038, %f2022, %f2037;
	mul.f32 	%f2039, %f1996, %f2038;
	fma.rn.f32 	%f2040, %f1999, %f2039, 0f00000000;
	fma.rn.f32 	%f2041, %f2001, %f2035, %f2040;
	fma.rn.f32 	%f2042, %f2003, %f2032, %f2041;
	sub.f32 	%f2043, %f2019, %f2042;
	mul.f32 	%f2044, %f2006, %f2043;
	sub.f32 	%f2045, %f1964, %f2018;
	fma.rn.f32 	%f2046, %f1967, %f2045, %f2020;
	sub.f32 	%f2047, %f2015, %f2046;
	fma.rn.f32 	%f2048, %f1971, %f2045, %f2023;
	fma.rn.f32 	%f2049, %f1973, %f2047, %f2048;
	sub.f32 	%f2050, %f1964, %f2049;
	fma.rn.f32 	%f2051, %f1977, %f2045, %f2027;
	fma.rn.f32 	%f2052, %f1979, %f2047, %f2051;
	fma.rn.f32 	%f2053, %f1981, %f2050, %f2052;
	sub.f32 	%f2054, %f1964, %f2053;
	div.rn.f32 	%f2055, %f2054, %f1962;
	fma.rn.f32 	%f2056, %f1985, %f2055, 0f00000000;
	sub.f32 	%f2057, %f2050, %f2056;
	mul.f32 	%f2058, %f1988, %f2057;
	fma.rn.f32 	%f2059, %f1991, %f2058, 0f00000000;
	fma.rn.f32 	%f2060, %f1993, %f2055, %f2059;
	sub.f32 	%f2061, %f2047, %f2060;
	mul.f32 	%f2062, %f1996, %f2061;
	sub.f32 	%f2063, %f1964, %f2046;
	fma.rn.f32 	%f2064, %f1973, %f2063, %f2048;
	sub.f32 	%f2065, %f2015, %f2064;
	fma.rn.f32 	%f2066, %f1979, %f2063, %f2051;
	fma.rn.f32 	%f2067, %f1981, %f2065, %f2066;
	sub.f32 	%f2068, %f1964, %f2067;
	div.rn.f32 	%f2069, %f2068, %f1962;
	fma.rn.f32 	%f2070, %f1985, %f2069, 0f00000000;
	sub.f32 	%f2071, %f2065, %f2070;
	mul.f32 	%f2072, %f1988, %f2071;
	sub.f32 	%f2073, %f1964, %f2064;
	fma.rn.f32 	%f2074, %f1981, %f2073, %f2066;
	sub.f32 	%f2075, %f2015, %f2074;
	div.rn.f32 	%f2076, %f2075, %f1962;
	mul.wide.u32 	%rd254, %r3, 4;
	add.s64 	%rd255, %rd252, %rd254;
	st.global.f32 	[%rd255], %f2313;
	add.s32 	%r418, %r3, %r149;
	mul.wide.u32 	%rd256, %r418, 4;
	add.s64 	%rd257, %rd252, %rd256;
	st.global.f32 	[%rd257], %f2312;
	add.s32 	%r419, %r418, %r149;
	mul.wide.u32 	%rd258, %r419, 4;
	add.s64 	%rd259, %rd252, %rd258;
	st.global.f32 	[%rd259], %f2311;
	add.s32 	%r420, %r419, %r149;
	mul.wide.u32 	%rd260, %r420, 4;
	add.s64 	%rd261, %rd252, %rd260;
	st.global.f32 	[%rd261], %f2114;
	add.s32 	%r421, %r420, %r149;
	mul.wide.u32 	%rd262, %r421, 4;
	add.s64 	%rd263, %rd252, %rd262;
	st.global.f32 	[%rd263], %f2309;
	add.s64 	%rd264, %rd253, %rd254;
	st.global.f32 	[%rd264], %f2017;
	add.s64 	%rd265, %rd253, %rd256;
	st.global.f32 	[%rd265], %f2044;
	add.s64 	%rd266, %rd253, %rd258;
	st.global.f32 	[%rd266], %f2062;
	add.s64 	%rd267, %rd253, %rd260;
	st.global.f32 	[%rd267], %f2072;
	add.s64 	%rd268, %rd253, %rd262;
	st.global.f32 	[%rd268], %f2076;
	cvta.to.global.u64 	%rd269, %rd273;
	add.s64 	%rd270, %rd269, %rd254;
	st.global.f32 	[%rd270], %f2399;
$L__BB2_217:
	ret;
$L__BB2_218:
	ld.local.f32 	%f647, [%rd3];
	fma.rn.f32 	%f1916, %f2416, %f647, 0f00000000;
	ld.local.f32 	%f1917, [%rd3+4];
	sub.f32 	%f648, %f1917, %f1916;
	st.local.f32 	[%rd3+4], %f648;
	setp.eq.s32 	%p210, %r463, 2;
	@%p210 bra 	$L__BB2_199;
	fma.rn.f32 	%f1918, %f2415, %f647, 0f00000000;
	ld.local.f32 	%f1919, [%rd1+28];
	fma.rn.f32 	%f1920, %f1919, %f648, %f1918;
	ld.local.f32 	%f1921, [%rd3+8];
	sub.f32 	%f649, %f1921, %f1920;
	st.local.f32 	[%rd3+8], %f649;
	setp.eq.s32 	%p211, %r463, 3;
	@%p211 bra 	$L__BB2_199;
	fma.rn.f32 	%f1922, %f2414, %f647, 0f00000000;
	ld.local.f32 	%f1923, [%rd1+32];
	fma.rn.f32 	%f1924, %f1923, %f648, %f1922;
	ld.local.f32 	%f1925, [%rd1+52];
	fma.rn.f32 	%f1926, %f1925, %f649, %f1924;
	ld.local.f32 	%f1927, [%rd3+12];
	sub.f32 	%f650, %f1927, %f1926;
	st.local.f32 	[%rd3+12], %f650;
	setp.eq.s32 	%p212, %r463, 4;
	@%p212 bra 	$L__BB2_199;
	fma.rn.f32 	%f1928, %f2413, %f647, 0f00000000;
	ld.local.f32 	%f1929, [%rd1+36];
	fma.rn.f32 	%f1930, %f1929, %f648, %f1928;
	ld.local.f32 	%f1931, [%rd1+56];
	fma.rn.f32 	%f1932, %f1931, %f649, %f1930;
	ld.local.f32 	%f1933, [%rd1+76];
	fma.rn.f32 	%f1934, %f1933, %f650, %f1932;
	ld.local.f32 	%f1935, [%rd3+16];
	sub.f32 	%f1936, %f1935, %f1934;
	st.local.f32 	[%rd3+16], %f1936;
	bra.uni 	$L__BB2_199;

}
	// .globl	kernel_MLEFit_sigmaxy
.visible .entry kernel_MLEFit_sigmaxy(
	.param .u64 .ptr .align 1 kernel_MLEFit_sigmaxy_param_0,
	.param .f32 kernel_MLEFit_sigmaxy_param_1,
	.param .u32 kernel_MLEFit_sigmaxy_param_2,
	.param .u32 kernel_MLEFit_sigmaxy_param_3,
	.param .u64 .ptr .align 1 kernel_MLEFit_sigmaxy_param_4,
	.param .u64 .ptr .align 1 kernel_MLEFit_sigmaxy_param_5,
	.param .u64 .ptr .align 1 kernel_MLEFit_sigmaxy_param_6,
	.param .u32 kernel_MLEFit_sigmaxy_param_7
)
{
	.local .align 16 .b8 	__local_depot3[144];
	.reg .b64 	%SP;
	.reg .b64 	%SPL;
	.reg .pred 	%p<87>;
	.reg .b32 	%r<210>;
	.reg .b32 	%f<1427>;
	.reg .b64 	%rd<107>;

	mov.u64 	%SPL, __local_depot3;
	ld.param.u64 	%rd13, [kernel_MLEFit_sigmaxy_param_0];
	ld.param.f32 	%f1319, [kernel_MLEFit_sigmaxy_param_1];
	ld.param.u32 	%r52, [kernel_MLEFit_sigmaxy_param_2];
	ld.param.u32 	%r54, [kernel_MLEFit_sigmaxy_param_7];
	add.u64 	%rd1, %SPL, 0;
	mov.u32 	%r55, %tid.x;
	mov.u32 	%r56, %ctaid.x;
	mov.u32 	%r57, %ntid.x;
	mad.lo.s32 	%r1, %r56, %r57, %r55;
	setp.ge.s32 	%p1, %r1, %r54;
	@%p1 bra 	$L__BB3_94;
	mov.b64 	%rd105, 0;
$L__BB3_2:
	shl.b64 	%rd19, %rd105, 2;
	add.s64 	%rd20, %rd1, %rd19;
	mov.b32 	%r58, 0;
	st.local.u32 	[%rd20], %r58;
	add.s64 	%rd3, %rd105, 1;
	setp.lt.u64 	%p2, %rd105, 35;
	mov.u64 	%rd105, %rd3;
	@%p2 bra 	$L__BB3_2;
	mul.lo.s32 	%r59, %r52, %r52;
	mul.lo.s32 	%r60, %r59, %r1;
	cvta.to.global.u64 	%rd21, %rd13;
	mul.wide.u32 	%rd22, %r60, 4;
	add.s64 	%rd4, %rd21, %rd22;
	setp.lt.s32 	%p3, %r52, 1;
	mov.f32 	%f1289, 0f00000000;
	mov.f32 	%f1290, %f1289;
	mov.f32 	%f1291, %f1289;
	@%p3 bra 	$L__BB3_17;
	add.s32 	%r2, %r52, -1;
	and.b32  	%r3, %r52, 7;
	add.s32 	%r4, %r3, -1;
	and.b32  	%r5, %r52, 3;
	and.b32  	%r6, %r52, 2147483640;
	and.b32  	%r7, %r52, 1;
	mov.f32 	%f1291, 0f00000000;
	mov.b32 	%r190, 0;
	mov.f32 	%f1290, %f1291;
	mov.f32 	%f1289, %f1291;
$L__BB3_5:
	setp.lt.u32 	%p4, %r2, 7;
	cvt.rn.f32.u32 	%f4, %r190;
	mov.b32 	%r193, 0;
	@%p4 bra 	$L__BB3_8;
	mov.b32 	%r191, 0;
$L__BB3_7:
	.pragma "nounroll";
	mad.lo.s32 	%r64, %r191, %r52, %r190;
	mul.wide.u32 	%rd23, %r64, 4;
	add.s64 	%rd24, %rd4, %rd23;
	ld.global.f32 	%f321, [%rd24];
	fma.rn.f32 	%f322, %f321, %f4, %f1289;
	cvt.rn.f32.u32 	%f323, %r191;
	fma.rn.f32 	%f324, %f321, %f323, %f1290;
	add.f32 	%f325, %f1291, %f321;
	add.s32 	%r65, %r191, 1;
	add.s32 	%r66, %r64, %r52;
	mul.wide.u32 	%rd25, %r66, 4;
	add.s64 	%rd26, %rd4, %rd25;
	ld.global.f32 	%f326, [%rd26];
	fma.rn.f32 	%f327, %f326, %f4, %f322;
	cvt.rn.f32.u32 	%f328, %r65;
	fma.rn.f32 	%f329, %f326, %f328, %f324;
	add.f32 	%f330, %f325, %f326;
	add.s32 	%r67, %r191, 2;
	add.s32 	%r68, %r66, %r52;
	mul.wide.u32 	%rd27, %r68, 4;
	add.s64 	%rd28, %rd4, %rd27;
	ld.global.f32 	%f331, [%rd28];
	fma.rn.f32 	%f332, %f331, %f4, %f327;
	cvt.rn.f32.u32 	%f333, %r67;
	fma.rn.f32 	%f334, %f331, %f333, %f329;
	add.f32 	%f335, %f330, %f331;
	add.s32 	%r69, %r191, 3;
	add.s32 	%r70, %r68, %r52;
	mul.wide.u32 	%rd29, %r70, 4;
	add.s64 	%rd30, %rd4, %rd29;
	ld.global.f32 	%f336, [%rd30];
	fma.rn.f32 	%f337, %f336, %f4, %f332;
	cvt.rn.f32.u32 	%f338, %r69;
	fma.rn.f32 	%f339, %f336, %f338, %f334;
	add.f32 	%f340, %f335, %f336;
	add.s32 	%r71, %r191, 4;
	add.s32 	%r72, %r70, %r52;
	mul.wide.u32 	%rd31, %r72, 4;
	add.s64 	%rd32, %rd4, %rd31;
	ld.global.f32 	%f341, [%rd32];
	fma.rn.f32 	%f342, %f341, %f4, %f337;
	cvt.rn.f32.u32 	%f343, %r71;
	fma.rn.f32 	%f344, %f341, %f343, %f339;
	add.f32 	%f345, %f340, %f341;
	add.s32 	%r73, %r191, 5;
	add.s32 	%r74, %r72, %r52;
	mul.wide.u32 	%rd33, %r74, 4;
	add.s64 	%rd34, %rd4, %rd33;
	ld.global.f32 	%f346, [%rd34];
	fma.rn.f32 	%f347, %f346, %f4, %f342;
	cvt.rn.f32.u32 	%f348, %r73;
	fma.rn.f32 	%f349, %f346, %f348, %f344;
	add.f32 	%f350, %f345, %f346;
	add.s32 	%r75, %r191, 6;
	add.s32 	%r76, %r74, %r52;
	mul.wide.u32 	%rd35, %r76, 4;
	add.s64 	%rd36, %rd4, %rd35;
	ld.global.f32 	%f351, [%rd36];
	fma.rn.f32 	%f352, %f351, %f4, %f347;
	cvt.rn.f32.u32 	%f353, %r75;
	fma.rn.f32 	%f354, %f351, %f353, %f349;
	add.f32 	%f355, %f350, %f351;
	add.s32 	%r77, %r191, 7;
	add.s32 	%r78, %r76, %r52;
	mul.wide.u32 	%rd37, %r78, 4;
	add.s64 	%rd38, %rd4, %rd37;
	ld.global.f32 	%f356, [%rd38];
	fma.rn.f32 	%f1289, %f356, %f4, %f352;
	cvt.rn.f32.u32 	%f357, %r77;
	fma.rn.f32 	%f1290, %f356, %f357, %f354;
	add.f32 	%f1291, %f355, %f356;
	add.s32 	%r191, %r191, 8;
	setp.ne.s32 	%p5, %r191, %r6;
	mov.u32 	%r193, %r6;
	@%p5 bra 	$L__BB3_7;
$L__BB3_8:
	setp.eq.s32 	%p6, %r3, 0;
	@%p6 bra 	$L__BB3_16;
	setp.lt.u32 	%p7, %r4, 3;
	@%p7 bra 	$L__BB3_11;
	mad.lo.s32 	%r79, %r193, %r52, %r190;
	mul.wide.u32 	%rd39, %r79, 4;
	add.s64 	%rd40, %rd4, %rd39;
	ld.global.f32 	%f359, [%rd40];
	fma.rn.f32 	%f360, %f359, %f4, %f1289;
	cvt.rn.f32.u32 	%f361, %r193;
	fma.rn.f32 	%f362, %f359, %f361, %f1290;
	add.f32 	%f363, %f1291, %f359;
	add.s32 	%r80, %r193, 1;
	add.s32 	%r81, %r79, %r52;
	mul.wide.u32 	%rd41, %r81, 4;
	add.s64 	%rd42, %rd4, %rd41;
	ld.global.f32 	%f364, [%rd42];
	fma.rn.f32 	%f365, %f364, %f4, %f360;
	cvt.rn.f32.u32 	%f366, %r80;
	fma.rn.f32 	%f367, %f364, %f366, %f362;
	add.f32 	%f368, %f363, %f364;
	add.s32 	%r82, %r193, 2;
	add.s32 	%r83, %r81, %r52;
	mul.wide.u32 	%rd43, %r83, 4;
	add.s64 	%rd44, %rd4, %rd43;
	ld.global.f32 	%f369, [%rd44];
	fma.rn.f32 	%f370, %f369, %f4, %f365;
	cvt.rn.f32.u32 	%f371, %r82;
	fma.rn.f32 	%f372, %f369, %f371, %f367;
	add.f32 	%f373, %f368, %f369;
	add.s32 	%r84, %r193, 3;
	add.s32 	%r85, %r83, %r52;
	mul.wide.u32 	%rd45, %r85, 4;
	add.s64 	%rd46, %rd4, %rd45;
	ld.global.f32 	%f374, [%rd46];
	fma.rn.f32 	%f1289, %f374, %f4, %f370;
	cvt.rn.f32.u32 	%f375, %r84;
	fma.rn.f32 	%f1290, %f374, %f375, %f372;
	add.f32 	%f1291, %f373, %f374;
	add.s32 	%r193, %r193, 4;
$L__BB3_11:
	setp.eq.s32 	%p8, %r5, 0;
	@%p8 bra 	$L__BB3_16;
	setp.eq.s32 	%p9, %r5, 1;
	@%p9 bra 	$L__BB3_14;
	mad.lo.s32 	%r86, %r193, %r52, %r190;
	mul.wide.u32 	%rd47, %r86, 4;
	add.s64 	%rd48, %rd4, %rd47;
	ld.global.f32 	%f377, [%rd48];
	fma.rn.f32 	%f378, %f377, %f4, %f1289;
	cvt.rn.f32.u32 	%f379, %r193;
	fma.rn.f32 	%f380, %f377, %f379, %f1290;
	add.f32 	%f381, %f1291, %f377;
	add.s32 	%r87, %r193, 1;
	add.s32 	%r88, %r86, %r52;
	mul.wide.u32 	%rd49, %r88, 4;
	add.s64 	%rd50, %rd4, %rd49;
	ld.global.f32 	%f382, [%rd50];
	fma.rn.f32 	%f1289, %f382, %f4, %f378;
	cvt.rn.f32.u32 	%f383, %r87;
	fma.rn.f32 	%f1290, %f382, %f383, %f380;
	add.f32 	%f1291, %f381, %f382;
	add.s32 	%r193, %r193, 2;
$L__BB3_14:
	setp.eq.s32 	%p10, %r7, 0;
	@%p10 bra 	$L__BB3_16;
	mad.lo.s32 	%r89, %r193, %r52, %r190;
	mul.wide.u32 	%rd51, %r89, 4;
	add.s64 	%rd52, %rd4, %rd51;
	ld.global.f32 	%f384, [%rd52];
	fma.rn.f32 	%f1289, %f384, %f4, %f1289;
	cvt.rn.f32.u32 	%f385, %r193;
	fma.rn.f32 	%f1290, %f384, %f385, %f1290;
	add.f32 	%f1291, %f1291, %f384;
$L__BB3_16:
	add.s32 	%r190, %r190, 1;
	setp.ne.s32 	%p11, %r190, %r52;
	@%p11 bra 	$L__BB3_5;
$L__BB3_17:
	setp.lt.s32 	%p12, %r52, 1;
	div.rn.f32 	%f1324, %f1289, %f1291;
	div.rn.f32 	%f1323, %f1290, %f1291;
	mov.f32 	%f388, 0f3F000000;
	div.rn.f32 	%f389, %f388, %f1319;
	div.rn.f32 	%f46, %f389, %f1319;
	mov.f32 	%f1298, 0f00000000;
	mov.f32 	%f1321, 0f51BA43B7;
	@%p12 bra 	$L__BB3_35;
	add.s32 	%r17, %r52, -1;
	and.b32  	%r18, %r52, 7;
	add.s32 	%r19, %r18, -1;
	and.b32  	%r20, %r52, 3;
	and.b32  	%r21, %r52, 2147483640;
	and.b32  	%r22, %r52, 1;
	mov.f32 	%f1298, 0f00000000;
	mov.b32 	%r195, 0;
	mov.f32 	%f1321, 0f51BA43B7;
$L__BB3_19:
	mov.b32 	%r196, 0;
$L__BB3_20:
	mov.b32 	%r197, 0;
	mov.f32 	%f1316, 0f00000000;
	mov.f32 	%f1315, %f1316;
$L__BB3_21:
	setp.lt.u32 	%p13, %r17, 7;
	sub.s32 	%r94, %r195, %r197;
	sub.s32 	%r95, %r197, %r195;
	mul.lo.s32 	%r96, %r94, %r95;
	cvt.rn.f32.s32 	%f394, %r96;
	mul.f32 	%f395, %f46, %f394;
	mul.f32 	%f396, %f395, 0f3FB8AA3B;
	ex2.approx.f32 	%f53, %f396;
	mul.lo.s32 	%r26, %r197, %r52;
	mov.b32 	%r200, 0;
	@%p13 bra 	$L__BB3_24;
	mov.b32 	%r198, 0;
$L__BB3_23:
	.pragma "nounroll";
	sub.s32 	%r98, %r198, %r196;
	sub.s32 	%r99, %r196, %r198;
	mul.lo.s32 	%r100, %r98, %r99;
	cvt.rn.f32.s32 	%f397, %r100;
	mul.f32 	%f398, %f46, %f397;
	mul.f32 	%f399, %f398, 0f3FB8AA3B;
	ex2.approx.f32 	%f400, %f399;
	mul.f32 	%f401, %f53, %f400;
	add.s32 	%r101, %r198, %r26;
	mul.wide.u32 	%rd53, %r101, 4;
	add.s64 	%rd54, %rd4, %rd53;
	ld.global.f32 	%f402, [%rd54];
	fma.rn.f32 	%f403, %f401, %f402, %f1315;
	add.f32 	%f404, %f1316, %f401;
	add.s32 	%r102, %r198, 1;
	sub.s32 	%r103, %r102, %r196;
	sub.s32 	%r104, %r196, %r102;
	mul.lo.s32 	%r105, %r103, %r104;
	cvt.rn.f32.s32 	%f405, %r105;
	mul.f32 	%f406, %f46, %f405;
	mul.f32 	%f407, %f406, 0f3FB8AA3B;
	ex2.approx.f32 	%f408, %f407;
	mul.f32 	%f409, %f53, %f408;
	ld.global.f32 	%f410, [%rd54+4];
	fma.rn.f32 	%f411, %f409, %f410, %f403;
	add.f32 	%f412, %f404, %f409;
	add.s32 	%r106, %r198, 2;
	sub.s32 	%r107, %r106, %r196;
	sub.s32 	%r108, %r196, %r106;
	mul.lo.s32 	%r109, %r107, %r108;
	cvt.rn.f32.s32 	%f413, %r109;
	mul.f32 	%f414, %f46, %f413;
	mul.f32 	%f415, %f414, 0f3FB8AA3B;
	ex2.approx.f32 	%f416, %f415;
	mul.f32 	%f417, %f53, %f416;
	ld.global.f32 	%f418, [%rd54+8];
	fma.rn.f32 	%f419, %f417, %f418, %f411;
	add.f32 	%f420, %f412, %f417;
	add.s32 	%r110, %r198, 3;
	sub.s32 	%r111, %r110, %r196;
	sub.s32 	%r112, %r196, %r110;
	mul.lo.s32 	%r113, %r111, %r112;
	cvt.rn.f32.s32 	%f421, %r113;
	mul.f32 	%f422, %f46, %f421;
	mul.f32 	%f423, %f422, 0f3FB8AA3B;
	ex2.approx.f32 	%f424, %f423;
	mul.f32 	%f425, %f53, %f424;
	ld.global.f32 	%f426, [%rd54+12];
	fma.rn.f32 	%f427, %f425, %f426, %f419;
	add.f32 	%f428, %f420, %f425;
	add.s32 	%r114, %r198, 4;
	sub.s32 	%r115, %r114, %r196;
	sub.s32 	%r116, %r196, %r114;
	mul.lo.s32 	%r117, %r115, %r116;
	cvt.rn.f32.s32 	%f429, %r117;
	mul.f32 	%f430, %f46, %f429;
	mul.f32 	%f431, %f430, 0f3FB8AA3B;
	ex2.approx.f32 	%f432, %f431;
	mul.f32 	%f433, %f53, %f432;
	ld.global.f32 	%f434, [%rd54+16];
	fma.rn.f32 	%f435, %f433, %f434, %f427;
	add.f32 	%f436, %f428, %f433;
	add.s32 	%r118, %r198, 5;
	sub.s32 	%r119, %r118, %r196;
	sub.s32 	%r120, %r196, %r118;
	mul.lo.s32 	%r121, %r119, %r120;
	cvt.rn.f32.s32 	%f437, %r121;
	mul.f32 	%f438, %f46, %f437;
	mul.f32 	%f439, %f438, 0f3FB8AA3B;
	ex2.approx.f32 	%f440, %f439;
	mul.f32 	%f441, %f53, %f440;
	ld.global.f32 	%f442, [%rd54+20];
	fma.rn.f32 	%f443, %f441, %f442, %f435;
	add.f32 	%f444, %f436, %f441;
	add.s32 	%r122, %r198, 6;
	sub.s32 	%r123, %r122, %r196;
	sub.s32 	%r124, %r196, %r122;
	mul.lo.s32 	%r125, %r123, %r124;
	cvt.rn.f32.s32 	%f445, %r125;
	mul.f32 	%f446, %f46, %f445;
	mul.f32 	%f447, %f446, 0f3FB8AA3B;
	ex2.approx.f32 	%f448, %f447;
	mul.f32 	%f449, %f53, %f448;
	ld.global.f32 	%f450, [%rd54+24];
	fma.rn.f32 	%f451, %f449, %f450, %f443;
	add.f32 	%f452, %f444, %f449;
	add.s32 	%r126, %r198, 7;
	sub.s32 	%r127, %r126, %r196;
	sub.s32 	%r128, %r196, %r126;
	mul.lo.s32 	%r129, %r127, %r128;
	cvt.rn.f32.s32 	%f453, %r129;
	mul.f32 	%f454, %f46, %f453;
	mul.f32 	%f455, %f454, 0f3FB8AA3B;
	ex2.approx.f32 	%f456, %f455;
	mul.f32 	%f457, %f53, %f456;
	ld.global.f32 	%f458, [%rd54+28];
	fma.rn.f32 	%f1315, %f457, %f458, %f451;
	add.f32 	%f1316, %f452, %f457;
	add.s32 	%r198, %r198, 8;
	setp.ne.s32 	%p14, %r198, %r21;
	mov.u32 	%r200, %r21;
	@%p14 bra 	$L__BB3_23;
$L__BB3_24:
	setp.eq.s32 	%p15, %r18, 0;
	@%p15 bra 	$L__BB3_32;
	setp.lt.u32 	%p16, %r19, 3;
	@%p16 bra 	$L__BB3_27;
	sub.s32 	%r130, %r200, %r196;
	sub.s32 	%r131, %r196, %r200;
	mul.lo.s32 	%r132, %r130, %r131;
	cvt.rn.f32.s32 	%f460, %r132;
	mul.f32 	%f461, %f46, %f460;
	mul.f32 	%f462, %f461, 0f3FB8AA3B;
	ex2.approx.f32 	%f463, %f462;
	mul.f32 	%f464, %f53, %f463;
	add.s32 	%r133, %r200, %r26;
	mul.wide.u32 	%rd55, %r133, 4;
	add.s64 	%rd56, %rd4, %rd55;
	ld.global.f32 	%f465, [%rd56];
	fma.rn.f32 	%f466, %f464, %f465, %f1315;
	add.f32 	%f467, %f1316, %f464;
	add.s32 	%r134, %r200, 1;
	sub.s32 	%r135, %r134, %r196;
	sub.s32 	%r136, %r196, %r134;
	mul.lo.s32 	%r137, %r135, %r136;
	cvt.rn.f32.s32 	%f468, %r137;
	mul.f32 	%f469, %f46, %f468;
	mul.f32 	%f470, %f469, 0f3FB8AA3B;
	ex2.approx.f32 	%f471, %f470;
	mul.f32 	%f472, %f53, %f471;
	cvt.u64.u32 	%rd57, %r26;
	cvt.u64.u32 	%rd58, %r200;
	add.s64 	%rd59, %rd58, %rd57;
	shl.b64 	%rd60, %rd59, 2;
	add.s64 	%rd61, %rd4, %rd60;
	ld.global.f32 	%f473, [%rd61+4];
	fma.rn.f32 	%f474, %f472, %f473, %f466;
	add.f32 	%f475, %f467, %f472;
	add.s32 	%r138, %r200, 2;
	sub.s32 	%r139, %r138, %r196;
	sub.s32 	%r140, %r196, %r138;
	mul.lo.s32 	%r141, %r139, %r140;
	cvt.rn.f32.s32 	%f476, %r141;
	mul.f32 	%f477, %f46, %f476;
	mul.f32 	%f478, %f477, 0f3FB8AA3B;
	ex2.approx.f32 	%f479, %f478;
	mul.f32 	%f480, %f53, %f479;
	ld.global.f32 	%f481, [%rd61+8];
	fma.rn.f32 	%f482, %f480, %f481, %f474;
	add.f32 	%f483, %f475, %f480;
	add.s32 	%r142, %r200, 3;
	sub.s32 	%r143, %r142, %r196;
	sub.s32 	%r144, %r196, %r142;
	mul.lo.s32 	%r145, %r143, %r144;
	cvt.rn.f32.s32 	%f484, %r145;
	mul.f32 	%f485, %f46, %f484;
	mul.f32 	%f486, %f485, 0f3FB8AA3B;
	ex2.approx.f32 	%f487, %f486;
	mul.f32 	%f488, %f53, %f487;
	ld.global.f32 	%f489, [%rd61+12];
	fma.rn.f32 	%f1315, %f488, %f489, %f482;
	add.f32 	%f1316, %f483, %f488;
	add.s32 	%r200, %r200, 4;
$L__BB3_27:
	setp.eq.s32 	%p17, %r20, 0;
	@%p17 bra 	$L__BB3_32;
	setp.eq.s32 	%p18, %r20, 1;
	@%p18 bra 	$L__BB3_30;
	sub.s32 	%r146, %r200, %r196;
	sub.s32 	%r147, %r196, %r200;
	mul.lo.s32 	%r148, %r146, %r147;
	cvt.rn.f32.s32 	%f491, %r148;
	mul.f32 	%f492, %f46, %f491;
	mul.f32 	%f493, %f492, 0f3FB8AA3B;
	ex2.approx.f32 	%f494, %f493;
	mul.f32 	%f495, %f53, %f494;
	add.s32 	%r149, %r200, %r26;
	mul.wide.u32 	%rd62, %r149, 4;
	add.s64 	%rd63, %rd4, %rd62;
	ld.global.f32 	%f496, [%rd63];
	fma.rn.f32 	%f497, %f495, %f496, %f1315;
	add.f32 	%f498, %f1316, %f495;
	add.s32 	%r150, %r200, 1;
	sub.s32 	%r151, %r150, %r196;
	sub.s32 	%r152, %r196, %r150;
	mul.lo.s32 	%r153, %r151, %r152;
	cvt.rn.f32.s32 	%f499, %r153;
	mul.f32 	%f500, %f46, %f499;
	mul.f32 	%f501, %f500, 0f3FB8AA3B;
	ex2.approx.f32 	%f502, %f501;
	mul.f32 	%f503, %f53, %f502;
	cvt.u64.u32 	%rd64, %r26;
	cvt.u64.u32 	%rd65, %r200;
	add.s64 	%rd66, %rd65, %rd64;
	shl.b64 	%rd67, %rd66, 2;
	add.s64 	%rd68, %rd4, %rd67;
	ld.global.f32 	%f504, [%rd68+4];
	fma.rn.f32 	%f1315, %f503, %f504, %f497;
	add.f32 	%f1316, %f498, %f503;
	add.s32 	%r200, %r200, 2;
$L__BB3_30:
	setp.eq.s32 	%p19, %r22, 0;
	@%p19 bra 	$L__BB3_32;
	sub.s32 	%r154, %r200, %r196;
	sub.s32 	%r155, %r196, %r200;
	mul.lo.s32 	%r156, %r154, %r155;
	cvt.rn.f32.s32 	%f505, %r156;
	mul.f32 	%f506, %f46, %f505;
	mul.f32 	%f507, %f506, 0f3FB8AA3B;
	ex2.approx.f32 	%f508, %f507;
	mul.f32 	%f509, %f53, %f508;
	add.s32 	%r157, %r200, %r26;
	mul.wide.u32 	%rd69, %r157, 4;
	add.s64 	%rd70, %rd4, %rd69;
	ld.global.f32 	%f510, [%rd70];
	fma.rn.f32 	%f1315, %f509, %f510, %f1315;
	add.f32 	%f1316, %f1316, %f509;
$L__BB3_32:
	add.s32 	%r197, %r197, 1;
	setp.ne.s32 	%p20, %r197, %r52;
	@%p20 bra 	$L__BB3_21;
	div.rn.f32 	%f511, %f1315, %f1316;
	setp.gt.f32 	%p21, %f1298, %f511;
	selp.f32 	%f1298, %f1298, %f511, %p21;
	setp.lt.f32 	%p22, %f1321, %f511;
	selp.f32 	%f1321, %f1321, %f511, %p22;
	add.s32 	%r196, %r196, 1;
	setp.ne.s32 	%p23, %r196, %r52;
	@%p23 bra 	$L__BB3_20;
	add.s32 	%r195, %r195, 1;
	setp.ne.s32 	%p24, %r195, %r52;
	@%p24 bra 	$L__BB3_19;
$L__BB3_35:
	ld.param.u32 	%r187, [kernel_MLEFit_sigmaxy_param_3];
	sub.f32 	%f512, %f1298, %f1321;
	add.f32 	%f513, %f512, %f512;
	mul.f32 	%f514, %f513, 0f40490FDB;
	mul.f32 	%f515, %f1319, %f514;
	mul.f32 	%f516, %f1319, %f515;
	setp.lt.f32 	%p25, %f516, 0f00000000;
	selp.f32 	%f1322, 0f00000000, %f516, %p25;
	setp.lt.s32 	%p26, %r187, 1;
	mov.f32 	%f1320, %f1319;
	@%p26 bra 	$L__BB3_53;
	div.rn.f32 	%f83, %f1319, 0f41200000;
	mov.b32 	%r202, 0;
	mov.f32 	%f1320, %f1319;
$L__BB3_37:
	setp.gt.s32 	%p27, %r52, 0;
	mov.f32 	%f1343, 0f00000000;
	mov.f32 	%f1344, %f1343;
	mov.f32 	%f1345, %f1343;
	mov.f32 	%f1346, %f1343;
	mov.f32 	%f1347, %f1343;
	mov.f32 	%f1348, %f1343;
	mov.f32 	%f1349, %f1343;
	mov.f32 	%f1350, %f1343;
	mov.f32 	%f1351, %f1343;
	mov.f32 	%f1352, %f1343;
	mov.f32 	%f1353, %f1343;
	mov.f32 	%f1354, %f1343;
	@%p27 bra 	$L__BB3_38;
	bra.uni 	$L__BB3_52;
$L__BB3_38:
	mov.f32 	%f519, 0f3F000000;
	div.rn.f32 	%f520, %f519, %f1320;
	div.rn.f32 	%f521, %f520, %f1320;
	sqrt.rm.f32 	%f102, %f521;
	div.rn.f32 	%f522, %f519, %f1319;
	div.rn.f32 	%f523, %f522, %f1319;
	sqrt.rm.f32 	%f103, %f523;
	div.rn.f32 	%f524, %f1322, 0fC0206C99;
	div.rn.f32 	%f104, %f524, %f1320;
	mul.f32 	%f525, %f1320, %f1320;
	mul.f32 	%f526, %f1320, %f525;
	div.rn.f32 	%f105, %f524, %f526;
	div.rn.f32 	%f106, %f524, %f1319;
	mul.f32 	%f527, %f1319, %f1319;
	mul.f32 	%f528, %f1319, %f527;
	div.rn.f32 	%f107, %f524, %f528;
	div.rn.f32 	%f108, %f104, %f1320;
	mov.f32 	%f529, 0fC0000000;
	div.rn.f32 	%f109, %f529, %f1320;
	div.rn.f32 	%f530, %f1322, 0f40206C99;
	mul.f32 	%f531, %f1320, %f526;
	mul.f32 	%f532, %f1320, %f531;
	div.rn.f32 	%f110, %f530, %f532;
	div.rn.f32 	%f111, %f106, %f1319;
	div.rn.f32 	%f112, %f529, %f1319;
	mul.f32 	%f533, %f1319, %f528;
	mul.f32 	%f534, %f1319, %f533;
	div.rn.f32 	%f113, %f530, %f534;
	mov.b32 	%r203, 0;
	mov.f32 	%f1343, 0f00000000;
	mov.f32 	%f1344, %f1343;
	mov.f32 	%f1345, %f1343;
	mov.f32 	%f1346, %f1343;
	mov.f32 	%f1347, %f1343;
	mov.f32 	%f1348, %f1343;
	mov.f32 	%f1349, %f1343;
	mov.f32 	%f1350, %f1343;
	mov.f32 	%f1351, %f1343;
	mov.f32 	%f1352, %f1343;
	mov.f32 	%f1353, %f1343;
	mov.f32 	%f1354, %f1343;
$L__BB3_39:
	cvt.rn.f32.u32 	%f535, %r203;
	sub.f32 	%f536, %f535, %f1323;
	add.f32 	%f537, %f536, 0f3F000000;
	mul.f32 	%f126, %f537, %f103;
	abs.f32 	%f538, %f126;
	setp.ge.f32 	%p28, %f538, 0f3F8060FE;
	mul.f32 	%f539, %f126, %f126;
	selp.f32 	%f540, %f538, %f539, %p28;
	selp.f32 	%f541, 0f38EB4C3A, 0f38B1E96A, %p28;
	selp.f32 	%f542, 0fBAAE005B, 0fBA574D20, %p28;
	fma.rn.f32 	%f543, %f541, %f540, %f542;
	selp.f32 	%f544, 0f3C09919F, 0f3BAAD5EA, %p28;
	fma.rn.f32 	%f545, %f543, %f540, %f544;
	selp.f32 	%f546, 0fBD24D99A, 0fBCDC1BE7, %p28;
	fma.rn.f32 	%f547, %f545, %f540, %f546;
	selp.f32 	%f548, 0f3E235519, 0f3DE718AF, %p28;
	fma.rn.f32 	%f549, %f547, %f540, %f548;
	selp.f32 	%f550, 0f3F69B4F9, 0fBEC093AC, %p28;
	fma.rn.f32 	%f551, %f549, %f540, %f550;
	selp.f32 	%f552, 0f3F210A14, 0f3E0375D3, %p28;
	fma.rn.f32 	%f553, %f551, %f540, %f552;
	neg.f32 	%f554, %f540;
	selp.f32 	%f555, %f554, %f126, %p28;
	fma.rn.f32 	%f127, %f553, %f555, %f555;
	add.f32 	%f556, %f536, 0fBF000000;
	mul.f32 	%f128, %f556, %f103;
	abs.f32 	%f129, %f128;
	setp.ge.f32 	%p29, %f129, 0f3F8060FE;
	mul.f32 	%f557, %f128, %f128;
	selp.f32 	%f558, %f129, %f557, %p29;
	selp.f32 	%f559, 0f38EB4C3A, 0f38B1E96A, %p29;
	selp.f32 	%f560, 0fBAAE005B, 0fBA574D20, %p29;
	fma.rn.f32 	%f561, %f559, %f558, %f560;
	selp.f32 	%f562, 0f3C09919F, 0f3BAAD5EA, %p29;
	fma.rn.f32 	%f563, %f561, %f558, %f562;
	selp.f32 	%f564, 0fBD24D99A, 0fBCDC1BE7, %p29;
	fma.rn.f32 	%f565, %f563, %f558, %f564;
	selp.f32 	%f566, 0f3E235519, 0f3DE718AF, %p29;
	fma.rn.f32 	%f567, %f565, %f558, %f566;
	selp.f32 	%f568, 0f3F69B4F9, 0fBEC093AC, %p29;
	fma.rn.f32 	%f569, %f567, %f558, %f568;
	selp.f32 	%f570, 0f3F210A14, 0f3E0375D3, %p29;
	fma.rn.f32 	%f571, %f569, %f558, %f570;
	neg.f32 	%f572, %f558;
	selp.f32 	%f573, %f572, %f128, %p29;
	fma.rn.f32 	%f130, %f571, %f573, %f573;
	add.f32 	%f574, %f535, 0f3F000000;
	sub.f32 	%f575, %f574, %f1323;
	div.rn.f32 	%f576, %f575, %f1319;
	mul.f32 	%f577, %f576, 0fBF000000;
	mul.f32 	%f578, %f576, %f577;
	mul.f32 	%f579, %f578, 0f3FB8AA3B;
	ex2.approx.f32 	%f580, %f579;
	add.f32 	%f581, %f535, 0fBF000000;
	sub.f32 	%f582, %f581, %f1323;
	div.rn.f32 	%f583, %f582, %f1319;
	mul.f32 	%f584, %f583, 0fBF000000;
	mul.f32 	%f585, %f583, %f584;
	mul.f32 	%f586, %f585, 0f3FB8AA3B;
	ex2.approx.f32 	%f587, %f586;
	sub.f32 	%f588, %f580, %f587;
	mul.f32 	%f131, %f106, %f588;
	mul.f32 	%f589, %f575, %f580;
	mul.f32 	%f590, %f582, %f587;
	sub.f32 	%f591, %f589, %f590;
	mul.f32 	%f132, %f107, %f591;
	mul.f32 	%f592, %f537, %f580;
	mul.f32 	%f593, %f556, %f587;
	sub.f32 	%f594, %f592, %f593;
	mul.f32 	%f133, %f111, %f594;
	mul.f32 	%f595, %f537, %f537;
	mul.f32 	%f596, %f537, %f595;
	mul.f32 	%f597, %f580, %f596;
	mul.f32 	%f598, %f556, %f556;
	mul.f32 	%f599, %f556, %f598;
	mul.f32 	%f600, %f587, %f599;
	sub.f32 	%f601, %f597, %f600;
	mul.f32 	%f134, %f113, %f601;
	mov.b32 	%r204, 0;
$L__BB3_40:
	cvt.rn.f32.u32 	%f147, %r204;
	sub.f32 	%f148, %f147, %f1324;
	add.f32 	%f149, %f148, 0f3F000000;
	mul.f32 	%f150, %f149, %f102;
	abs.f32 	%f602, %f150;
	setp.ltu.f32 	%p30, %f602, 0f3F8060FE;
	setp.ge.f32 	%p31, %f602, 0f3F8060FE;
	mul.f32 	%f603, %f150, %f150;
	selp.f32 	%f604, %f602, %f603, %p31;
	selp.f32 	%f605, 0f38EB4C3A, 0f38B1E96A, %p31;
	selp.f32 	%f606, 0fBAAE005B, 0fBA574D20, %p31;
	fma.rn.f32 	%f607, %f605, %f604, %f606;
	selp.f32 	%f608, 0f3C09919F, 0f3BAAD5EA, %p31;
	fma.rn.f32 	%f609, %f607, %f604, %f608;
	selp.f32 	%f610, 0fBD24D99A, 0fBCDC1BE7, %p31;
	fma.rn.f32 	%f611, %f609, %f604, %f610;
	selp.f32 	%f612, 0f3E235519, 0f3DE718AF, %p31;
	fma.rn.f32 	%f613, %f611, %f604, %f612;
	selp.f32 	%f614, 0f3F69B4F9, 0fBEC093AC, %p31;
	fma.rn.f32 	%f615, %f613, %f604, %f614;
	selp.f32 	%f616, 0f3F210A14, 0f3E0375D3, %p31;
	fma.rn.f32 	%f617, %f615, %f604, %f616;
	neg.f32 	%f618, %f604;
	selp.f32 	%f619, %f618, %f150, %p31;
	fma.rn.f32 	%f1355, %f617, %f619, %f619;
	@%p30 bra 	$L__BB3_42;
	ex2.approx.ftz.f32 	%f620, %f1355;
	mov.f32 	%f621, 0f3F800000;
	sub.f32 	%f622, %f621, %f620;
	copysign.f32 	%f1355, %f150, %f622;
$L__BB3_42:
	add.f32 	%f154, %f148, 0fBF000000;
	mul.f32 	%f155, %f154, %f102;
	abs.f32 	%f623, %f155;
	setp.ltu.f32 	%p32, %f623, 0f3F8060FE;
	setp.ge.f32 	%p33, %f623, 0f3F8060FE;
	mul.f32 	%f624, %f155, %f155;
	selp.f32 	%f625, %f623, %f624, %p33;
	selp.f32 	%f626, 0f38EB4C3A, 0f38B1E96A, %p33;
	selp.f32 	%f627, 0fBAAE005B, 0fBA574D20, %p33;
	fma.rn.f32 	%f628, %f626, %f625, %f627;
	selp.f32 	%f629, 0f3C09919F, 0f3BAAD5EA, %p33;
	fma.rn.f32 	%f630, %f628, %f625, %f629;
	selp.f32 	%f631, 0fBD24D99A, 0fBCDC1BE7, %p33;
	fma.rn.f32 	%f632, %f630, %f625, %f631;
	selp.f32 	%f633, 0f3E235519, 0f3DE718AF, %p33;
	fma.rn.f32 	%f634, %f632, %f625, %f633;
	selp.f32 	%f635, 0f3F69B4F9, 0fBEC093AC, %p33;
	fma.rn.f32 	%f636, %f634, %f625, %f635;
	selp.f32 	%f637, 0f3F210A14, 0f3E0375D3, %p33;
	fma.rn.f32 	%f638, %f636, %f625, %f637;
	neg.f32 	%f639, %f625;
	selp.f32 	%f640, %f639, %f155, %p33;
	fma.rn.f32 	%f1356, %f638, %f640, %f640;
	@%p32 bra 	$L__BB3_44;
	ex2.approx.ftz.f32 	%f641, %f1356;
	mov.f32 	%f642, 0f3F800000;
	sub.f32 	%f643, %f642, %f641;
	copysign.f32 	%f1356, %f155, %f643;
$L__BB3_44:
	abs.f32 	%f644, %f126;
	setp.ltu.f32 	%p34, %f644, 0f3F8060FE;
	sub.f32 	%f159, %f1355, %f1356;
	mov.f32 	%f1357, %f127;
	@%p34 bra 	$L__BB3_46;
	ex2.approx.ftz.f32 	%f645, %f127;
	mov.f32 	%f646, 0f3F800000;
	sub.f32 	%f647, %f646, %f645;
	copysign.f32 	%f1357, %f126, %f647;
$L__BB3_46:
	setp.ltu.f32 	%p35, %f129, 0f3F8060FE;
	mov.f32 	%f1358, %f130;
	@%p35 bra 	$L__BB3_48;
	ex2.approx.ftz.f32 	%f648, %f130;
	mov.f32 	%f649, 0f3F800000;
	sub.f32 	%f650, %f649, %f648;
	copysign.f32 	%f1358, %f128, %f650;
$L__BB3_48:
	mul.f32 	%f164, %f159, 0f3F000000;
	sub.f32 	%f652, %f1357, %f1358;
	mul.f32 	%f165, %f652, 0f3F000000;
	mul.f32 	%f653, %f164, %f1322;
	fma.rn.f32 	%f166, %f165, %f653, %f1321;
	setp.leu.f32 	%p36, %f166, 0f3C23D70A;
	mov.f32 	%f1359, 0f00000000;
	mov.f32 	%f1360, %f1359;
	@%p36 bra 	$L__BB3_50;
	mad.lo.s32 	%r161, %r203, %r52, %r204;
	mul.wide.u32 	%rd71, %r161, 4;
	add.s64 	%rd72, %rd4, %rd71;
	ld.global.f32 	%f654, [%rd72];
	mul.f32 	%f655, %f166, %f166;
	div.rn.f32 	%f1359, %f654, %f655;
	div.rn.f32 	%f656, %f654, %f166;
	add.f32 	%f1360, %f656, 0fBF800000;
$L__BB3_50:
	add.f32 	%f657, %f147, 0f3F000000;
	sub.f32 	%f658, %f657, %f1324;
	div.rn.f32 	%f659, %f658, %f1320;
	mul.f32 	%f660, %f659, 0fBF000000;
	mul.f32 	%f661, %f659, %f660;
	mul.f32 	%f662, %f661, 0f3FB8AA3B;
	ex2.approx.f32 	%f663, %f662;
	add.f32 	%f664, %f147, 0fBF000000;
	sub.f32 	%f665, %f664, %f1324;
	div.rn.f32 	%f666, %f665, %f1320;
	mul.f32 	%f667, %f666, 0fBF000000;
	mul.f32 	%f668, %f666, %f667;
	mul.f32 	%f669, %f668, 0f3FB8AA3B;
	ex2.approx.f32 	%f670, %f669;
	sub.f32 	%f671, %f663, %f670;
	mul.f32 	%f672, %f104, %f671;
	mul.f32 	%f673, %f165, %f672;
	mul.f32 	%f674, %f164, %f131;
	mul.f32 	%f675, %f154, %f670;
	mul.f32 	%f676, %f149, %f663;
	sub.f32 	%f677, %f676, %f675;
	mul.f32 	%f678, %f108, %f677;
	mul.f32 	%f679, %f165, %f678;
	mul.f32 	%f680, %f164, %f133;
	mul.f32 	%f681, %f164, %f165;
	min.f32 	%f682, %f1359, 0f49742400;
	min.f32 	%f683, %f1360, 0f49742400;
	fma.rn.f32 	%f1349, %f683, %f673, %f1349;
	mul.f32 	%f684, %f665, %f670;
	mul.f32 	%f685, %f658, %f663;
	sub.f32 	%f686, %f685, %f684;
	mul.f32 	%f687, %f105, %f686;
	mul.f32 	%f688, %f165, %f687;
	mul.f32 	%f689, %f683, %f688;
	mul.f32 	%f690, %f673, %f673;
	mul.f32 	%f691, %f682, %f690;
	sub.f32 	%f692, %f689, %f691;
	add.f32 	%f1348, %f1348, %f692;
	fma.rn.f32 	%f1350, %f683, %f674, %f1350;
	mul.f32 	%f693, %f164, %f132;
	mul.f32 	%f694, %f683, %f693;
	mul.f32 	%f695, %f674, %f674;
	mul.f32 	%f696, %f682, %f695;
	sub.f32 	%f697, %f694, %f696;
	add.f32 	%f1347, %f1347, %f697;
	fma.rn.f32 	%f1351, %f683, %f681, %f1351;
	mul.f32 	%f698, %f683, 0f00000000;
	mul.f32 	%f699, %f681, %f681;
	mul.f32 	%f700, %f682, %f699;
	sub.f32 	%f701, %f698, %f700;
	add.f32 	%f1346, %f1346, %f701;
	add.f32 	%f1352, %f1352, %f683;
	sub.f32 	%f702, %f698, %f682;
	add.f32 	%f1345, %f1345, %f702;
	fma.rn.f32 	%f1353, %f683, %f679, %f1353;
	mul.f32 	%f703, %f154, %f154;
	mul.f32 	%f704, %f154, %f703;
	mul.f32 	%f705, %f670, %f704;
	mul.f32 	%f706, %f149, %f149;
	mul.f32 	%f707, %f149, %f706;
	mul.f32 	%f708, %f663, %f707;
	sub.f32 	%f709, %f708, %f705;
	mul.f32 	%f710, %f110, %f709;
	mul.f32 	%f711, %f165, %f710;
	mul.f32 	%f712, %f109, %f679;
	sub.f32 	%f713, %f712, %f711;
	mul.f32 	%f714, %f683, %f713;
	mul.f32 	%f715, %f679, %f679;
	mul.f32 	%f716, %f682, %f715;
	sub.f32 	%f717, %f714, %f716;
	add.f32 	%f1344, %f1344, %f717;
	fma.rn.f32 	%f1354, %f683, %f680, %f1354;
	mul.f32 	%f718, %f164, %f134;
	mul.f32 	%f719, %f112, %f680;
	sub.f32 	%f720, %f719, %f718;
	mul.f32 	%f721, %f683, %f720;
	mul.f32 	%f722, %f680, %f680;
	mul.f32 	%f723, %f682, %f722;
	sub.f32 	%f724, %f721, %f723;
	add.f32 	%f1343, %f1343, %f724;
	add.s32 	%r204, %r204, 1;
	setp.ne.s32 	%p37, %r204, %r52;
	@%p37 bra 	$L__BB3_40;
	add.s32 	%r203, %r203, 1;
	setp.ne.s32 	%p38, %r203, %r52;
	@%p38 bra 	$L__BB3_39;
$L__BB3_52:
	ld.param.u32 	%r188, [kernel_MLEFit_sigmaxy_param_3];
	div.rn.f32 	%f725, %f1349, %f1348;
	setp.leu.f32 	%p39, %f725, 0fBF800000;
	min.f32 	%f726, %f725, 0f3F800000;
	selp.f32 	%f727, 0fBF800000, %f726, %p39;
	sub.f32 	%f1324, %f1324, %f727;
	div.rn.f32 	%f728, %f1350, %f1347;
	setp.leu.f32 	%p40, %f728, 0fBF800000;
	min.f32 	%f729, %f728, 0f3F800000;
	selp.f32 	%f730, 0fBF800000, %f729, %p40;
	sub.f32 	%f1323, %f1323, %f730;
	div.rn.f32 	%f731, %f1351, %f1346;
	setp.leu.f32 	%p41, %f731, 0fC2C80000;
	setp.lt.f32 	%p42, %f731, 0f42C80000;
	selp.f32 	%f732, 0fC2480000, 0f42480000, %p42;
	selp.f32 	%f733, 0fC2480000, %f732, %p41;
	mul.f32 	%f734, %f731, 0f3F000000;
	selp.f32 	%f735, %f734, %f733, %p42;
	selp.f32 	%f736, %f733, %f735, %p41;
	sub.f32 	%f737, %f1322, %f736;
	div.rn.f32 	%f738, %f1352, %f1345;
	setp.leu.f32 	%p43, %f738, 0fC0000000;
	min.f32 	%f739, %f738, 0f40000000;
	selp.f32 	%f740, 0fC0000000, %f739, %p43;
	sub.f32 	%f741, %f1321, %f740;
	div.rn.f32 	%f742, %f1353, %f1344;
	setp.leu.f32 	%p44, %f742, 0fBDCCCCCD;
	min.f32 	%f743, %f742, 0f3DCCCCCD;
	selp.f32 	%f744, 0fBDCCCCCD, %f743, %p44;
	sub.f32 	%f745, %f1320, %f744;
	div.rn.f32 	%f746, %f1354, %f1343;
	setp.leu.f32 	%p45, %f746, 0fBDCCCCCD;
	min.f32 	%f747, %f746, 0f3DCCCCCD;
	selp.f32 	%f748, 0fBDCCCCCD, %f747, %p45;
	sub.f32 	%f749, %f1319, %f748;
	max.f32 	%f1322, %f737, 0f3F800000;
	max.f32 	%f1321, %f741, 0f3C23D70A;
	setp.gt.f32 	%p46, %f745, %f83;
	selp.f32 	%f1320, %f745, %f83, %p46;
	setp.gt.f32 	%p47, %f749, %f83;
	selp.f32 	%f1319, %f749, %f83, %p47;
	add.s32 	%r202, %r202, 1;
	setp.eq.s32 	%p48, %r202, %r188;
	@%p48 bra 	$L__BB3_53;
	bra.uni 	$L__BB3_37;
$L__BB3_53:
	setp.lt.s32 	%p49, %r52, 1;
	mov.f32 	%f1415, 0f00000000;
	mov.f32 	%f1421, %f1415;
	@%p49 bra 	$L__BB3_71;
	mov.f32 	%f752, 0f3F000000;
	div.rn.f32 	%f753, %f752, %f1320;
	div.rn.f32 	%f754, %f753, %f1320;
	sqrt.rm.f32 	%f96, %f754;
	div.rn.f32 	%f755, %f752, %f1319;
	div.rn.f32 	%f756, %f755, %f1319;
	sqrt.rm.f32 	%f97, %f756;
	div.rn.f32 	%f757, %f1322, 0fC0206C99;
	div.rn.f32 	%f98, %f757, %f1320;
	div.rn.f32 	%f99, %f757, %f1319;
	div.rn.f32 	%f100, %f98, %f1320;
	div.rn.f32 	%f101, %f99, %f1319;
	mov.b32 	%r205, 0;
	mov.f32 	%f1395, 0f00000000;
	mov.f32 	%f1396, %f1395;
	mov.f32 	%f1397, %f1395;
	mov.f32 	%f1398, %f1395;
	mov.f32 	%f1399, %f1395;
	mov.f32 	%f1400, %f1395;
	mov.f32 	%f1401, %f1395;
	mov.f32 	%f1402, %f1395;
	mov.f32 	%f1403, %f1395;
	mov.f32 	%f1404, %f1395;
	mov.f32 	%f1405, %f1395;
	mov.f32 	%f1406, %f1395;
	mov.f32 	%f1407, %f1395;
	mov.f32 	%f1408, %f1395;
	mov.f32 	%f1409, %f1395;
	mov.f32 	%f1410, %f1395;
	mov.f32 	%f1411, %f1395;
	mov.f32 	%f1412, %f1395;
	mov.f32 	%f1413, %f1395;
	mov.f32 	%f1414, %f1395;
	mov.f32 	%f1415, %f1395;
	mov.f32 	%f1421, %f1395;
$L__BB3_55:
	cvt.rn.f32.u32 	%f758, %r205;
	sub.f32 	%f759, %f758, %f1323;
	add.f32 	%f760, %f759, 0f3F000000;
	mul.f32 	%f761, %f760, %f97;
	abs.f32 	%f762, %f761;
	setp.ge.f32 	%p50, %f762, 0f3F8060FE;
	mul.f32 	%f763, %f761, %f761;
	selp.f32 	%f764, %f762, %f763, %p50;
	selp.f32 	%f765, 0f38EB4C3A, 0f38B1E96A, %p50;
	selp.f32 	%f766, 0fBAAE005B, 0fBA574D20, %p50;
	fma.rn.f32 	%f767, %f765, %f764, %f766;
	selp.f32 	%f768, 0f3C09919F, 0f3BAAD5EA, %p50;
	fma.rn.f32 	%f769, %f767, %f764, %f768;
	selp.f32 	%f770, 0fBD24D99A, 0fBCDC1BE7, %p50;
	fma.rn.f32 	%f771, %f769, %f764, %f770;
	selp.f32 	%f772, 0f3E235519, 0f3DE718AF, %p50;
	fma.rn.f32 	%f773, %f771, %f764, %f772;
	selp.f32 	%f774, 0f3F69B4F9, 0fBEC093AC, %p50;
	fma.rn.f32 	%f775, %f773, %f764, %f774;
	selp.f32 	%f776, 0f3F210A14, 0f3E0375D3, %p50;
	fma.rn.f32 	%f777, %f775, %f764, %f776;
	neg.f32 	%f778, %f764;
	selp.f32 	%f779, %f778, %f761, %p50;
	fma.rn.f32 	%f223, %f777, %f779, %f779;
	add.f32 	%f780, %f759, 0fBF000000;
	mul.f32 	%f781, %f780, %f97;
	abs.f32 	%f782, %f781;
	setp.ge.f32 	%p51, %f782, 0f3F8060FE;
	mul.f32 	%f783, %f781, %f781;
	selp.f32 	%f784, %f782, %f783, %p51;
	selp.f32 	%f785, 0f38EB4C3A, 0f38B1E96A, %p51;
	selp.f32 	%f786, 0fBAAE005B, 0fBA574D20, %p51;
	fma.rn.f32 	%f787, %f785, %f784, %f786;
	selp.f32 	%f788, 0f3C09919F, 0f3BAAD5EA, %p51;
	fma.rn.f32 	%f789, %f787, %f784, %f788;
	selp.f32 	%f790, 0fBD24D99A, 0fBCDC1BE7, %p51;
	fma.rn.f32 	%f791, %f789, %f784, %f790;
	selp.f32 	%f792, 0f3E235519, 0f3DE718AF, %p51;
	fma.rn.f32 	%f793, %f791, %f784, %f792;
	selp.f32 	%f794, 0f3F69B4F9, 0fBEC093AC, %p51;
	fma.rn.f32 	%f795, %f793, %f784, %f794;
	selp.f32 	%f796, 0f3F210A14, 0f3E0375D3, %p51;
	fma.rn.f32 	%f797, %f795, %f784, %f796;
	neg.f32 	%f798, %f784;
	selp.f32 	%f799, %f798, %f781, %p51;
	fma.rn.f32 	%f224, %f797, %f799, %f799;
	add.f32 	%f800, %f758, 0f3F000000;
	sub.f32 	%f801, %f800, %f1323;
	div.rn.f32 	%f802, %f801, %f1319;
	mul.f32 	%f803, %f802, 0fBF000000;
	mul.f32 	%f804, %f802, %f803;
	mul.f32 	%f805, %f804, 0f3FB8AA3B;
	ex2.approx.f32 	%f806, %f805;
	add.f32 	%f807, %f758, 0fBF000000;
	sub.f32 	%f808, %f807, %f1323;
	div.rn.f32 	%f809, %f808, %f1319;
	mul.f32 	%f810, %f809, 0fBF000000;
	mul.f32 	%f811, %f809, %f810;
	mul.f32 	%f812, %f811, 0f3FB8AA3B;
	ex2.approx.f32 	%f813, %f812;
	sub.f32 	%f814, %f806, %f813;
	mul.f32 	%f225, %f99, %f814;
	mul.f32 	%f815, %f760, %f806;
	mul.f32 	%f816, %f780, %f813;
	sub.f32 	%f817, %f815, %f816;
	mul.f32 	%f226, %f101, %f817;
	mov.b32 	%r206, 0;
$L__BB3_56:
	cvt.rn.f32.u32 	%f249, %r206;
	sub.f32 	%f250, %f249, %f1324;
	add.f32 	%f251, %f250, 0f3F000000;
	mul.f32 	%f252, %f251, %f96;
	abs.f32 	%f818, %f252;
	setp.ltu.f32 	%p52, %f818, 0f3F8060FE;
	setp.ge.f32 	%p53, %f818, 0f3F8060FE;
	mul.f32 	%f819, %f252, %f252;
	selp.f32 	%f820, %f818, %f819, %p53;
	selp.f32 	%f821, 0f38EB4C3A, 0f38B1E96A, %p53;
	selp.f32 	%f822, 0fBAAE005B, 0fBA574D20, %p53;
	fma.rn.f32 	%f823, %f821, %f820, %f822;
	selp.f32 	%f824, 0f3C09919F, 0f3BAAD5EA, %p53;
	fma.rn.f32 	%f825, %f823, %f820, %f824;
	selp.f32 	%f826, 0fBD24D99A, 0fBCDC1BE7, %p53;
	fma.rn.f32 	%f827, %f825, %f820, %f826;
	selp.f32 	%f828, 0f3E235519, 0f3DE718AF, %p53;
	fma.rn.f32 	%f829, %f827, %f820, %f828;
	selp.f32 	%f830, 0f3F69B4F9, 0fBEC093AC, %p53;
	fma.rn.f32 	%f831, %f829, %f820, %f830;
	selp.f32 	%f832, 0f3F210A14, 0f3E0375D3, %p53;
	fma.rn.f32 	%f833, %f831, %f820, %f832;
	neg.f32 	%f834, %f820;
	selp.f32 	%f835, %f834, %f252, %p53;
	fma.rn.f32 	%f1417, %f833, %f835, %f835;
	@%p52 bra 	$L__BB3_58;
	ex2.approx.ftz.f32 	%f836, %f1417;
	mov.f32 	%f837, 0f3F800000;
	sub.f32 	%f838, %f837, %f836;
	copysign.f32 	%f1417, %f252, %f838;
$L__BB3_58:
	add.f32 	%f256, %f250, 0fBF000000;
	mul.f32 	%f257, %f256, %f96;
	abs.f32 	%f839, %f257;
	setp.ltu.f32 	%p54, %f839, 0f3F8060FE;
	setp.ge.f32 	%p55, %f839, 0f3F8060FE;
	mul.f32 	%f840, %f257, %f257;
	selp.f32 	%f841, %f839, %f840, %p55;
	selp.f32 	%f842, 0f38EB4C3A, 0f38B1E96A, %p55;
	selp.f32 	%f843, 0fBAAE005B, 0fBA574D20, %p55;
	fma.rn.f32 	%f844, %f842, %f841, %f843;
	selp.f32 	%f845, 0f3C09919F, 0f3BAAD5EA, %p55;
	fma.rn.f32 	%f846, %f844, %f841, %f845;
	selp.f32 	%f847, 0fBD24D99A, 0fBCDC1BE7, %p55;
	fma.rn.f32 	%f848, %f846, %f841, %f847;
	selp.f32 	%f849, 0f3E235519, 0f3DE718AF, %p55;
	fma.rn.f32 	%f850, %f848, %f841, %f849;
	selp.f32 	%f851, 0f3F69B4F9, 0fBEC093AC, %p55;
	fma.rn.f32 	%f852, %f850, %f841, %f851;
	selp.f32 	%f853, 0f3F210A14, 0f3E0375D3, %p55;
	fma.rn.f32 	%f854, %f852, %f841, %f853;
	neg.f32 	%f855, %f841;
	selp.f32 	%f856, %f855, %f257, %p55;
	fma.rn.f32 	%f1418, %f854, %f856, %f856;
	@%p54 bra 	$L__BB3_60;
	ex2.approx.ftz.f32 	%f857, %f1418;
	mov.f32 	%f858, 0f3F800000;
	sub.f32 	%f859, %f858, %f857;
	copysign.f32 	%f1418, %f257, %f859;
$L__BB3_60:
	cvt.rn.f32.u32 	%f860, %r205;
	sub.f32 	%f861, %f860, %f1323;
	add.f32 	%f862, %f861, 0f3F000000;
	mul.f32 	%f261, %f862, %f97;
	abs.f32 	%f863, %f261;
	setp.ltu.f32 	%p56, %f863, 0f3F8060FE;
	sub.f32 	%f262, %f1417, %f1418;
	mov.f32 	%f1419, %f223;
	@%p56 bra 	$L__BB3_62;
	ex2.approx.ftz.f32 	%f864, %f223;
	mov.f32 	%f865, 0f3F800000;
	sub.f32 	%f866, %f865, %f864;
	copysign.f32 	%f1419, %f261, %f866;
$L__BB3_62:
	cvt.rn.f32.u32 	%f867, %r205;
	sub.f32 	%f868, %f867, %f1323;
	add.f32 	%f869, %f868, 0fBF000000;
	mul.f32 	%f265, %f869, %f97;
	abs.f32 	%f870, %f265;
	setp.ltu.f32 	%p57, %f870, 0f3F8060FE;
	mov.f32 	%f1420, %f224;
	@%p57 bra 	$L__BB3_64;
	ex2.approx.ftz.f32 	%f871, %f224;
	mov.f32 	%f872, 0f3F800000;
	sub.f32 	%f873, %f872, %f871;
	copysign.f32 	%f1420, %f265, %f873;
$L__BB3_64:
	mul.f32 	%f874, %f262, 0f3F000000;
	sub.f32 	%f875, %f1419, %f1420;
	mul.f32 	%f876, %f875, 0f3F000000;
	mul.f32 	%f877, %f874, %f1322;
	fma.rn.f32 	%f268, %f876, %f877, %f1321;
	mad.lo.s32 	%r164, %r205, %r52, %r206;
	mul.wide.u32 	%rd73, %r164, 4;
	add.s64 	%rd74, %rd4, %rd73;
	ld.global.f32 	%f269, [%rd74];
	add.f32 	%f878, %f249, 0f3F000000;
	sub.f32 	%f879, %f878, %f1324;
	div.rn.f32 	%f880, %f879, %f1320;
	mul.f32 	%f881, %f880, 0fBF000000;
	mul.f32 	%f882, %f880, %f881;
	mul.f32 	%f883, %f882, 0f3FB8AA3B;
	ex2.approx.f32 	%f884, %f883;
	add.f32 	%f885, %f249, 0fBF000000;
	sub.f32 	%f886, %f885, %f1324;
	div.rn.f32 	%f887, %f886, %f1320;
	mul.f32 	%f888, %f887, 0fBF000000;
	mul.f32 	%f889, %f887, %f888;
	mul.f32 	%f890, %f889, 0f3FB8AA3B;
	ex2.approx.f32 	%f891, %f890;
	sub.f32 	%f892, %f884, %f891;
	mul.f32 	%f893, %f98, %f892;
	mul.f32 	%f894, %f876, %f893;
	mul.f32 	%f895, %f874, %f225;
	mul.f32 	%f896, %f251, %f884;
	mul.f32 	%f897, %f256, %f891;
	sub.f32 	%f898, %f896, %f897;
	mul.f32 	%f899, %f100, %f898;
	mul.f32 	%f900, %f876, %f899;
	mul.f32 	%f901, %f874, %f226;
	mul.f32 	%f902, %f874, %f876;
	mul.f32 	%f903, %f894, %f894;
	div.rn.f32 	%f904, %f903, %f268;
	add.f32 	%f1415, %f1415, %f904;
	mul.f32 	%f905, %f895, %f894;
	div.rn.f32 	%f906, %f905, %f268;
	add.f32 	%f1414, %f1414, %f906;
	mul.f32 	%f907, %f902, %f894;
	div.rn.f32 	%f908, %f907, %f268;
	add.f32 	%f1413, %f1413, %f908;
	div.rn.f32 	%f909, %f894, %f268;
	add.f32 	%f1412, %f1412, %f909;
	mul.f32 	%f910, %f900, %f894;
	div.rn.f32 	%f911, %f910, %f268;
	add.f32 	%f1411, %f1411, %f911;
	mul.f32 	%f912, %f901, %f894;
	div.rn.f32 	%f913, %f912, %f268;
	add.f32 	%f1410, %f1410, %f913;
	mul.f32 	%f914, %f895, %f895;
	div.rn.f32 	%f915, %f914, %f268;
	add.f32 	%f1409, %f1409, %f915;
	mul.f32 	%f916, %f902, %f895;
	div.rn.f32 	%f917, %f916, %f268;
	add.f32 	%f1408, %f1408, %f917;
	div.rn.f32 	%f918, %f895, %f268;
	add.f32 	%f1407, %f1407, %f918;
	mul.f32 	%f919, %f900, %f895;
	div.rn.f32 	%f920, %f919, %f268;
	add.f32 	%f1406, %f1406, %f920;
	mul.f32 	%f921, %f901, %f895;
	div.rn.f32 	%f922, %f921, %f268;
	add.f32 	%f1405, %f1405, %f922;
	mul.f32 	%f923, %f902, %f902;
	div.rn.f32 	%f924, %f923, %f268;
	add.f32 	%f1404, %f1404, %f924;
	div.rn.f32 	%f925, %f902, %f268;
	add.f32 	%f1403, %f1403, %f925;
	mul.f32 	%f926, %f900, %f902;
	div.rn.f32 	%f927, %f926, %f268;
	add.f32 	%f1402, %f1402, %f927;
	mul.f32 	%f928, %f901, %f902;
	div.rn.f32 	%f929, %f928, %f268;
	add.f32 	%f1401, %f1401, %f929;
	rcp.rn.f32 	%f930, %f268;
	add.f32 	%f1400, %f1400, %f930;
	div.rn.f32 	%f931, %f900, %f268;
	add.f32 	%f1399, %f1399, %f931;
	div.rn.f32 	%f932, %f901, %f268;
	add.f32 	%f1398, %f1398, %f932;
	mul.f32 	%f933, %f900, %f900;
	div.rn.f32 	%f934, %f933, %f268;
	add.f32 	%f1397, %f1397, %f934;
	mul.f32 	%f935, %f901, %f900;
	div.rn.f32 	%f936, %f935, %f268;
	add.f32 	%f1396, %f1396, %f936;
	mul.f32 	%f937, %f901, %f901;
	div.rn.f32 	%f938, %f937, %f268;
	add.f32 	%f1395, %f1395, %f938;
	setp.leu.f32 	%p58, %f268, 0f00000000;
	@%p58 bra 	$L__BB3_68;
	setp.leu.f32 	%p59, %f269, 0f00000000;
	@%p59 bra 	$L__BB3_67;
	setp.lt.f32 	%p60, %f268, 0f00800000;
	mul.f32 	%f939, %f268, 0f4B000000;
	selp.f32 	%f940, %f939, %f268, %p60;
	selp.f32 	%f941, 0fC1B80000, 0f00000000, %p60;
	mov.b32 	%r165, %f940;
	add.s32 	%r166, %r165, -1059760811;
	and.b32  	%r167, %r166, -8388608;
	sub.s32 	%r168, %r165, %r167;
	mov.b32 	%f942, %r168;
	cvt.rn.f32.s32 	%f943, %r167;
	fma.rn.f32 	%f944, %f943, 0f34000000, %f941;
	add.f32 	%f945, %f942, 0fBF800000;
	fma.rn.f32 	%f946, %f945, 0fBE055027, 0f3E1039F6;
	fma.rn.f32 	%f947, %f946, %f945, 0fBDF8CDCC;
	fma.rn.f32 	%f948, %f947, %f945, 0f3E0F2955;
	fma.rn.f32 	%f949, %f948, %f945, 0fBE2AD8B9;
	fma.rn.f32 	%f950, %f949, %f945, 0f3E4CED0B;
	fma.rn.f32 	%f951, %f950, %f945, 0fBE7FFF22;
	fma.rn.f32 	%f952, %f951, %f945, 0f3EAAAA78;
	fma.rn.f32 	%f953, %f952, %f945, 0fBF000000;
	mul.f32 	%f954, %f945, %f953;
	fma.rn.f32 	%f955, %f954, %f945, %f945;
	fma.rn.f32 	%f956, %f944, 0f3F317218, %f955;
	setp.gt.u32 	%p61, %r165, 2139095039;
	fma.rn.f32 	%f957, %f940, 0f7F800000, 0f7F800000;
	selp.f32 	%f958, %f957, %f956, %p61;
	setp.eq.f32 	%p62, %f940, 0f00000000;
	selp.f32 	%f959, 0fFF800000, %f958, %p62;
	mul.f32 	%f960, %f269, %f959;
	sub.f32 	%f961, %f960, %f268;
	setp.lt.f32 	%p63, %f269, 0f00800000;
	mul.f32 	%f962, %f269, 0f4B000000;
	selp.f32 	%f963, %f962, %f269, %p63;
	selp.f32 	%f964, 0fC1B80000, 0f00000000, %p63;
	mov.b32 	%r169, %f963;
	add.s32 	%r170, %r169, -1059760811;
	and.b32  	%r171, %r170, -8388608;
	sub.s32 	%r172, %r169, %r171;
	mov.b32 	%f965, %r172;
	cvt.rn.f32.s32 	%f966, %r171;
	fma.rn.f32 	%f967, %f966, 0f34000000, %f964;
	add.f32 	%f968, %f965, 0fBF800000;
	fma.rn.f32 	%f969, %f968, 0fBE055027, 0f3E1039F6;
	fma.rn.f32 	%f970, %f969, %f968, 0fBDF8CDCC;
	fma.rn.f32 	%f971, %f970, %f968, 0f3E0F2955;
	fma.rn.f32 	%f972, %f971, %f968, 0fBE2AD8B9;
	fma.rn.f32 	%f973, %f972, %f968, 0f3E4CED0B;
	fma.rn.f32 	%f974, %f973, %f968, 0fBE7FFF22;
	fma.rn.f32 	%f975, %f974, %f968, 0f3EAAAA78;
	fma.rn.f32 	%f976, %f975, %f968, 0fBF000000;
	mul.f32 	%f977, %f968, %f976;
	fma.rn.f32 	%f978, %f977, %f968, %f968;
	fma.rn.f32 	%f979, %f967, 0f3F317218, %f978;
	setp.gt.u32 	%p64, %r169, 2139095039;
	fma.rn.f32 	%f980, %f963, 0f7F800000, 0f7F800000;
	selp.f32 	%f981, %f980, %f979, %p64;
	setp.eq.f32 	%p65, %f963, 0f00000000;
	selp.f32 	%f982, 0fFF800000, %f981, %p65;
	mul.f32 	%f983, %f269, %f982;
	sub.f32 	%f984, %f961, %f983;
	add.f32 	%f985, %f269, %f984;
	add.f32 	%f1421, %f1421, %f985;
	bra.uni 	$L__BB3_68;
$L__BB3_67:
	sub.f32 	%f1421, %f1421, %f268;
$L__BB3_68:
	add.s32 	%r206, %r206, 1;
	setp.ne.s32 	%p66, %r206, %r52;
	@%p66 bra 	$L__BB3_56;
	add.s32 	%r205, %r205, 1;
	setp.ne.s32 	%p67, %r205, %r52;
	@%p67 bra 	$L__BB3_55;
	st.local.v4.f32 	[%rd1], {%f1415, %f1414, %f1413, %f1412};
	st.local.v4.f32 	[%rd1+16], {%f1411, %f1410, %f1414, %f1409};
	st.local.v4.f32 	[%rd1+32], {%f1408, %f1407, %f1406, %f1405};
	st.local.v4.f32 	[%rd1+48], {%f1413, %f1408, %f1404, %f1403};
	st.local.v4.f32 	[%rd1+64], {%f1402, %f1401, %f1412, %f1407};
	st.local.v4.f32 	[%rd1+96], {%f1411, %f1406, %f1402, %f1399};
	st.local.v4.f32 	[%rd1+80], {%f1403, %f1400, %f1399, %f1398};
	st.local.v4.f32 	[%rd1+112], {%f1397, %f1396, %f1410, %f1405};
	st.local.v4.f32 	[%rd1+128], {%f1401, %f1398, %f1396, %f1395};
$L__BB3_71:
	rcp.rn.f32 	%f296, %f1415;
	mov.b32 	%r207, 0;
$L__BB3_72:
	mov.u32 	%r47, %r207;
	add.s32 	%r207, %r47, 1;
	mul.lo.s32 	%r174, %r47, 6;
	setp.ne.s32 	%p68, %r47, 0;
	mul.wide.u32 	%rd75, %r174, 4;
	add.s64 	%rd5, %rd1, %rd75;
	@%p68 bra 	$L__BB3_95;
$L__BB3_73:
	setp.gt.u32 	%p73, %r47, 4;
	@%p73 bra 	$L__BB3_92;
	setp.ne.s32 	%p74, %r47, 0;
	@%p74 bra 	$L__BB3_76;
	ld.local.f32 	%f1069, [%rd1+4];
	mul.f32 	%f1070, %f296, %f1069;
	st.local.f32 	[%rd1+4], %f1070;
	ld.local.v2.f32 	{%f1071, %f1072}, [%rd1+8];
	mul.f32 	%f1073, %f296, %f1071;
	mul.f32 	%f1074, %f296, %f1072;
	st.local.v2.f32 	[%rd1+8], {%f1073, %f1074};
	ld.local.v2.f32 	{%f1075, %f1076}, [%rd1+16];
	mul.f32 	%f1077, %f296, %f1075;
	mul.f32 	%f1078, %f296, %f1076;
	st.local.v2.f32 	[%rd1+16], {%f1077, %f1078};
	bra.uni 	$L__BB3_92;
$L__BB3_76:
	mul.lo.s32 	%r175, %r47, 7;
	mul.wide.u32 	%rd76, %r175, 4;
	add.s64 	%rd6, %rd1, %rd76;
	and.b32  	%r176, %r47, 1;
	setp.eq.b32 	%p75, %r176, 1;
	mov.u32 	%r209, %r47;
	@%p75 bra 	$L__BB3_81;
	mul.wide.u32 	%rd77, %r47, 4;
	add.s64 	%rd7, %rd1, %rd77;
	ld.local.f32 	%f1022, [%rd7+4];
	ld.local.v2.f32 	{%f1023, %f1024}, [%rd5];
	fma.rn.f32 	%f1025, %f1022, %f1023, 0f00000000;
	ld.local.f32 	%f1026, [%rd7+28];
	fma.rn.f32 	%f1424, %f1026, %f1024, %f1025;
	setp.eq.s32 	%p76, %r47, 2;
	@%p76 bra 	$L__BB3_80;
	ld.local.f32 	%f1027, [%rd7+52];
	ld.local.v2.f32 	{%f1028, %f1029}, [%rd5+8];
	fma.rn.f32 	%f1030, %f1027, %f1028, %f1424;
	ld.local.f32 	%f1031, [%rd7+76];
	fma.rn.f32 	%f1424, %f1031, %f1029, %f1030;
	setp.eq.s32 	%p77, %r47, 4;
	@%p77 bra 	$L__BB3_80;
	ld.local.f32 	%f1032, [%rd7+100];
	ld.local.f32 	%f1033, [%rd5+16];
	fma.rn.f32 	%f1424, %f1032, %f1033, %f1424;
$L__BB3_80:
	ld.local.f32 	%f1034, [%rd6];
	rcp.rn.f32 	%f1035, %f1034;
	ld.local.f32 	%f1036, [%rd6+4];
	sub.f32 	%f1037, %f1036, %f1424;
	mul.f32 	%f1038, %f1035, %f1037;
	st.local.f32 	[%rd6+4], %f1038;
	mov.u32 	%r209, %r207;
$L__BB3_81:
	setp.eq.s32 	%p78, %r47, 4;
	@%p78 bra 	$L__BB3_92;
	ld.local.f32 	%f301, [%rd5];
	mul.lo.s32 	%r177, %r47, 24;
	cvt.u64.u32 	%rd78, %r177;
	add.s64 	%rd8, %rd78, 8;
	mul.wide.u32 	%rd79, %r209, 4;
	add.s64 	%rd106, %rd1, %rd79;
$L__BB3_83:
	mov.u64 	%rd10, %rd106;
	setp.eq.s32 	%p79, %r47, 1;
	ld.local.f32 	%f1039, [%rd10+4];
	fma.rn.f32 	%f1425, %f1039, %f301, 0f00000000;
	@%p79 bra 	$L__BB3_87;
	setp.eq.s32 	%p80, %r47, 2;
	ld.local.f32 	%f1040, [%rd10+28];
	ld.local.f32 	%f1041, [%rd5+4];
	fma.rn.f32 	%f1425, %f1040, %f1041, %f1425;
	@%p80 bra 	$L__BB3_87;
	setp.eq.s32 	%p81, %r47, 3;
	ld.local.f32 	%f1042, [%rd10+52];
	ld.local.f32 	%f1043, [%rd5+8];
	fma.rn.f32 	%f1425, %f1042, %f1043, %f1425;
	@%p81 bra 	$L__BB3_87;
	ld.local.f32 	%f1044, [%rd10+76];
	ld.local.f32 	%f1045, [%rd5+12];
	fma.rn.f32 	%f1046, %f1044, %f1045, %f1425;
	ld.local.f32 	%f1047, [%rd10+100];
	ld.local.f32 	%f1048, [%rd5+16];
	fma.rn.f32 	%f1425, %f1047, %f1048, %f1046;
$L__BB3_87:
	setp.eq.s32 	%p82, %r47, 1;
	ld.local.f32 	%f1049, [%rd6];
	rcp.rn.f32 	%f1050, %f1049;
	add.s64 	%rd11, %rd10, %rd8;
	ld.local.f32 	%f1051, [%rd11+-4];
	sub.f32 	%f1052, %f1051, %f1425;
	mul.f32 	%f1053, %f1050, %f1052;
	st.local.f32 	[%rd11+-4], %f1053;
	add.s32 	%r209, %r209, 2;
	add.s64 	%rd106, %rd10, 8;
	ld.local.f32 	%f1054, [%rd10+8];
	fma.rn.f32 	%f1426, %f1054, %f301, 0f00000000;
	@%p82 bra 	$L__BB3_91;
	setp.eq.s32 	%p83, %r47, 2;
	ld.local.f32 	%f1055, [%rd10+32];
	ld.local.f32 	%f1056, [%rd5+4];
	fma.rn.f32 	%f1426, %f1055, %f1056, %f1426;
	@%p83 bra 	$L__BB3_91;
	setp.eq.s32 	%p84, %r47, 3;
	ld.local.f32 	%f1057, [%rd10+56];
	ld.local.f32 	%f1058, [%rd5+8];
	fma.rn.f32 	%f1426, %f1057, %f1058, %f1426;
	@%p84 bra 	$L__BB3_91;
	ld.local.f32 	%f1059, [%rd10+80];
	ld.local.f32 	%f1060, [%rd5+12];
	fma.rn.f32 	%f1061, %f1059, %f1060, %f1426;
	ld.local.f32 	%f1062, [%rd10+104];
	ld.local.f32 	%f1063, [%rd5+16];
	fma.rn.f32 	%f1426, %f1062, %f1063, %f1061;
$L__BB3_91:
	ld.local.f32 	%f1064, [%rd6];
	rcp.rn.f32 	%f1065, %f1064;
	ld.local.f32 	%f1066, [%rd11];
	sub.f32 	%f1067, %f1066, %f1426;
	mul.f32 	%f1068, %f1065, %f1067;
	st.local.f32 	[%rd11], %f1068;
	setp.ne.s32 	%p85, %r209, 5;
	@%p85 bra 	$L__BB3_83;
$L__BB3_92:
	setp.ne.s32 	%p86, %r207, 6;
	@%p86 bra 	$L__BB3_72;
	ld.param.u32 	%r189, [kernel_MLEFit_sigmaxy_param_7];
	ld.param.u64 	%rd104, [kernel_MLEFit_sigmaxy_param_6];
	ld.param.u64 	%rd103, [kernel_MLEFit_sigmaxy_param_5];
	ld.param.u64 	%rd102, [kernel_MLEFit_sigmaxy_param_4];
	cvta.to.global.u64 	%rd80, %rd102;
	cvta.to.global.u64 	%rd81, %rd103;
	ld.local.v4.f32 	{%f1079, %f1080, %f1081, %f1082}, [%rd1+128];
	ld.local.f32 	%f1083, [%rd1+4];
	add.f32 	%f1084, %f1083, 0f00000000;
	mov.f32 	%f1085, 0f00000000;
	sub.f32 	%f1086, %f1085, %f1084;
	ld.local.v2.f32 	{%f1087, %f1088}, [%rd1+8];
	add.f32 	%f1089, %f1087, 0f00000000;
	ld.local.v4.f32 	{%f1090, %f1091, %f1092, %f1093}, [%rd1+32];
	fma.rn.f32 	%f1094, %f1090, %f1086, %f1089;
	sub.f32 	%f1095, %f1085, %f1094;
	add.f32 	%f1096, %f1088, 0f00000000;
	fma.rn.f32 	%f1097, %f1091, %f1086, %f1096;
	ld.local.v4.f32 	{%f1098, %f1099, %f1100, %f1101}, [%rd1+48];
	fma.rn.f32 	%f1102, %f1101, %f1095, %f1097;
	sub.f32 	%f1103, %f1085, %f1102;
	ld.local.v4.f32 	{%f1104, %f1105, %f1106, %f1107}, [%rd1+16];
	add.f32 	%f1108, %f1104, 0f00000000;
	fma.rn.f32 	%f1109, %f1092, %f1086, %f1108;
	ld.local.v4.f32 	{%f1110, %f1111, %f1112, %f1113}, [%rd1+64];
	fma.rn.f32 	%f1114, %f1110, %f1095, %f1109;
	ld.local.v4.f32 	{%f1115, %f1116, %f1117, %f1118}, [%rd1+80];
	fma.rn.f32 	%f1119, %f1117, %f1103, %f1114;
	sub.f32 	%f1120, %f1085, %f1119;
	add.f32 	%f1121, %f1105, 0f00000000;
	fma.rn.f32 	%f1122, %f1093, %f1086, %f1121;
	fma.rn.f32 	%f1123, %f1111, %f1095, %f1122;
	fma.rn.f32 	%f1124, %f1118, %f1103, %f1123;
	ld.local.v4.f32 	{%f1125, %f1126, %f1127, %f1128}, [%rd1+112];
	fma.rn.f32 	%f1129, %f1126, %f1120, %f1124;
	sub.f32 	%f1130, %f1085, %f1129;
	div.rn.f32 	%f1131, %f1130, %f1082;
	fma.rn.f32 	%f1132, %f1081, %f1131, 0f00000000;
	rcp.rn.f32 	%f1133, %f1125;
	sub.f32 	%f1134, %f1120, %f1132;
	mul.f32 	%f1135, %f1133, %f1134;
	ld.local.v4.f32 	{%f1136, %f1137, %f1138, %f1139}, [%rd1+96];
	fma.rn.f32 	%f1140, %f1139, %f1135, 0f00000000;
	fma.rn.f32 	%f1141, %f1080, %f1131, %f1140;
	rcp.rn.f32 	%f1142, %f1116;
	sub.f32 	%f1143, %f1103, %f1141;
	mul.f32 	%f1144, %f1142, %f1143;
	fma.rn.f32 	%f1145, %f1115, %f1144, 0f00000000;
	fma.rn.f32 	%f1146, %f1138, %f1135, %f1145;
	fma.rn.f32 	%f1147, %f1079, %f1131, %f1146;
	rcp.rn.f32 	%f1148, %f1100;
	sub.f32 	%f1149, %f1095, %f1147;
	mul.f32 	%f1150, %f1148, %f1149;
	fma.rn.f32 	%f1151, %f1099, %f1150, 0f00000000;
	fma.rn.f32 	%f1152, %f1113, %f1144, %f1151;
	fma.rn.f32 	%f1153, %f1137, %f1135, %f1152;
	fma.rn.f32 	%f1154, %f1128, %f1131, %f1153;
	rcp.rn.f32 	%f1155, %f1107;
	sub.f32 	%f1156, %f1086, %f1154;
	mul.f32 	%f1157, %f1155, %f1156;
	fma.rn.f32 	%f1158, %f1106, %f1157, 0f00000000;
	fma.rn.f32 	%f1159, %f1098, %f1150, %f1158;
	fma.rn.f32 	%f1160, %f1112, %f1144, %f1159;
	fma.rn.f32 	%f1161, %f1136, %f1135, %f1160;
	fma.rn.f32 	%f1162, %f1127, %f1131, %f1161;
	mov.f32 	%f1163, 0f3F800000;
	sub.f32 	%f1164, %f1163, %f1162;
	mul.f32 	%f1165, %f296, %f1164;
	fma.rn.f32 	%f1166, %f1083, 0f00000000, 0f00000000;
	sub.f32 	%f1167, %f1163, %f1166;
	fma.rn.f32 	%f1168, %f1087, 0f00000000, 0f00000000;
	fma.rn.f32 	%f1169, %f1090, %f1167, %f1168;
	sub.f32 	%f1170, %f1085, %f1169;
	fma.rn.f32 	%f1171, %f1088, 0f00000000, 0f00000000;
	fma.rn.f32 	%f1172, %f1091, %f1167, %f1171;
	fma.rn.f32 	%f1173, %f1101, %f1170, %f1172;
	sub.f32 	%f1174, %f1085, %f1173;
	fma.rn.f32 	%f1175, %f1104, 0f00000000, 0f00000000;
	fma.rn.f32 	%f1176, %f1092, %f1167, %f1175;
	fma.rn.f32 	%f1177, %f1110, %f1170, %f1176;
	fma.rn.f32 	%f1178, %f1117, %f1174, %f1177;
	sub.f32 	%f1179, %f1085, %f1178;
	fma.rn.f32 	%f1180, %f1105, 0f00000000, 0f00000000;
	fma.rn.f32 	%f1181, %f1093, %f1167, %f1180;
	fma.rn.f32 	%f1182, %f1111, %f1170, %f1181;
	fma.rn.f32 	%f1183, %f1118, %f1174, %f1182;
	fma.rn.f32 	%f1184, %f1126, %f1179, %f1183;
	sub.f32 	%f1185, %f1085, %f1184;
	div.rn.f32 	%f1186, %f1185, %f1082;
	fma.rn.f32 	%f1187, %f1081, %f1186, 0f00000000;
	sub.f32 	%f1188, %f1179, %f1187;
	mul.f32 	%f1189, %f1133, %f1188;
	fma.rn.f32 	%f1190, %f1139, %f1189, 0f00000000;
	fma.rn.f32 	%f1191, %f1080, %f1186, %f1190;
	sub.f32 	%f1192, %f1174, %f1191;
	mul.f32 	%f1193, %f1142, %f1192;
	fma.rn.f32 	%f1194, %f1115, %f1193, 0f00000000;
	fma.rn.f32 	%f1195, %f1138, %f1189, %f1194;
	fma.rn.f32 	%f1196, %f1079, %f1186, %f1195;
	sub.f32 	%f1197, %f1170, %f1196;
	mul.f32 	%f1198, %f1148, %f1197;
	fma.rn.f32 	%f1199, %f1099, %f1198, 0f00000000;
	fma.rn.f32 	%f1200, %f1113, %f1193, %f1199;
	fma.rn.f32 	%f1201, %f1137, %f1189, %f1200;
	fma.rn.f32 	%f1202, %f1128, %f1186, %f1201;
	sub.f32 	%f1203, %f1167, %f1202;
	mul.f32 	%f1204, %f1155, %f1203;
	sub.f32 	%f1205, %f1085, %f1166;
	fma.rn.f32 	%f1206, %f1090, %f1205, %f1168;
	sub.f32 	%f1207, %f1163, %f1206;
	fma.rn.f32 	%f1208, %f1091, %f1205, %f1171;
	fma.rn.f32 	%f1209, %f1101, %f1207, %f1208;
	sub.f32 	%f1210, %f1085, %f1209;
	fma.rn.f32 	%f1211, %f1092, %f1205, %f1175;
	fma.rn.f32 	%f1212, %f1110, %f1207, %f1211;
	fma.rn.f32 	%f1213, %f1117, %f1210, %f1212;
	sub.f32 	%f1214, %f1085, %f1213;
	fma.rn.f32 	%f1215, %f1093, %f1205, %f1180;
	fma.rn.f32 	%f1216, %f1111, %f1207, %f1215;
	fma.rn.f32 	%f1217, %f1118, %f1210, %f1216;
	fma.rn.f32 	%f1218, %f1126, %f1214, %f1217;
	sub.f32 	%f1219, %f1085, %f1218;
	div.rn.f32 	%f1220, %f1219, %f1082;
	fma.rn.f32 	%f1221, %f1081, %f1220, 0f00000000;
	sub.f32 	%f1222, %f1214, %f1221;
	mul.f32 	%f1223, %f1133, %f1222;
	fma.rn.f32 	%f1224, %f1139, %f1223, 0f00000000;
	fma.rn.f32 	%f1225, %f1080, %f1220, %f1224;
	sub.f32 	%f1226, %f1210, %f1225;
	mul.f32 	%f1227, %f1142, %f1226;
	fma.rn.f32 	%f1228, %f1115, %f1227, 0f00000000;
	fma.rn.f32 	%f1229, %f1138, %f1223, %f1228;
	fma.rn.f32 	%f1230, %f1079, %f1220, %f1229;
	sub.f32 	%f1231, %f1207, %f1230;
	mul.f32 	%f1232, %f1148, %f1231;
	sub.f32 	%f1233, %f1085, %f1206;
	fma.rn.f32 	%f1234, %f1101, %f1233, %f1208;
	sub.f32 	%f1235, %f1163, %f1234;
	fma.rn.f32 	%f1236, %f1110, %f1233, %f1211;
	fma.rn.f32 	%f1237, %f1117, %f1235, %f1236;
	sub.f32 	%f1238, %f1085, %f1237;
	fma.rn.f32 	%f1239, %f1111, %f1233, %f1215;
	fma.rn.f32 	%f1240, %f1118, %f1235, %f1239;
	fma.rn.f32 	%f1241, %f1126, %f1238, %f1240;
	sub.f32 	%f1242, %f1085, %f1241;
	div.rn.f32 	%f1243, %f1242, %f1082;
	fma.rn.f32 	%f1244, %f1081, %f1243, 0f00000000;
	sub.f32 	%f1245, %f1238, %f1244;
	mul.f32 	%f1246, %f1133, %f1245;
	fma.rn.f32 	%f1247, %f1139, %f1246, 0f00000000;
	fma.rn.f32 	%f1248, %f1080, %f1243, %f1247;
	sub.f32 	%f1249, %f1235, %f1248;
	mul.f32 	%f1250, %f1142, %f1249;
	sub.f32 	%f1251, %f1085, %f1234;
	fma.rn.f32 	%f1252, %f1117, %f1251, %f1236;
	sub.f32 	%f1253, %f1163, %f1252;
	fma.rn.f32 	%f1254, %f1118, %f1251, %f1239;
	fma.rn.f32 	%f1255, %f1126, %f1253, %f1254;
	sub.f32 	%f1256, %f1085, %f1255;
	div.rn.f32 	%f1257, %f1256, %f1082;
	fma.rn.f32 	%f1258, %f1081, %f1257, 0f00000000;
	sub.f32 	%f1259, %f1253, %f1258;
	mul.f32 	%f1260, %f1133, %f1259;
	sub.f32 	%f1261, %f1085, %f1252;
	fma.rn.f32 	%f1262, %f1126, %f1261, %f1254;
	sub.f32 	%f1263, %f1163, %f1262;
	div.rn.f32 	%f1264, %f1263, %f1082;
	mov.u32 	%r178, %ctaid.x;
	mov.u32 	%r179, %ntid.x;
	mov.u32 	%r180, %tid.x;
	mad.lo.s32 	%r181, %r178, %r179, %r180;
	mul.wide.u32 	%rd82, %r181, 4;
	add.s64 	%rd83, %rd80, %rd82;
	st.global.f32 	[%rd83], %f1324;
	add.s32 	%r182, %r181, %r189;
	mul.wide.u32 	%rd84, %r182, 4;
	add.s64 	%rd85, %rd80, %rd84;
	st.global.f32 	[%rd85], %f1323;
	add.s32 	%r183, %r182, %r189;
	mul.wide.u32 	%rd86, %r183, 4;
	add.s64 	%rd87, %rd80, %rd86;
	st.global.f32 	[%rd87], %f1322;
	add.s32 	%r184, %r183, %r189;
	mul.wide.u32 	%rd88, %r184, 4;
	add.s64 	%rd89, %rd80, %rd88;
	st.global.f32 	[%rd89], %f1321;
	add.s32 	%r185, %r184, %r189;
	mul.wide.u32 	%rd90, %r185, 4;
	add.s64 	%rd91, %rd80, %rd90;
	st.global.f32 	[%rd91], %f1320;
	add.s32 	%r186, %r185, %r189;
	mul.wide.u32 	%rd92, %r186, 4;
	add.s64 	%rd93, %rd80, %rd92;
	st.global.f32 	[%rd93], %f1319;
	add.s64 	%rd94, %rd81, %rd82;
	st.global.f32 	[%rd94], %f1165;
	add.s64 	%rd95, %rd81, %rd84;
	st.global.f32 	[%rd95], %f1204;
	add.s64 	%rd96, %rd81, %rd86;
	st.global.f32 	[%rd96], %f1232;
	add.s64 	%rd97, %rd81, %rd88;
	st.global.f32 	[%rd97], %f1250;
	add.s64 	%rd98, %rd81, %rd90;
	st.global.f32 	[%rd98], %f1260;
	add.s64 	%rd99, %rd81, %rd92;
	st.global.f32 	[%rd99], %f1264;
	cvta.to.global.u64 	%rd100, %rd104;
	add.s64 	%rd101, %rd100, %rd82;
	st.global.f32 	[%rd101], %f1421;
$L__BB3_94:
	ret;
$L__BB3_95:
	ld.local.f32 	%f986, [%rd1+4];
	ld.local.v2.f32 	{%f302, %f987}, [%rd5];
	fma.rn.f32 	%f988, %f986, %f302, 0f00000000;
	sub.f32 	%f303, %f987, %f988;
	st.local.f32 	[%rd5+4], %f303;
	setp.eq.s32 	%p69, %r207, 2;
	@%p69 bra 	$L__BB3_73;
	ld.local.f32 	%f989, [%rd1+8];
	fma.rn.f32 	%f990, %f989, %f302, 0f00000000;
	ld.local.f32 	%f991, [%rd1+32];
	fma.rn.f32 	%f992, %f991, %f303, %f990;
	ld.local.f32 	%f993, [%rd5+8];
	sub.f32 	%f304, %f993, %f992;
	st.local.f32 	[%rd5+8], %f304;
	setp.eq.s32 	%p70, %r207, 3;
	@%p70 bra 	$L__BB3_73;
	ld.local.f32 	%f994, [%rd1+12];
	fma.rn.f32 	%f995, %f994, %f302, 0f00000000;
	ld.local.f32 	%f996, [%rd1+36];
	fma.rn.f32 	%f997, %f996, %f303, %f995;
	ld.local.f32 	%f998, [%rd1+60];
	fma.rn.f32 	%f999, %f998, %f304, %f997;
	ld.local.f32 	%f1000, [%rd5+12];
	sub.f32 	%f305, %f1000, %f999;
	st.local.f32 	[%rd5+12], %f305;
	setp.eq.s32 	%p71, %r207, 4;
	@%p71 bra 	$L__BB3_73;
	ld.local.f32 	%f1001, [%rd1+16];
	fma.rn.f32 	%f1002, %f1001, %f302, 0f00000000;
	ld.local.f32 	%f1003, [%rd1+40];
	fma.rn.f32 	%f1004, %f1003, %f303, %f1002;
	ld.local.f32 	%f1005, [%rd1+64];
	fma.rn.f32 	%f1006, %f1005, %f304, %f1004;
	ld.local.f32 	%f1007, [%rd1+88];
	fma.rn.f32 	%f1008, %f1007, %f305, %f1006;
	ld.local.f32 	%f1009, [%rd5+16];
	sub.f32 	%f306, %f1009, %f1008;
	st.local.f32 	[%rd5+16], %f306;
	setp.eq.s32 	%p72, %r207, 5;
	@%p72 bra 	$L__BB3_73;
	ld.local.f32 	%f1010, [%rd1+20];
	fma.rn.f32 	%f1011, %f1010, %f302, 0f00000000;
	ld.local.f32 	%f1012, [%rd1+44];
	fma.rn.f32 	%f1013, %f1012, %f303, %f1011;
	ld.local.f32 	%f1014, [%rd1+68];
	fma.rn.f32 	%f1015, %f1014, %f304, %f1013;
	ld.local.f32 	%f1016, [%rd1+92];
	fma.rn.f32 	%f1017, %f1016, %f305, %f1015;
	ld.local.f32 	%f1018, [%rd1+116];
	fma.rn.f32 	%f1019, %f1018, %f306, %f1017;
	ld.local.f32 	%f1020, [%rd5+20];
	sub.f32 	%f1021, %f1020, %f1019;
	st.local.f32 	[%rd5+20], %f1021;
	bra.uni 	$L__BB3_73;

}


// ===== COMPILED SASS (sm_100) =====

	.target	sm_100

	.elftype	@"ET_EXEC"


//--------------------- .note.nv.tkinfo           --------------------------
	.section	.note.nv.tkinfo,"",@"SHT_NOTE"
	.sectionflags	@"SHF_NOTE_NV_TKINFO"
	.tkinfo
        /*0018*/ 	.word	0x00000002
        /*0030*/ 	.string	""
        /*0030*/ 	.string	"ptxas"
        /*0030*/ 	.string	"Cuda compilation tools, release 13.0, V13.0.88"
        /*0030*/ 	.string	"Build cuda_13.0.r13.0/compiler.36424714_0"
        /*0030*/ 	.string	"-arch sm_100 -m 64 "



//--------------------- .note.nv.cuinfo           --------------------------
	.section	.note.nv.cuinfo,"",@"SHT_NOTE"
	.sectionflags	@"SHF_NOTE_NV_CUINFO"
        /*0018*/ 	.short	0x0002
        /*001a*/ 	.short	0x0064
        /*001c*/ 	.short	0x0082
	.zero		2


//--------------------- .nv.info                  --------------------------
	.section	.nv.info,"",@"SHT_CUDA_INFO"
	.align	4


	//----- nvinfo : EIATTR_REGCOUNT
	.align		4
        /*0000*/ 	.byte	0x04, 0x2f
        /*0002*/ 	.short	(.L_1 - .L_0)
	.align		4
.L_0:
        /*0004*/ 	.word	index@(kernel_MLEFit)
        /*0008*/ 	.word	0x0000002f


	//----- nvinfo : EIATTR_FRAME_SIZE
	.align		4
.L_1:
        /*000c*/ 	.byte	0x04, 0x11
        /*000e*/ 	.short	(.L_3 - .L_2)
	.align		4
.L_2:
        /*0010*/ 	.word	index@($__internal_11_$__cuda_sm3x_div_rn_noftz_f32_slowpath)
        /*0014*/ 	.word	0x00000000


	//----- nvinfo : EIATTR_FRAME_SIZE
	.align		4
.L_3:
        /*0018*/ 	.byte	0x04, 0x11
        /*001a*/ 	.short	(.L_5 - .L_4)
	.align		4
.L_4:
        /*001c*/ 	.word	index@($__internal_10_$__cuda_sm20_sqrt_rd_f32_slowpath)
        /*0020*/ 	.word	0x00000000


	//----- nvinfo : EIATTR_FRAME_SIZE
	.align		4
.L_5:
        /*0024*/ 	.byte	0x04, 0x11
        /*0026*/ 	.short	(.L_7 - .L_6)
	.align		4
.L_6:
        /*0028*/ 	.word	index@($__internal_9_$__cuda_sm20_rcp_rn_f32_slowpath)
        /*002c*/ 	.word	0x00000000


	//----- nvinfo : EIATTR_FRAME_SIZE
	.align		4
.L_7:
        /*0030*/ 	.byte	0x04, 0x11
        /*0032*/ 	.short	(.L_9 - .L_8)
	.align		4
.L_8:
        /*0034*/ 	.word	index@(kernel_MLEFit)
        /*0038*/ 	.word	0x00000000


	//----- nvinfo : EIATTR_REGCOUNT
	.align		4
.L_9:
        /*003c*/ 	.byte	0x04, 0x2f
        /*003e*/ 	.short	(.L_11 - .L_10)
	.align		4
.L_10:
        /*0040*/ 	.word	index@(kernel_MLEFit_sigma)
        /*0044*/ 	.word	0x0000003d


	//----- nvinfo : EIATTR_FRAME_SIZE
	.align		4
.L_11:
        /*0048*/ 	.byte	0x04, 0x11
        /*004a*/ 	.short	(.L_13 - .L_12)
	.align		4
.L_12:
        /*004c*/ 	.word	index@($__internal_8_$__cuda_sm3x_div_rn_noftz_f32_slowpath)
        /*0050*/ 	.word	0x00000068


	//----- nvinfo : EIATTR_FRAME_SIZE
	.align		4
.L_13:
        /*0054*/ 	.byte	0x04, 0x11
        /*0056*/ 	.short	(.L_15 - .L_14)
	.align		4
.L_14:
        /*0058*/ 	.word	index@($__internal_7_$__cuda_sm20_sqrt_rd_f32_slowpath)
        /*005c*/ 	.word	0x00000068


	//----- nvinfo : EIATTR_FRAME_SIZE
	.align		4
.L_15:
        /*0060*/ 	.byte	0x04, 0x11
        /*0062*/ 	.short	(.L_17 - .L_16)
	.align		4
.L_16:
        /*0064*/ 	.word	index@($__internal_6_$__cuda_sm20_rcp_rn_f32_slowpath)
        /*0068*/ 	.word	0x00000068


	//----- nvinfo : EIATTR_FRAME_SIZE
	.align		4
.L_17:
        /*006c*/ 	.byte	0x04, 0x11
        /*006e*/ 	.short	(.L_19 - .L_18)
	.align		4
.L_18:
        /*0070*/ 	.word	index@(kernel_MLEFit_sigma)
        /*0074*/ 	.word	0x00000068


	//----- nvinfo : EIATTR_REGCOUNT
	.align		4
.L_19:
        /*0078*/ 	.byte	0x04, 0x2f
        /*007a*/ 	.short	(.L_21 - .L_20)
	.align		4
.L_20:
        /*007c*/ 	.word	index@(kernel_MLEFit_z)
        /*0080*/ 	.word	0x00000055


	//----- nvinfo : EIATTR_FRAME_SIZE
	.align		4
.L_21:
        /*0084*/ 	.byte	0x04, 0x11
        /*0086*/ 	.short	(.L_23 - .L_22)
	.align		4
.L_22:
        /*0088*/ 	.word	index@($__internal_5_$__cuda_sm3x_div_rn_noftz_f32_slowpath)
        /*008c*/ 	.word	0x00000068


	//----- nvinfo : EIATTR_FRAME_SIZE
	.align		4
.L_23:
        /*0090*/ 	.byte	0x04, 0x11
        /*0092*/ 	.short	(.L_25 - .L_24)
	.align		4
.L_24:
        /*0094*/ 	.word	index@($__internal_4_$__cuda_sm20_sqrt_rd_f32_slowpath)
        /*0098*/ 	.word	0x00000068


	//----- nvinfo : EIATTR_FRAME_SIZE
	.align		4
.L_25:
        /*009c*/ 	.byte	0x04, 0x11
        /*009e*/ 	.short	(.L_27 - .L_26)
	.align		4
.L_26:
        /*00a0*/ 	.word	index@($__internal_3_$__cuda_sm20_rcp_rn_f32_slowpath)
        /*00a4*/ 	.word	0x00000068


	//----- nvinfo : EIATTR_FRAME_SIZE
	.align		4
.L_27:
        /*00a8*/ 	.byte	0x04, 0x11
        /*00aa*/ 	.short	(.L_29 - .L_28)
	.align		4
.L_28:
        /*00ac*/ 	.word	index@(kernel_MLEFit_z)
        /*00b0*/ 	.word	0x00000068


	//----- nvinfo : EIATTR_REGCOUNT
	.align		4
.L_29:
        /*00b4*/ 	.byte	0x04, 0x2f
        /*00b6*/ 	.short	(.L_31 - .L_30)
	.align		4
.L_30:
        /*00b8*/ 	.word	index@(kernel_MLEFit_sigmaxy)
        /*00bc*/ 	.word	0x00000040


	//----- nvinfo : EIATTR_FRAME_SIZE
	.align		4
.L_31:
        /*00c0*/ 	.byte	0x04, 0x11
        /*00c2*/ 	.short	(.L_33 - .L_32)
	.align		4
.L_32:
        /*00c4*/ 	.word	index@($__internal_2_$__cuda_sm3x_div_rn_noftz_f32_slowpath)
        /*00c8*/ 	.word	0x00000090


	//----- nvinfo : EIATTR_FRAME_SIZE
	.align		4
.L_33:
        /*00cc*/ 	.byte	0x04, 0x11
        /*00ce*/ 	.short	(.L_35 - .L_34)
	.align		4
.L_34:
        /*00d0*/ 	.word	index@($__internal_1_$__cuda_sm20_sqrt_rd_f32_slowpath)
        /*00d4*/ 	.word	0x00000090


	//----- nvinfo : EIATTR_FRAME_SIZE
	.align		4
.L_35:
        /*00d8*/ 	.byte	0x04, 0x11
        /*00da*/ 	.short	(.L_37 - .L_36)
	.align		4
.L_36:
        /*00dc*/ 	.word	index@($__internal_0_$__cuda_sm20_rcp_rn_f32_slowpath)
        /*00e0*/ 	.word	0x00000090


	//----- nvinfo : EIATTR_FRAME_SIZE
	.align		4
.L_37:
        /*00e4*/ 	.byte	0x04, 0x11
        /*00e6*/ 	.short	(.L_39 - .L_38)
	.align		4
.L_38:
        /*00e8*/ 	.word	index@(kernel_MLEFit_sigmaxy)
        /*00ec*/ 	.word	0x00000090


	//----- nvinfo : EIATTR_MIN_STACK_SIZE
	.align		4
.L_39:
        /*00f0*/ 	.byte	0x04, 0x12
        /*00f2*/ 	.short	(.L_41 - .L_40)
	.align		4
.L_40:
        /*00f4*/ 	.word	index@(kernel_MLEFit_sigmaxy)
        /*00f8*/ 	.word	0x00000090


	//----- nvinfo : EIATTR_MIN_STACK_SIZE
	.align		4
.L_41:
        /*00fc*/ 	.byte	0x04, 0x12
        /*00fe*/ 	.short	(.L_43 - .L_42)
	.align		4
.L_42:
        /*0100*/ 	.word	index@(kernel_MLEFit_z)
        /*0104*/ 	.word	0x00000068


	//----- nvinfo : EIATTR_MIN_STACK_SIZE
	.align		4
.L_43:
        /*0108*/ 	.byte	0x04, 0x12
        /*010a*/ 	.short	(.L_45 - .L_44)
	.align		4
.L_44:
        /*010c*/ 	.word	index@(kernel_MLEFit_sigma)
        /*0110*/ 	.word	0x00000068


	//----- nvinfo : EIATTR_MIN_STACK_SIZE
	.align		4
.L_45:
        /*0114*/ 	.byte	0x04, 0x12
        /*0116*/ 	.short	(.L_47 - .L_46)
	.align		4
.L_46:
        /*0118*/ 	.word	index@(kernel_MLEFit)
        /*011c*/ 	.word	0x00000000
.L_47:


//--------------------- .nv.compat                --------------------------
	.section	.nv.compat,"",@"SHT_CUDA_COMPAT_INFO"
	.align	4
        /*0000*/ 	.byte	0x02, 0x09, 0x00, 0x00, 0x02, 0x02, 0x01, 0x00, 0x02, 0x05, 0x05, 0x00, 0x03, 0x07, 0x01, 0x01
        /*0010*/ 	.byte	0x02, 0x03, 0x00, 0x00, 0x02, 0x06, 0x01, 0x00, 0x04, 0x0b, 0x08, 0x00, 0x01, 0x00, 0x00, 0x00
        /*0020*/ 	.byte	0x00, 0x00, 0x00, 0x00


//--------------------- .nv.info.kernel_MLEFit_sigmaxy --------------------------
	.section	.nv.info.kernel_MLEFit_sigmaxy,"",@"SHT_CUDA_INFO"
	.sectionflags	@""
	.align	4


	//----- nvinfo : EIATTR_CUDA_API_VERSION
	.align		4
        /*0000*/ 	.byte	0x04, 0x37
        /*0002*/ 	.short	(.L_49 - .L_48)
.L_48:
        /*0004*/ 	.word	0x00000082


	//----- nvinfo : EIATTR_KPARAM_INFO
	.align		4
.L_49:
        /*0008*/ 	.byte	0x04, 0x17
        /*000a*/ 	.short	(.L_51 - .L_50)
.L_50:
        /*000c*/ 	.word	0x00000000
        /*0010*/ 	.short	0x0007
        /*0012*/ 	.short	0x0030
        /*0014*/ 	.byte	0x00, 0xf0, 0x11, 0x00


	//----- nvinfo : EIATTR_KPARAM_INFO
	.align		4
.L_51:
        /*0018*/ 	.byte	0x04, 0x17
        /*001a*/ 	.short	(.L_53 - .L_52)
.L_52:
        /*001c*/ 	.word	0x00000000
        /*0020*/ 	.short	0x0006
        /*0022*/ 	.short	0x0028
        /*0024*/ 	.byte	0x00, 0xf5, 0x21, 0x00


	//----- nvinfo : EIATTR_KPARAM_INFO
	.align		4
.L_53:
        /*0028*/ 	.byte	0x04, 0x17
        /*002a*/ 	.short	(.L_55 - .L_54)
.L_54:
        /*002c*/ 	.word	0x00000000
        /*0030*/ 	.short	0x0005
        /*0032*/ 	.short	0x0020
        /*0034*/ 	.byte	0x00, 0xf5, 0x21, 0x00


	//----- nvinfo : EIATTR_KPARAM_INFO
	.align		4
.L_55:
        /*0038*/ 	.byte	0x04, 0x17
        /*003a*/ 	.short	(.L_57 - .L_56)
.L_56:
        /*003c*/ 	.word	0x00000000
        /*0040*/ 	.short	0x0004
        /*0042*/ 	.short	0x0018
        /*0044*/ 	.byte	0x00, 0xf5, 0x21, 0x00


	//----- nvinfo : EIATTR_KPARAM_INFO
	.align		4
.L_57:
        /*0048*/ 	.byte	0x04, 0x17
        /*004a*/ 	.short	(.L_59 - .L_58)
.L_58:
        /*004c*/ 	.word	0x00000000
        /*0050*/ 	.short	0x0003
        /*0052*/ 	.short	0x0010
        /*0054*/ 	.byte	0x00, 0xf0, 0x11, 0x00


	//----- nvinfo : EIATTR_KPARAM_INFO
	.align		4
.L_59:
        /*0058*/ 	.byte	0x04, 0x17
        /*005a*/ 	.short	(.L_61 - .L_60)
.L_60:
        /*005c*/ 	.word	0x00000000
        /*0060*/ 	.short	0x0002
        /*0062*/ 	.short	0x000c
        /*0064*/ 	.byte	0x00, 0xf0, 0x11, 0x00


	//----- nvinfo : EIATTR_KPARAM_INFO
	.align		4
.L_61:
        /*0068*/ 	.byte	0x04, 0x17
        /*006a*/ 	.short	(.L_63 - .L_62)
.L_62:
        /*006c*/ 	.word	0x00000000
        /*0070*/ 	.short	0x0001
        /*0072*/ 	.short	0x0008
        /*0074*/ 	.byte	0x00, 0xf0, 0x11, 0x00


	//----- nvinfo : EIATTR_KPARAM_INFO
	.align		4
.L_63:
        /*0078*/ 	.byte	0x04, 0x17
        /*007a*/ 	.short	(.L_65 - .L_64)
.L_64:
        /*007c*/ 	.word	0x00000000
        /*0080*/ 	.short	0x0000
        /*0082*/ 	.short	0x0000
        /*0084*/ 	.byte	0x00, 0xf5, 0x21, 0x00


	//----- nvinfo : EIATTR_SPARSE_MMA_MASK
	.align		4
.L_65:
        /*0088*/ 	.byte	0x03, 0x50
        /*008a*/ 	.short	0x0000


	//----- nvinfo : EIATTR_MAXREG_COUNT
	.align		4
        /*008c*/ 	.byte	0x03, 0x1b
        /*008e*/ 	.short	0x00ff


	//----- nvinfo : EIATTR_MERCURY_ISA_VERSION
	.align		4
        /*0090*/ 	.byte	0x03, 0x5f
        /*0092*/ 	.short	0x0101


	//----- nvinfo : EIATTR_VRC_CTA_INIT_COUNT
	.align		4
        /*0094*/ 	.byte	0x02, 0x4a
	.zero		1
	.zero		1


	//----- nvinfo : EIATTR_EXIT_INSTR_OFFSETS
	.align		4
        /*0098*/ 	.byte	0x04, 0x1c
        /*009a*/ 	.short	(.L_67 - .L_66)


	//   ....[0]....
.L_66:
        /*009c*/ 	.word	0x00000090


	//   ....[1]....
        /*00a0*/ 	.word	0x0000abb0


	//----- nvinfo : EIATTR_CRS_STACK_SIZE
	.align		4
.L_67:
        /*00a4*/ 	.byte	0x04, 0x1e
        /*00a6*/ 	.short	(.L_69 - .L_68)
.L_68:
        /*00a8*/ 	.word	0x00000000


	//----- nvinfo : EIATTR_CBANK_PARAM_SIZE
	.align		4
.L_69:
        /*00ac*/ 	.byte	0x03, 0x19
        /*00ae*/ 	.short	0x0034


	//----- nvinfo : EIATTR_PARAM_CBANK
	.align		4
        /*00b0*/ 	.byte	0x04, 0x0a
        /*00b2*/ 	.short	(.L_71 - .L_70)
	.align		4
.L_70:
        /*00b4*/ 	.word	index@(.nv.constant0.kernel_MLEFit_sigmaxy)
        /*00b8*/ 	.short	0x0380
        /*00ba*/ 	.short	0x0034


	//----- nvinfo : EIATTR_SW_WAR
	.align		4
.L_71:
        /*00bc*/ 	.byte	0x04, 0x36
        /*00be*/ 	.short	(.L_73 - .L_72)
.L_72:
        /*00c0*/ 	.word	0x00000008
.L_73:


//--------------------- .nv.info.kernel_MLEFit_z  --------------------------
	.section	.nv.info.kernel_MLEFit_z,"",@"SHT_CUDA_INFO"
	.sectionflags	@""
	.align	4


	//----- nvinfo : EIATTR_CUDA_API_VERSION
	.align		4
        /*0000*/ 	.byte	0x04, 0x37
        /*0002*/ 	.short	(.L_75 - .L_74)
.L_74:
        /*0004*/ 	.word	0x00000082


	//----- nvinfo : EIATTR_KPARAM_INFO
	.align		4
.L_75:
        /*0008*/ 	.byte	0x04, 0x17
        /*000a*/ 	.short	(.L_77 - .L_76)
.L_76:
        /*000c*/ 	.word	0x00000000
        /*0010*/ 	.short	0x000e
        /*0012*/ 	.short	0x0048
        /*0014*/ 	.byte	0x00, 0xf0, 0x11, 0x00


	//----- nvinfo : EIATTR_KPARAM_INFO
	.align		4
.L_77:
        /*0018*/ 	.byte	0x04, 0x17
        /*001a*/ 	.short	(.L_79 - .L_78)
.L_78:
        /*001c*/ 	.word	0x00000000
        /*0020*/ 	.short	0x000d
        /*0022*/ 	.short	0x0040
        /*0024*/ 	.byte	0x00, 0xf5, 0x21, 0x00


	//----- nvinfo : EIATTR_KPARAM_INFO
	.align		4
.L_79:
        /*0028*/ 	.byte	0x04, 0x17
        /*002a*/ 	.short	(.L_81 - .L_80)
.L_80:
        /*002c*/ 	.word	0x00000000
        /*0030*/ 	.short	0x000c
        /*0032*/ 	.short	0x0038
        /*0034*/ 	.byte	0x00, 0xf5, 0x21, 0x00


	//----- nvinfo : EIATTR_KPARAM_INFO
	.align		4
.L_81:
        /*0038*/ 	.byte	0x04, 0x17
        /*003a*/ 	.short	(.L_83 - .L_82)
.L_82:
        /*003c*/ 	.word	0x00000000
        /*0040*/ 	.short	0x000b
        /*0042*/ 	.short	0x0030
        /*0044*/ 	.byte	0x00, 0xf5, 0x21, 0x00


	//----- nvinfo : EIATTR_KPARAM_INFO
	.align		4
.L_83:
        /*0048*/ 	.byte	0x04, 0x17
        /*004a*/ 	.short	(.L_85 - .L_84)
.L_84:
        /*004c*/ 	.word	0x00000000
        /*0050*/ 	.short	0x000a
        /*0052*/ 	.short	0x002c
        /*0054*/ 	.byte	0x00, 0xf0, 0x11, 0x00


	//----- nvinfo : EIATTR_KPARAM_INFO
	.align		4
.L_85:
        /*0058*/ 	.byte	0x04, 0x17
        /*005a*/ 	.short	(.L_87 - .L_86)
.L_86:
        /*005c*/ 	.word	0x00000000
        /*0060*/ 	.short	0x0009
        /*0062*/ 	.short	0x0028
        /*0064*/ 	.byte	0x00, 0xf0, 0x11, 0x00


	//----- nvinfo : EIATTR_KPARAM_INFO
	.align		4
.L_87:
        /*0068*/ 	.byte	0x04, 0x17
        /*006a*/ 	.short	(.L_89 - .L_88)
.L_88:
        /*006c*/ 	.word	0x00000000
        /*0070*/ 	.short	0x0008
        /*0072*/ 	.short	0x0024
        /*0074*/ 	.byte	0x00, 0xf0, 0x11, 0x00


	//----- nvinfo : EIATTR_KPARAM_INFO
	.align		4
.L_89:
        /*0078*/ 	.byte	0x04, 0x17
        /*007a*/ 	.short	(.L_91 - .L_90)
.L_90:
        /*007c*/ 	.word	0x00000000
        /*0080*/ 	.short	0x0007
        /*0082*/ 	.short	0x0020
        /*0084*/ 	.byte	0x00, 0xf0, 0x11, 0x00


	//----- nvinfo : EIATTR_KPARAM_INFO
	.align		4
.L_91:
        /*0088*/ 	.byte	0x04, 0x17
        /*008a*/ 	.short	(.L_93 - .L_92)
.L_92:
        /*008c*/ 	.word	0x00000000
        /*0090*/ 	.short	0x0006
        /*0092*/ 	.short	0x001c
        /*0094*/ 	.byte	0x00, 0xf0, 0x11, 0x00


	//----- nvinfo : EIATTR_KPARAM_INFO
	.align		4
.L_93:
        /*0098*/ 	.byte	0x04, 0x17
        /*009a*/ 	.short	(.L_95 - .L_94)
.L_94:
        /*009c*/ 	.word	0x00000000
        /*00a0*/ 	.short	0x0005
        /*00a2*/ 	.short	0x0018
        /*00a4*/ 	.byte	0x00, 0xf0, 0x11, 0x00


	//----- nvinfo : EIATTR_KPARAM_INFO
	.align		4
.L_95:
        /*00a8*/ 	.byte	0x04, 0x17
        /*00aa*/ 	.short	(.L_97 - .L_96)
.L_96:
        /*00ac*/ 	.word	0x00000000
        /*00b0*/ 	.short	0x0004
        /*00b2*/ 	.short	0x0014
        /*00b4*/ 	.byte	0x00, 0xf0, 0x11, 0x00


	//----- nvinfo : EIATTR_KPARAM_INFO
	.align		4
.L_97:
        /*00b8*/ 	.byte	0x04, 0x17
        /*00ba*/ 	.short	(.L_99 - .L_98)
.L_98:
        /*00bc*/ 	.word	0x00000000
        /*00c0*/ 	.short	0x0003
        /*00c2*/ 	.short	0x0010
        /*00c4*/ 	.byte	0x00, 0xf0, 0x11, 0x00


	//----- nvinfo : EIATTR_KPARAM_INFO
	.align		4
.L_99:
        /*00c8*/ 	.byte	0x04, 0x17
        /*00ca*/ 	.short	(.L_101 - .L_100)
.L_100:
        /*00cc*/ 	.word	0x00000000
        /*00d0*/ 	.short	0x0002
        /*00d2*/ 	.short	0x000c
        /*00d4*/ 	.byte	0x00, 0xf0, 0x11, 0x00


	//----- nvinfo : EIATTR_KPARAM_INFO
	.align		4
.L_101:
        /*00d8*/ 	.byte	0x04, 0x17
        /*00da*/ 	.short	(.L_103 - .L_102)
.L_102:
        /*00dc*/ 	.word	0x00000000
        /*00e0*/ 	.short	0x0001
        /*00e2*/ 	.short	0x0008
        /*00e4*/ 	.byte	0x00, 0xf0, 0x11, 0x00


	//----- nvinfo : EIATTR_KPARAM_INFO
	.align		4
.L_103:
        /*00e8*/ 	.byte	0x04, 0x17
        /*00ea*/ 	.short	(.L_105 - .L_104)
.L_104:
        /*00ec*/ 	.word	0x00000000
        /*00f0*/ 	.short	0x0000
        /*00f2*/ 	.short	0x0000
        /*00f4*/ 	.byte	0x00, 0xf5, 0x21, 0x00


	//----- nvinfo : EIATTR_SPARSE_MMA_MASK
	.align		4
.L_105:
        /*00f8*/ 	.byte	0x03, 0x50
        /*00fa*/ 	.short	0x0000


	//----- nvinfo : EIATTR_MAXREG_COUNT
	.align		4
        /*00fc*/ 	.byte	0x03, 0x1b
        /*00fe*/ 	.short	0x00ff


	//----- nvinfo : EIATTR_MERCURY_ISA_VERSION
	.align		4
        /*0100*/ 	.byte	0x03, 0x5f
        /*0102*/ 	.short	0x0101


	//----- nvinfo : EIATTR_VRC_CTA_INIT_COUNT
	.align		4
        /*0104*/ 	.byte	0x02, 0x4a
	.zero		1
	.zero		1


	//----- nvinfo : EIATTR_EXIT_INSTR_OFFSETS
	.align		4
        /*0108*/ 	.byte	0x04, 0x1c
        /*010a*/ 	.short	(.L_107 - .L_106)


	//   ....[0]....
.L_106:
        /*010c*/ 	.word	0x00000090


	//   ....[1]....
        /*0110*/ 	.word	0x00011260


	//----- nvinfo : EIATTR_CRS_STACK_SIZE
	.align		4
.L_107:
        /*0114*/ 	.byte	0x04, 0x1e
        /*0116*/ 	.short	(.L_109 - .L_108)
.L_108:
        /*0118*/ 	.word	0x00000000


	//----- nvinfo : EIATTR_CBANK_PARAM_SIZE
	.align		4
.L_109:
        /*011c*/ 	.byte	0x03, 0x19
        /*011e*/ 	.short	0x004c


	//----- nvinfo : EIATTR_PARAM_CBANK
	.align		4
        /*0120*/ 	.byte	0x04, 0x0a
        /*0122*/ 	.short	(.L_111 - .L_110)
	.align		4
.L_110:
        /*0124*/ 	.word	index@(.nv.constant0.kernel_MLEFit_z)
        /*0128*/ 	.short	0x0380
        /*012a*/ 	.short	0x004c


	//----- nvinfo : EIATTR_SW_WAR
	.align		4
.L_111:
        /*012c*/ 	.byte	0x04, 0x36
        /*012e*/ 	.short	(.L_113 - .L_112)
.L_112:
        /*0130*/ 	.word	0x00000008
.L_113:


//--------------------- .nv.info.kernel_MLEFit_sigma --------------------------
	.section	.nv.info.kernel_MLEFit_sigma,"",@"SHT_CUDA_INFO"
	.sectionflags	@""
	.align	4


	//----- nvinfo : EIATTR_CUDA_API_VERSION
	.align		4
        /*0000*/ 	.byte	0x04, 0x37
        /*0002*/ 	.short	(.L_115 - .L_114)
.L_114:
        /*0004*/ 	.word	0x00000082


	//----- nvinfo : EIATTR_KPARAM_INFO
	.align		4
.L_115:
        /*0008*/ 	.byte	0x04, 0x17
        /*000a*/ 	.short	(.L_117 - .L_116)
.L_116:
        /*000c*/ 	.word	0x00000000
        /*0010*/ 	.short	0x0007
        /*0012*/ 	.short	0x0030
        /*0014*/ 	.byte	0x00, 0xf0, 0x11, 0x00


	//----- nvinfo : EIATTR_KPARAM_INFO
	.align		4
.L_117:
        /*0018*/ 	.byte	0x04, 0x17
        /*001a*/ 	.short	(.L_119 - .L_118)
.L_118:
        /*001c*/ 	.word	0x00000000
        /*0020*/ 	.short	0x0006
        /*0022*/ 	.short	0x0028
        /*0024*/ 	.byte	0x00, 0xf5, 0x21, 0x00


	//----- nvinfo : EIATTR_KPARAM_INFO
	.align		4
.L_119:
        /*0028*/ 	.byte	0x04, 0x17
        /*002a*/ 	.short	(.L_121 - .L_120)
.L_120:
        /*002c*/ 	.word	0x00000000
        /*0030*/ 	.short	0x0005
        /*0032*/ 	.short	0x0020
        /*0034*/ 	.byte	0x00, 0xf5, 0x21, 0x00


	//----- nvinfo : EIATTR_KPARAM_INFO
	.align		4
.L_121:
        /*0038*/ 	.byte	0x04, 0x17
        /*003a*/ 	.short	(.L_123 - .L_122)
.L_122:
        /*003c*/ 	.word	0x00000000
        /*0040*/ 	.short	0x0004
        /*0042*/ 	.short	0x0018
        /*0044*/ 	.byte	0x00, 0xf5, 0x21, 0x00


	//----- nvinfo : EIATTR_KPARAM_INFO
	.align		4
.L_123:
        /*0048*/ 	.byte	0x04, 0x17
        /*004a*/ 	.short	(.L_125 - .L_124)
.L_124:
        /*004c*/ 	.word	0x00000000
        /*0050*/ 	.short	0x0003
        /*0052*/ 	.short	0x0010
        /*0054*/ 	.byte	0x00, 0xf0, 0x11, 0x00


	//----- nvinfo : EIATTR_KPARAM_INFO
	.align		4
.L_125:
        /*0058*/ 	.byte	0x04, 0x17
        /*005a*/ 	.short	(.L_127 - .L_126)
.L_126:
        /*005c*/ 	.word	0x00000000
        /*0060*/ 	.short	0x0002
        /*0062*/ 	.short	0x000c
        /*0064*/ 	.byte	0x00, 0xf0, 0x11, 0x00


	//----- nvinfo : EIATTR_KPARAM_INFO
	.align		4
.L_127:
        /*0068*/ 	.byte	0x04, 0x17
        /*006a*/ 	.short	(.L_129 - .L_128)
.L_128:
        /*006c*/ 	.word	0x00000000
        /*0070*/ 	.short	0x0001
        /*0072*/ 	.short	0x0008
        /*0074*/ 	.byte	0x00, 0xf0, 0x11, 0x00


	//----- nvinfo : EIATTR_KPARAM_INFO
	.align		4
.L_129:
        /*0078*/ 	.byte	0x04, 0x17
        /*007a*/ 	.short	(.L_131 - .L_130)
.L_130:
        /*007c*/ 	.word	0x00000000
        /*0080*/ 	.short	0x0000
        /*0082*/ 	.short	0x0000
        /*0084*/ 	.byte	0x00, 0xf5, 0x21, 0x00


	//----- nvinfo : EIATTR_SPARSE_MMA_MASK
	.align		4
.L_131:
        /*0088*/ 	.byte	0x03, 0x50
        /*008a*/ 	.short	0x0000


	//----- nvinfo : EIATTR_MAXREG_COUNT
	.align		4
        /*008c*/ 	.byte	0x03, 0x1b
        /*008e*/ 	.short	0x00ff


	//----- nvinfo : EIATTR_MERCURY_ISA_VERSION
	.align		4
        /*0090*/ 	.byte	0x03, 0x5f
        /*0092*/ 	.short	0x0101


	//----- nvinfo : EIATTR_VRC_CTA_INIT_COUNT
	.align		4
        /*0094*/ 	.byte	0x02, 0x4a
	.zero		1
	.zero		1


	//----- nvinfo : EIATTR_EXIT_INSTR_OFFSETS
	.align		4
        /*0098*/ 	.byte	0x04, 0x1c
        /*009a*/ 	.short	(.L_133 - .L_132)


	//   ....[0]....
.L_132:
        /*009c*/ 	.word	0x00000080


	//   ....[1]....
        /*00a0*/ 	.word	0x00008ff0


	//----- nvinfo : EIATTR_CRS_STACK_SIZE
	.align		4
.L_133:
        /*00a4*/ 	.byte	0x04, 0x1e
        /*00a6*/ 	.short	(.L_135 - .L_134)
.L_134:
        /*00a8*/ 	.word	0x00000000


	//----- nvinfo : EIATTR_CBANK_PARAM_SIZE
	.align		4
.L_135:
        /*00ac*/ 	.byte	0x03, 0x19
        /*00ae*/ 	.short	0x0034


	//----- nvinfo : EIATTR_PARAM_CBANK
	.align		4
        /*00b0*/ 	.byte	0x04, 0x0a
        /*00b2*/ 	.short	(.L_137 - .L_136)
	.align		4
.L_136:
        /*00b4*/ 	.word	index@(.nv.constant0.kernel_MLEFit_sigma)
        /*00b8*/ 	.short	0x0380
        /*00ba*/ 	.short	0x0034


	//----- nvinfo : EIATTR_SW_WAR
	.align		4
.L_137:
        /*00bc*/ 	.byte	0x04, 0x36
        /*00be*/ 	.short	(.L_139 - .L_138)
.L_138:
        /*00c0*/ 	.word	0x00000008
.L_139:


//--------------------- .nv.info.kernel_MLEFit    --------------------------
	.section	.nv.info.kernel_MLEFit,"",@"SHT_CUDA_INFO"
	.sectionflags	@""
	.align	4


	//----- nvinfo : EIATTR_CUDA_API_VERSION
	.align		4
        /*0000*/ 	.byte	0x04, 0x37
        /*0002*/ 	.short	(.L_141 - .L_140)
.L_140:
        /*0004*/ 	.word	0x00000082


	//----- nvinfo : EIATTR_KPARAM_INFO
	.align		4
.L_141:
        /*0008*/ 	.byte	0x04, 0x17
        /*000a*/ 	.short	(.L_143 - .L_142)
.L_142:
        /*000c*/ 	.word	0x00000000
        /*0010*/ 	.short	0x0007
        /*0012*/ 	.short	0x0030
        /*0014*/ 	.byte	0x00, 0xf0, 0x11, 0x00


	//----- nvinfo : EIATTR_KPARAM_INFO
	.align		4
.L_143:
        /*0018*/ 	.byte	0x04, 0x17
        /*001a*/ 	.short	(.L_145 - .L_144)
.L_144:
        /*001c*/ 	.word	0x00000000
        /*0020*/ 	.short	0x0006
        /*0022*/ 	.short	0x0028
        /*0024*/ 	.byte	0x00, 0xf5, 0x21, 0x00


	//----- nvinfo : EIATTR_KPARAM_INFO
	.align		4
.L_145:
        /*0028*/ 	.byte	0x04, 0x17
        /*002a*/ 	.short	(.L_147 - .L_146)
.L_146:
        /*002c*/ 	.word	0x00000000
        /*0030*/ 	.short	0x0005
        /*0032*/ 	.short	0x0020
        /*0034*/ 	.byte	0x00, 0xf5, 0x21, 0x00


	//----- nvinfo : EIATTR_KPARAM_INFO
	.align		4
.L_147:
        /*0038*/ 	.byte	0x04, 0x17
        /*003a*/ 	.short	(.L_149 - .L_148)
.L_148:
        /*003c*/ 	.word	0x00000000
        /*0040*/ 	.short	0x0004
        /*0042*/ 	.short	0x0018
        /*0044*/ 	.byte	0x00, 0xf5, 0x21, 0x00


	//----- nvinfo : EIATTR_KPARAM_INFO
	.align		4
.L_149:
        /*0048*/ 	.byte	0x04, 0x17
        /*004a*/ 	.short	(.L_151 - .L_150)
.L_150:
        /*004c*/ 	.word	0x00000000
        /*0050*/ 	.short	0x0003
        /*0052*/ 	.short	0x0010
        /*0054*/ 	.byte	0x00, 0xf0, 0x11, 0x00


	//----- nvinfo : EIATTR_KPARAM_INFO
	.align		4
.L_151:
        /*0058*/ 	.byte	0x04, 0x17
        /*005a*/ 	.short	(.L_153 - .L_152)
.L_152:
        /*005c*/ 	.word	0x00000000
        /*0060*/ 	.short	0x0002
        /*0062*/ 	.short	0x000c
        /*0064*/ 	.byte	0x00, 0xf0, 0x11, 0x00


	//----- nvinfo : EIATTR_KPARAM_INFO
	.align		4
.L_153:
        /*0068*/ 	.byte	0x04, 0x17
        /*006a*/ 	.short	(.L_155 - .L_154)
.L_154:
        /*006c*/ 	.word	0x00000000
        /*0070*/ 	.short	0x0001
        /*0072*/ 	.short	0x0008
        /*0074*/ 	.byte	0x00, 0xf0, 0x11, 0x00


	//----- nvinfo : EIATTR_KPARAM_INFO
	.align		4
.L_155:
        /*0078*/ 	.byte	0x04, 0x17
        /*007a*/ 	.short	(.L_157 - .L_156)
.L_156:
        /*007c*/ 	.word	0x00000000
        /*0080*/ 	.short	0x0000
        /*0082*/ 	.short	0x0000
        /*0084*/ 	.byte	0x00, 0xf5, 0x21, 0x00


	//----- nvinfo : EIATTR_SPARSE_MMA_MASK
	.align		4
.L_157:
        /*0088*/ 	.byte	0x03, 0x50
        /*008a*/ 	.short	0x0000


	//----- nvinfo : EIATTR_MAXREG_COUNT
	.align		4
        /*008c*/ 	.byte	0x03, 0x1b
        /*008e*/ 	.short	0x00ff


	//----- nvinfo : EIATTR_MERCURY_ISA_VERSION
	.align		4
        /*0090*/ 	.byte	0x03, 0x5f
        /*0092*/ 	.short	0x0101


	//----- nvinfo : EIATTR_VRC_CTA_INIT_COUNT
	.align		4
        /*0094*/ 	.byte	0x02, 0x4a
	.zero		1
	.zero		1


	//----- nvinfo : EIATTR_EXIT_INSTR_OFFSETS
	.align		4
        /*0098*/ 	.byte	0x04, 0x1c
        /*009a*/ 	.short	(.L_159 - .L_158)


	//   ....[0]....
.L_158:
        /*009c*/ 	.word	0x00000070


	//   ....[1]....
        /*00a0*/ 	.word	0x000071a0


	//----- nvinfo : EIATTR_CRS_STACK_SIZE
	.align		4
.L_159:
        /*00a4*/ 	.byte	0x04, 0x1e
        /*00a6*/ 	.short	(.L_161 - .L_160)
.L_160:
        /*00a8*/ 	.word	0x00000000


	//----- nvinfo : EIATTR_CBANK_PARAM_SIZE
	.align		4
.L_161:
        /*00ac*/ 	.byte	0x03, 0x19
        /*00ae*/ 	.short	0x0034


	//----- nvinfo : EIATTR_PARAM_CBANK
	.align		4
        /*00b0*/ 	.byte	0x04, 0x0a
        /*00b2*/ 	.short	(.L_163 - .L_162)
	.align		4
.L_162:
        /*00b4*/ 	.word	index@(.nv.constant0.kernel_MLEFit)
        /*00b8*/ 	.short	0x0380
        /*00ba*/ 	.short	0x0034


	//----- nvinfo : EIATTR_SW_WAR
	.align		4
.L_163:
        /*00bc*/ 	.byte	0x04, 0x36
        /*00be*/ 	.short	(.L_165 - .L_164)
.L_164:
        /*00c0*/ 	.word	0x00000008
.L_165:


//--------------------- .nv.callgraph             --------------------------
	.section	.nv.callgraph,"",@"SHT_CUDA_CALLGRAPH"
	.align	4
	.sectionentsize	8
	.align		4
        /*0000*/ 	.word	0x00000000
	.align		4
        /*0004*/ 	.word	0xffffffff
	.align		4
        /*0008*/ 	.word	0x00000000
	.align		4
        /*000c*/ 	.word	0xfffffffe
	.align		4
        /*0010*/ 	.word	0x00000000
	.align		4
        /*0014*/ 	.word	0xfffffffd
	.align		4
        /*0018*/ 	.word	0x00000000
	.align		4
        /*001c*/ 	.word	0xfffffffc


//--------------------- .text.kernel_MLEFit_sigmaxy --------------------------
	.section	.text.kernel_MLEFit_sigmaxy,"ax",@progbits
	.align	128
        .global         kernel_MLEFit_sigmaxy
        .type           kernel_MLEFit_sigmaxy,@function
        .size           kernel_MLEFit_sigmaxy,(.L_x_924 - kernel_MLEFit_sigmaxy)
        .other          kernel_MLEFit_sigmaxy,@"STO_CUDA_ENTRY STV_DEFAULT"
kernel_MLEFit_sigmaxy:
.text.kernel_MLEFit_sigmaxy:
[----:B------:R-:W0:Y:S01]  /*0000*/  LDC R1, c[0x0][0x37c] ;  /* 0x0000df00ff017b82 */ /* 0x000e220000000800 */
[----:B------:R-:W1:Y:S07]  /*0010*/  S2R R3, SR_TID.X ;  /* 0x0000000000037919 */ /* 0x000e6e0000002100 */
[----:B------:R-:W1:Y:S01]  /*0020*/  S2UR UR4, SR_CTAID.X ;  /* 0x00000000000479c3 */ /* 0x000e620000002500 */
[----:B------:R-:W2:Y:S01]  /*0030*/  LDCU UR5, c[0x0][0x3b0] ;  /* 0x00007600ff0577ac */ /* 0x000ea20008000800 */
[----:B0-----:R-:W-:-:S04]  /*0040*/  IADD3 R1, PT, PT, R1, -0x90, RZ ;  /* 0xffffff7001017810 */ /* 0x001fc80007ffe0ff */
[----:B------:R-:W-:Y:S02]  /*0050*/  R2UR UR16, R1 ;  /* 0x00000000011072ca */ /* 0x000fe400000e0000 */
[----:B------:R-:W1:Y:S02]  /*0060*/  LDC R0, c[0x0][0x360] ;  /* 0x0000d800ff007b82 */ /* 0x000e640000000800 */
[----:B-1----:R-:W-:-:S05]  /*0070*/  IMAD R3, R0, UR4, R3 ;  /* 0x0000000400037c24 */ /* 0x002fca000f8e0203 */
[----:B--2---:R-:W-:-:S13]  /*0080*/  ISETP.GE.AND P0, PT, R3, UR5, PT ;  /* 0x0000000503007c0c */ /* 0x004fda000bf06270 */
[----:B------:R-:W-:Y:S05]  /*0090*/  @P0 EXIT ;  /* 0x000000000000094d */ /* 0x000fea0003800000 */
[----:B------:R-:W0:Y:S01]  /*00a0*/  LDCU UR5, c[0x0][0x38c] ;  /* 0x00007180ff0577ac */ /* 0x000e220008000800 */
[----:B------:R-:W1:Y:S01]  /*00b0*/  LDC.64 R12, c[0x0][0x380] ;  /* 0x0000e000ff0c7b82 */ /* 0x000e620000000a00 */
[----:B------:R2:W-:Y:S01]  /*00c0*/  STL.128 [R1], RZ ;  /* 0x000000ff01007387 */ /* 0x0005e20000100c00 */
[----:B------:R-:W-:Y:S01]  /*00d0*/  HFMA2 R50, -RZ, RZ, 0, 0 ;  /* 0x00000000ff327431 */ /* 0x000fe200000001ff */
[----:B------:R-:W3:Y:S02]  /*00e0*/  LDCU UR4, c[0x0][0x388] ;  /* 0x00007100ff0477ac */ /* 0x000ee40008000800 */
[----:B------:R2:W-:Y:S01]  /*00f0*/  STL.128 [R1+0x10], RZ ;  /* 0x000010ff01007387 */ /* 0x0005e20000100c00 */
[----:B------:R-:W4:Y:S03]  /*0100*/  LDCU.64 UR12, c[0x0][0x358] ;  /* 0x00006b00ff0c77ac */ /* 0x000f260008000a00 */
[----:B------:R2:W-:Y:S04]  /*0110*/  STL.128 [R1+0x20], RZ ;  /* 0x000020ff01007387 */ /* 0x0005e80000100c00 */
[----:B------:R2:W-:Y:S04]  /*0120*/  STL.128 [R1+0x30], RZ ;  /* 0x000030ff01007387 */ /* 0x0005e80000100c00 */
[----:B------:R2:W-:Y:S01]  /*0130*/  STL.128 [R1+0x40], RZ ;  /* 0x000040ff01007387 */ /* 0x0005e20000100c00 */
[----:B0-----:R-:W-:-:S03]  /*0140*/  MOV R2, UR5 ;  /* 0x0000000500027c02 */ /* 0x001fc60008000f00 */
[----:B------:R2:W-:Y:S01]  /*0150*/  STL.128 [R1+0x50], RZ ;  /* 0x000050ff01007387 */ /* 0x0005e20000100c00 */
[C---:B------:R-:W-:Y:S01]  /*0160*/  ISETP.GE.AND P0, PT, R2.reuse, 0x1, PT ;  /* 0x000000010200780c */ /* 0x040fe20003f06270 */
[----:B------:R-:W-:Y:S01]  /*0170*/  IMAD R0, R2, R2, RZ ;  /* 0x0000000202007224 */ /* 0x000fe200078e02ff */
[----:B---3--:R-:W-:Y:S01]  /*0180*/  MOV R43, UR4 ;  /* 0x00000004002b7c02 */ /* 0x008fe20008000f00 */
[----:B------:R2:W-:Y:S02]  /*0190*/  STL.128 [R1+0x60], RZ ;  /* 0x000060ff01007387 */ /* 0x0005e40000100c00 */
[----:B------:R-:W-:Y:S02]  /*01a0*/  IMAD R0, R3, R0, RZ ;  /* 0x0000000003007224 */ /* 0x000fe400078e02ff */
[----:B------:R-:W-:Y:S01]  /*01b0*/  HFMA2 R3, -RZ, RZ, 0, 0 ;  /* 0x00000000ff037431 */ /* 0x000fe200000001ff */
[----:B------:R2:W-:Y:S01]  /*01c0*/  STL.128 [R1+0x70], RZ ;  /* 0x000070ff01007387 */ /* 0x0005e20000100c00 */
[----:B-1----:R-:W-:Y:S01]  /*01d0*/  IMAD.WIDE.U32 R12, R0, 0x4, R12 ;  /* 0x00000004000c7825 */ /* 0x002fe200078e000c */
[----:B------:R-:W-:-:S02]  /*01e0*/  MOV R0, RZ ;  /* 0x000000ff00007202 */ /* 0x000fc40000000f00 */
[----:B------:R2:W-:Y:S01]  /*01f0*/  STL.128 [R1+0x80], RZ ;  /* 0x000080ff01007387 */ /* 0x0005e20000100c00 */
[----:B----4-:R-:W-:Y:S05]  /*0200*/  @!P0 BRA `(.L_x_0) ;  /* 0x00000008005c8947 */ /* 0x010fea0003800000 */
[C---:B------:R-:W-:Y:S02]  /*0210*/  LOP3.LUT R20, R2.reuse, 0x7, RZ, 0xc0, !PT ;  /* 0x0000000702147812 */ /* 0x040fe400078ec0ff */
[----:B------:R-:W-:Y:S02]  /*0220*/  IADD3 R0, PT, PT, R2, -0x1, RZ ;  /* 0xffffffff02007810 */ /* 0x000fe40007ffe0ff */
[----:B------:R-:W-:Y:S02]  /*0230*/  IADD3 R3, PT, PT, R20, -0x1, RZ ;  /* 0xffffffff14037810 */ /* 0x000fe40007ffe0ff */
[----:B------:R-:W-:Y:S02]  /*0240*/  ISETP.GE.U32.AND P0, PT, R0, 0x7, PT ;  /* 0x000000070000780c */ /* 0x000fe40003f06070 */
[----:B------:R-:W-:Y:S02]  /*0250*/  ISETP.GE.U32.AND P1, PT, R3, 0x3, PT ;  /* 0x000000030300780c */ /* 0x000fe40003f26070 */
[----:B------:R-:W-:-:S02]  /*0260*/  LOP3.LUT R22, R2, 0x3, RZ, 0xc0, !PT ;  /* 0x0000000302167812 */ /* 0x000fc400078ec0ff */
[----:B------:R-:W-:Y:S02]  /*0270*/  LOP3.LUT R4, R2, 0x7ffffff8, RZ, 0xc0, !PT ;  /* 0x7ffffff802047812 */ /* 0x000fe400078ec0ff */
[----:B------:R-:W-:Y:S02]  /*0280*/  MOV R3, RZ ;  /* 0x000000ff00037202 */ /* 0x000fe40000000f00 */
[----:B------:R-:W-:Y:S02]  /*0290*/  MOV R5, RZ ;  /* 0x000000ff00057202 */ /* 0x000fe40000000f00 */
[----:B------:R-:W-:Y:S02]  /*02a0*/  MOV R0, RZ ;  /* 0x000000ff00007202 */ /* 0x000fe40000000f00 */
[----:B------:R-:W-:-:S07]  /*02b0*/  MOV R50, RZ ;  /* 0x000000ff00327202 */ /* 0x000fce0000000f00 */
.L_x_5:
[----:B------:R-:W-:Y:S02]  /*02c0*/  I2FP.F32.U32 R7, R5 ;  /* 0x0000000500077245 */ /* 0x000fe40000201000 */
[----:B------:R-:W-:Y:S01]  /*02d0*/  MOV R2, RZ ;  /* 0x000000ff00027202 */ /* 0x000fe20000000f00 */
[----:B------:R-:W-:Y:S06]  /*02e0*/  @!P0 BRA `(.L_x_1) ;  /* 0x0000000400148947 */ /* 0x000fec0003800000 */
[----:B------:R-:W0:Y:S01]  /*02f0*/  LDC R2, c[0x0][0x38c] ;  /* 0x0000e300ff027b82 */ /* 0x000e220000000800 */
[----:B------:R-:W-:-:S05]  /*0300*/  UMOV UR4, URZ ;  /* 0x000000ff00047c82 */ /* 0x000fca0008000000 */
.L_x_2:
[----:B0-----:R-:W-:-:S05]  /*0310*/  IMAD R9, R2, UR4, R5 ;  /* 0x0000000402097c24 */ /* 0x001fca000f8e0205 */
[C---:B------:R-:W-:Y:S01]  /*0320*/  IADD3 R11, PT, PT, R9.reuse, R2, RZ ;  /* 0x00000002090b7210 */ /* 0x040fe20007ffe0ff */
[----:B------:R-:W-:-:S03]  /*0330*/  IMAD.WIDE.U32 R8, R9, 0x4, R12 ;  /* 0x0000000409087825 */ /* 0x000fc600078e000c */
[CC--:B------:R-:W-:Y:S01]  /*0340*/  IADD3 R17, PT, PT, R11.reuse, R2.reuse, RZ ;  /* 0x000000020b117210 */ /* 0x0c0fe20007ffe0ff */
[--C-:B------:R-:W-:Y:S01]  /*0350*/  IMAD.WIDE.U32 R10, R11, 0x4, R12.reuse ;  /* 0x000000040b0a7825 */ /* 0x100fe200078e000c */
[----:B------:R0:W3:Y:S02]  /*0360*/  LDG.E R21, desc[UR12][R8.64] ;  /* 0x0000000c08157981 */ /* 0x0000e4000c1e1900 */
[CC--:B------:R-:W-:Y:S01]  /*0370*/  IADD3 R19, PT, PT, R17.reuse, R2.reuse, RZ ;  /* 0x0000000211137210 */ /* 0x0c0fe20007ffe0ff */
[--C-:B------:R-:W-:Y:S01]  /*0380*/  IMAD.WIDE.U32 R14, R17, 0x4, R12.reuse ;  /* 0x00000004110e7825 */ /* 0x100fe200078e000c */
[----:B------:R-:W4:Y:S02]  /*0390*/  LDG.E R23, desc[UR12][R10.64] ;  /* 0x0000000c0a177981 */ /* 0x000f24000c1e1900 */
[CC--:B------:R-:W-:Y:S01]  /*03a0*/  IADD3 R27, PT, PT, R19.reuse, R2.reuse, RZ ;  /* 0x00000002131b7210 */ /* 0x0c0fe20007ffe0ff */
[--C-:B------:R-:W-:Y:S01]  /*03b0*/  IMAD.WIDE.U32 R16, R19, 0x4, R12.reuse ;  /* 0x0000000413107825 */ /* 0x100fe200078e000c */
[----:B------:R1:W5:Y:S03]  /*03c0*/  LDG.E R25, desc[UR12][R14.64] ;  /* 0x0000000c0e197981 */ /* 0x000366000c1e1900 */
[C-C-:B------:R-:W-:Y:S01]  /*03d0*/  IMAD.WIDE.U32 R18, R27.reuse, 0x4, R12.reuse ;  /* 0x000000041b127825 */ /* 0x140fe200078e000c */
[-C--:B------:R-:W-:Y:S01]  /*03e0*/  IADD3 R27, PT, PT, R27, R2.reuse, RZ ;  /* 0x000000021b1b7210 */ /* 0x080fe20007ffe0ff */
[----:B------:R-:W2:Y:S04]  /*03f0*/  LDG.E R17, desc[UR12][R16.64] ;  /* 0x0000000c10117981 */ /* 0x000ea8000c1e1900 */
[C-C-:B0-----:R-:W-:Y:S01]  /*0400*/  IMAD.WIDE.U32 R8, R27.reuse, 0x4, R12.reuse ;  /* 0x000000041b087825 */ /* 0x141fe200078e000c */
[-C--:B------:R-:W-:Y:S01]  /*0410*/  IADD3 R27, PT, PT, R27, R2.reuse, RZ ;  /* 0x000000021b1b7210 */ /* 0x080fe20007ffe0ff */
[----:B------:R-:W2:Y:S03]  /*0420*/  LDG.E R19, desc[UR12][R18.64] ;  /* 0x0000000c12137981 */ /* 0x000ea6000c1e1900 */
[C---:B-1----:R-:W-:Y:S01]  /*0430*/  IADD3 R15, PT, PT, R27.reuse, R2, RZ ;  /* 0x000000021b0f7210 */ /* 0x042fe20007ffe0ff */
[----:B------:R0:W2:Y:S01]  /*0440*/  LDG.E R9, desc[UR12][R8.64] ;  /* 0x0000000c08097981 */ /* 0x0000a2000c1e1900 */
[----:B------:R-:W-:-:S04]  /*0450*/  IMAD.WIDE.U32 R10, R27, 0x4, R12 ;  /* 0x000000041b0a7825 */ /* 0x000fc800078e000c */
[----:B------:R-:W-:Y:S02]  /*0460*/  IMAD.WIDE.U32 R14, R15, 0x4, R12 ;  /* 0x000000040f0e7825 */ /* 0x000fe400078e000c */
[----:B------:R-:W2:Y:S04]  /*0470*/  LDG.E R11, desc[UR12][R10.64] ;  /* 0x0000000c0a0b7981 */ /* 0x000ea8000c1e1900 */
[----:B------:R-:W2:Y:S01]  /*0480*/  LDG.E R15, desc[UR12][R14.64] ;  /* 0x0000000c0e0f7981 */ /* 0x000ea2000c1e1900 */
[----:B------:R-:W-:Y:S02]  /*0490*/  UIADD3 UR5, UPT, UPT, UR4, 0x1, URZ ;  /* 0x0000000104057890 */ /* 0x000fe4000fffe0ff */
[----:B------:R-:W-:Y:S01]  /*04a0*/  I2FP.F32.U32 R6, UR4 ;  /* 0x0000000400067c45 */ /* 0x000fe20008201000 */
[----:B------:R-:W-:-:S06]  /*04b0*/  UIADD3 UR6, UPT, UPT, UR4, 0x2, URZ ;  /* 0x0000000204067890 */ /* 0x000fcc000fffe0ff */
[----:B0-----:R-:W-:Y:S01]  /*04c0*/  I2FP.F32.U32 R8, UR6 ;  /* 0x0000000600087c45 */ /* 0x001fe20008201000 */
[----:B------:R-:W-:Y:S01]  /*04d0*/  UIADD3 UR6, UPT, UPT, UR4, 0x4, URZ ;  /* 0x0000000404067890 */ /* 0x000fe2000fffe0ff */
[----:B---3--:R-:W-:Y:S01]  /*04e0*/  FFMA R6, R21, R6, R0 ;  /* 0x0000000615067223 */ /* 0x008fe20000000000 */
[----:B------:R-:W-:Y:S01]  /*04f0*/  I2FP.F32.U32 R0, UR5 ;  /* 0x0000000500007c45 */ /* 0x000fe20008201000 */
[----:B------:R-:W-:Y:S01]  /*0500*/  UIADD3 UR5, UPT, UPT, UR4, 0x3, URZ ;  /* 0x0000000304057890 */ /* 0x000fe2000fffe0ff */
[----:B------:R-:W-:Y:S01]  /*0510*/  FFMA R50, R7, R21, R50 ;  /* 0x0000001507327223 */ /* 0x000fe20000000032 */
[----:B------:R-:W-:Y:S02]  /*0520*/  FADD R3, R21, R3 ;  /* 0x0000000315037221 */ /* 0x000fe40000000000 */
[----:B----4-:R-:W-:Y:S01]  /*0530*/  FFMA R0, R23, R0, R6 ;  /* 0x0000000017007223 */ /* 0x010fe20000000006 */
[----:B------:R-:W-:Y:S01]  /*0540*/  FFMA R50, R7, R23, R50 ;  /* 0x0000001707327223 */ /* 0x000fe20000000032 */
[----:B------:R-:W-:Y:S01]  /*0550*/  I2FP.F32.U32 R6, UR5 ;  /* 0x0000000500067c45 */ /* 0x000fe20008201000 */
[----:B------:R-:W-:Y:S01]  /*0560*/  UIADD3 UR5, UPT, UPT, UR4, 0x5, URZ ;  /* 0x0000000504057890 */ /* 0x000fe2000fffe0ff */
[----:B-----5:R-:W-:Y:S01]  /*0570*/  FFMA R0, R25, R8, R0 ;  /* 0x0000000819007223 */ /* 0x020fe20000000000 */
[----:B------:R-:W-:Y:S01]  /*0580*/  FADD R3, R3, R23 ;  /* 0x0000001703037221 */ /* 0x000fe20000000000 */
[----:B------:R-:W-:Y:S01]  /*0590*/  I2FP.F32.U32 R8, UR6 ;  /* 0x0000000600087c45 */ /* 0x000fe20008201000 */
[----:B------:R-:W-:Y:S01]  /*05a0*/  UIADD3 UR6, UPT, UPT, UR4, 0x7, URZ ;  /* 0x0000000704067890 */ /* 0x000fe2000fffe0ff */
[----:B--2---:R-:W-:Y:S01]  /*05b0*/  FFMA R0, R17, R6, R0 ;  /* 0x0000000611007223 */ /* 0x004fe20000000000 */
[----:B------:R-:W-:Y:S01]  /*05c0*/  I2FP.F32.U32 R6, UR5 ;  /* 0x0000000500067c45 */ /* 0x000fe20008201000 */
[----:B------:R-:W-:Y:S01]  /*05d0*/  UIADD3 UR5, UPT, UPT, UR4, 0x6, URZ ;  /* 0x0000000604057890 */ /* 0x000fe2000fffe0ff */
[----:B------:R-:W-:Y:S01]  /*05e0*/  FFMA R50, R7, R25, R50 ;  /* 0x0000001907327223 */ /* 0x000fe20000000032 */
[----:B------:R-:W-:Y:S01]  /*05f0*/  UIADD3 UR4, UPT, UPT, UR4, 0x8, URZ ;  /* 0x0000000804047890 */ /* 0x000fe2000fffe0ff */
[----:B------:R-:W-:Y:S01]  /*0600*/  FADD R3, R3, R25 ;  /* 0x0000001903037221 */ /* 0x000fe20000000000 */
[----:B------:R-:W-:Y:S01]  /*0610*/  FFMA R0, R19, R8, R0 ;  /* 0x0000000813007223 */ /* 0x000fe20000000000 */
[----:B------:R-:W-:-:S02]  /*0620*/  FFMA R50, R7, R17, R50 ;  /* 0x0000001107327223 */ /* 0x000fc40000000032 */
[----:B------:R-:W-:Y:S01]  /*0630*/  FADD R3, R3, R17 ;  /* 0x0000001103037221 */ /* 0x000fe20000000000 */
[----:B------:R-:W-:Y:S01]  /*0640*/  ISETP.NE.AND P2, PT, R4, UR4, PT ;  /* 0x0000000404007c0c */ /* 0x000fe2000bf45270 */
[----:B------:R-:W-:Y:S01]  /*0650*/  FFMA R50, R7, R19, R50 ;  /* 0x0000001307327223 */ /* 0x000fe20000000032 */
[----:B------:R-:W-:Y:S01]  /*0660*/  FFMA R0, R9, R6, R0 ;  /* 0x0000000609007223 */ /* 0x000fe20000000000 */
[----:B------:R-:W-:Y:S01]  /*0670*/  FADD R3, R3, R19 ;  /* 0x0000001303037221 */ /* 0x000fe20000000000 */
[----:B------:R-:W-:Y:S01]  /*0680*/  I2FP.F32.U32 R6, UR5 ;  /* 0x0000000500067c45 */ /* 0x000fe20008201000 */
[----:B------:R-:W-:Y:S02]  /*0690*/  FFMA R50, R7, R9, R50 ;  /* 0x0000000907327223 */ /* 0x000fe40000000032 */
[----:B------:R-:W-:Y:S02]  /*06a0*/  FADD R3, R3, R9 ;  /* 0x0000000903037221 */ /* 0x000fe40000000000 */
[----:B------:R-:W-:Y:S01]  /*06b0*/  FFMA R0, R11, R6, R0 ;  /* 0x000000060b007223 */ /* 0x000fe20000000000 */
[----:B------:R-:W-:Y:S01]  /*06c0*/  I2FP.F32.U32 R6, UR6 ;  /* 0x0000000600067c45 */ /* 0x000fe20008201000 */
[----:B------:R-:W-:Y:S01]  /*06d0*/  FFMA R50, R7, R11, R50 ;  /* 0x0000000b07327223 */ /* 0x000fe20000000032 */
[----:B------:R-:W-:-:S03]  /*06e0*/  FADD R3, R3, R11 ;  /* 0x0000000b03037221 */ /* 0x000fc60000000000 */
[----:B------:R-:W-:Y:S01]  /*06f0*/  FFMA R0, R15, R6, R0 ;  /* 0x000000060f007223 */ /* 0x000fe20000000000 */
[----:B------:R-:W-:Y:S01]  /*0700*/  FFMA R50, R7, R15, R50 ;  /* 0x0000000f07327223 */ /* 0x000fe20000000032 */
[----:B------:R-:W-:Y:S01]  /*0710*/  FADD R3, R3, R15 ;  /* 0x0000000f03037221 */ /* 0x000fe20000000000 */
[----:B------:R-:W-:Y:S06]  /*0720*/  @P2 BRA `(.L_x_2) ;  /* 0xfffffff800f82947 */ /* 0x000fec000383ffff */
[----:B------:R-:W-:-:S07]  /*0730*/  MOV R2, R4 ;  /* 0x0000000400027202 */ /* 0x000fce0000000f00 */
.L_x_1:
[----:B------:R-:W-:-:S13]  /*0740*/  ISETP.NE.AND P2, PT, R20, RZ, PT ;  /* 0x000000ff1400720c */ /* 0x000fda0003f45270 */
[----:B------:R-:W-:Y:S05]  /*0750*/  @!P2 BRA `(.L_x_3) ;  /* 0x0000000000f8a947 */ /* 0x000fea0003800000 */
[----:B------:R-:W-:Y:S01]  /*0760*/  ISETP.NE.AND P2, PT, R22, RZ, PT ;  /* 0x000000ff1600720c */ /* 0x000fe20003f45270 */
[----:B------:R-:W-:-:S12]  /*0770*/  @!P1 BRA `(.L_x_4) ;  /* 0x0000000000849947 */ /* 0x000fd80003800000 */
[----:B------:R-:W0:Y:S02]  /*0780*/  LDC R6, c[0x0][0x38c] ;  /* 0x0000e300ff067b82 */ /* 0x000e240000000800 */
[----:B0-----:R-:W-:-:S04]  /*0790*/  IMAD R11, R2, R6, R5 ;  /* 0x00000006020b7224 */ /* 0x001fc800078e0205 */
[C---:B------:R-:W-:Y:S01]  /*07a0*/  IMAD.WIDE.U32 R8, R11.reuse, 0x4, R12 ;  /* 0x000000040b087825 */ /* 0x040fe200078e000c */
[----:B------:R-:W-:-:S04]  /*07b0*/  IADD3 R11, PT, PT, R11, R6, RZ ;  /* 0x000000060b0b7210 */ /* 0x000fc80007ffe0ff */
[CC--:B------:R-:W-:Y:S01]  /*07c0*/  IADD3 R15, PT, PT, R11.reuse, R6.reuse, RZ ;  /* 0x000000060b0f7210 */ /* 0x0c0fe20007ffe0ff */
[----:B------:R0:W3:Y:S01]  /*07d0*/  LDG.E R9, desc[UR12][R8.64] ;  /* 0x0000000c08097981 */ /* 0x0000e2000c1e1900 */
[--C-:B------:R-:W-:Y:S02]  /*07e0*/  IMAD.WIDE.U32 R10, R11, 0x4, R12.reuse ;  /* 0x000000040b0a7825 */ /* 0x100fe400078e000c */
[C---:B------:R-:W-:Y:S02]  /*07f0*/  IADD3 R17, PT, PT, R15.reuse, R6, RZ ;  /* 0x000000060f117210 */ /* 0x040fe40007ffe0ff */
[--C-:B------:R-:W-:Y:S02]  /*0800*/  IMAD.WIDE.U32 R14, R15, 0x4, R12.reuse ;  /* 0x000000040f0e7825 */ /* 0x100fe400078e000c */
[----:B------:R-:W4:Y:S02]  /*0810*/  LDG.E R11, desc[UR12][R10.64] ;  /* 0x0000000c0a0b7981 */ /* 0x000f24000c1e1900 */
[----:B------:R-:W-:-:S02]  /*0820*/  IMAD.WIDE.U32 R16, R17, 0x4, R12 ;  /* 0x0000000411107825 */ /* 0x000fc400078e000c */
[----:B------:R-:W5:Y:S04]  /*0830*/  LDG.E R15, desc[UR12][R14.64] ;  /* 0x0000000c0e0f7981 */ /* 0x000f68000c1e1900 */
[----:B------:R-:W2:Y:S01]  /*0840*/  LDG.E R17, desc[UR12][R16.64] ;  /* 0x0000000c10117981 */ /* 0x000ea2000c1e1900 */
[----:B------:R-:W-:Y:S02]  /*0850*/  I2FP.F32.U32 R6, R2 ;  /* 0x0000000200067245 */ /* 0x000fe40000201000 */
[C---:B------:R-:W-:Y:S02]  /*0860*/  IADD3 R18, PT, PT, R2.reuse, 0x1, RZ ;  /* 0x0000000102127810 */ /* 0x040fe40007ffe0ff */
[----:B0-----:R-:W-:Y:S02]  /*0870*/  IADD3 R8, PT, PT, R2, 0x3, RZ ;  /* 0x0000000302087810 */ /* 0x001fe40007ffe0ff */
[----:B------:R-:W-:-:S02]  /*0880*/  I2FP.F32.U32 R18, R18 ;  /* 0x0000001200127245 */ /* 0x000fc40000201000 */
[----:B------:R-:W-:Y:S01]  /*0890*/  I2FP.F32.U32 R8, R8 ;  /* 0x0000000800087245 */ /* 0x000fe20000201000 */
[----:B---3--:R-:W-:Y:S01]  /*08a0*/  FFMA R6, R9, R6, R0 ;  /* 0x0000000609067223 */ /* 0x008fe20000000000 */
[C---:B------:R-:W-:Y:S01]  /*08b0*/  IADD3 R0, PT, PT, R2.reuse, 0x2, RZ ;  /* 0x0000000202007810 */ /* 0x040fe20007ffe0ff */
[----:B------:R-:W-:Y:S01]  /*08c0*/  FFMA R50, R7, R9, R50 ;  /* 0x0000000907327223 */ /* 0x000fe20000000032 */
[----:B------:R-:W-:Y:S01]  /*08d0*/  FADD R3, R3, R9 ;  /* 0x0000000903037221 */ /* 0x000fe20000000000 */
[----:B------:R-:W-:Y:S02]  /*08e0*/  IADD3 R2, PT, PT, R2, 0x4, RZ ;  /* 0x0000000402027810 */ /* 0x000fe40007ffe0ff */
[----:B------:R-:W-:Y:S01]  /*08f0*/  I2FP.F32.U32 R0, R0 ;  /* 0x0000000000007245 */ /* 0x000fe20000201000 */
[----:B----4-:R-:W-:Y:S01]  /*0900*/  FFMA R6, R11, R18, R6 ;  /* 0x000000120b067223 */ /* 0x010fe20000000006 */
[----:B------:R-:W-:Y:S01]  /*0910*/  FFMA R50, R7, R11, R50 ;  /* 0x0000000b07327223 */ /* 0x000fe20000000032 */
[----:B------:R-:W-:-:S02]  /*0920*/  FADD R3, R3, R11 ;  /* 0x0000000b03037221 */ /* 0x000fc40000000000 */
[----:B-----5:R-:W-:Y:S01]  /*0930*/  FFMA R0, R15, R0, R6 ;  /* 0x000000000f007223 */ /* 0x020fe20000000006 */
[----:B------:R-:W-:Y:S01]  /*0940*/  FFMA R50, R7, R15, R50 ;  /* 0x0000000f07327223 */ /* 0x000fe20000000032 */
[----:B------:R-:W-:Y:S02]  /*0950*/  FADD R3, R3, R15 ;  /* 0x0000000f03037221 */ /* 0x000fe40000000000 */
[----:B--2---:R-:W-:Y:S01]  /*0960*/  FFMA R0, R17, R8, R0 ;  /* 0x0000000811007223 */ /* 0x004fe20000000000 */
[----:B------:R-:W-:Y:S01]  /*0970*/  FFMA R50, R7, R17, R50 ;  /* 0x0000001107327223 */ /* 0x000fe20000000032 */
[----:B------:R-:W-:-:S07]  /*0980*/  FADD R3, R3, R17 ;  /* 0x0000001103037221 */ /* 0x000fce0000000000 */
.L_x_4:
[----:B------:R-:W-:Y:S05]  /*0990*/  @!P2 BRA `(.L_x_3) ;  /* 0x000000000068a947 */ /* 0x000fea0003800000 */
[----:B------:R-:W0:Y:S01]  /*09a0*/  LDC R9, c[0x0][0x38c] ;  /* 0x0000e300ff097b82 */ /* 0x000e220000000800 */
[----:B------:R-:W-:-:S13]  /*09b0*/  ISETP.NE.AND P2, PT, R22, 0x1, PT ;  /* 0x000000011600780c */ /* 0x000fda0003f45270 */
[----:B------:R-:W-:Y:S02]  /*09c0*/  @P2 I2FP.F32.U32 R16, R2 ;  /* 0x0000000200102245 */ /* 0x000fe40000201000 */
[C---:B------:R-:W-:Y:S02]  /*09d0*/  @P2 IADD3 R17, PT, PT, R2.reuse, 0x1, RZ ;  /* 0x0000000102112810 */ /* 0x040fe40007ffe0ff */
[----:B0-----:R-:W-:Y:S01]  /*09e0*/  LOP3.LUT P3, RZ, R9, 0x1, RZ, 0xc0, !PT ;  /* 0x0000000109ff7812 */ /* 0x001fe2000786c0ff */
[C---:B------:R-:W-:Y:S01]  /*09f0*/  @P2 IMAD R10, R2.reuse, R9, R5 ;  /* 0x00000009020a2224 */ /* 0x040fe200078e0205 */
[----:B------:R-:W-:-:S04]  /*0a00*/  @P2 IADD3 R2, PT, PT, R2, 0x2, RZ ;  /* 0x0000000202022810 */ /* 0x000fc80007ffe0ff */
[C---:B------:R-:W-:Y:S01]  /*0a10*/  @P2 IADD3 R15, PT, PT, R10.reuse, R9, RZ ;  /* 0x000000090a0f2210 */ /* 0x040fe20007ffe0ff */
[----:B------:R-:W-:-:S04]  /*0a20*/  @P2 IMAD.WIDE.U32 R10, R10, 0x4, R12 ;  /* 0x000000040a0a2825 */ /* 0x000fc800078e000c */
[----:B------:R-:W-:Y:S02]  /*0a30*/  @P2 IMAD.WIDE.U32 R14, R15, 0x4, R12 ;  /* 0x000000040f0e2825 */ /* 0x000fe400078e000c */
[----:B------:R-:W3:Y:S02]  /*0a40*/  @P2 LDG.E R11, desc[UR12][R10.64] ;  /* 0x0000000c0a0b2981 */ /* 0x000ee4000c1e1900 */
[----:B------:R-:W-:Y:S02]  /*0a50*/  @P3 IMAD R9, R2, R9, R5 ;  /* 0x0000000902093224 */ /* 0x000fe400078e0205 */
[----:B------:R-:W4:Y:S02]  /*0a60*/  @P2 LDG.E R15, desc[UR12][R14.64] ;  /* 0x0000000c0e0f2981 */ /* 0x000f24000c1e1900 */
[----:B------:R-:W-:-:S06]  /*0a70*/  @P3 IMAD.WIDE.U32 R8, R9, 0x4, R12 ;  /* 0x0000000409083825 */ /* 0x000fcc00078e000c */
[----:B------:R-:W5:Y:S01]  /*0a80*/  @P3 LDG.E R9, desc[UR12][R8.64] ;  /* 0x0000000c08093981 */ /* 0x000f62000c1e1900 */
[----:B------:R-:W-:Y:S02]  /*0a90*/  @P2 I2FP.F32.U32 R18, R17 ;  /* 0x0000001100122245 */ /* 0x000fe40000201000 */
[----:B------:R-:W-:Y:S01]  /*0aa0*/  @P3 I2FP.F32.U32 R2, R2 ;  /* 0x0000000200023245 */ /* 0x000fe20000201000 */
[----:B---3--:R-:W-:Y:S01]  /*0ab0*/  @P2 FFMA R6, R7, R11, R50 ;  /* 0x0000000b07062223 */ /* 0x008fe20000000032 */
[----:B------:R-:W-:Y:S01]  /*0ac0*/  @P2 FFMA R16, R11, R16, R0 ;  /* 0x000000100b102223 */ /* 0x000fe20000000000 */
[----:B------:R-:W-:Y:S02]  /*0ad0*/  @P2 FADD R17, R3, R11 ;  /* 0x0000000b03112221 */ /* 0x000fe40000000000 */
[----:B----4-:R-:W-:Y:S01]  /*0ae0*/  @P2 FFMA R50, R7, R15, R6 ;  /* 0x0000000f07322223 */ /* 0x010fe20000000006 */
[----:B------:R-:W-:Y:S01]  /*0af0*/  @P2 FFMA R0, R15, R18, R16 ;  /* 0x000000120f002223 */ /* 0x000fe20000000010 */
[----:B------:R-:W-:-:S02]  /*0b00*/  @P2 FADD R3, R17, R15 ;  /* 0x0000000f11032221 */ /* 0x000fc40000000000 */
[----:B-----5:R-:W-:Y:S01]  /*0b10*/  @P3 FFMA R50, R7, R9, R50 ;  /* 0x0000000907323223 */ /* 0x020fe20000000032 */
[----:B------:R-:W-:Y:S01]  /*0b20*/  @P3 FFMA R0, R9, R2, R0 ;  /* 0x0000000209003223 */ /* 0x000fe20000000000 */
[----:B------:R-:W-:-:S07]  /*0b30*/  @P3 FADD R3, R3, R9 ;  /* 0x0000000903033221 */ /* 0x000fce0000000000 */
.L_x_3:
[----:B------:R-:W0:Y:S01]  /*0b40*/  LDC R2, c[0x0][0x38c] ;  /* 0x0000e300ff027b82 */ /* 0x000e220000000800 */
[----:B------:R-:W-:-:S04]  /*0b50*/  IADD3 R5, PT, PT, R5, 0x1, RZ ;  /* 0x0000000105057810 */ /* 0x000fc80007ffe0ff */
[----:B0-----:R-:W-:-:S13]  /*0b60*/  ISETP.NE.AND P2, PT, R5, R2, PT ;  /* 0x000000020500720c */ /* 0x001fda0003f45270 */
[----:B------:R-:W-:Y:S05]  /*0b70*/  @P2 BRA `(.L_x_5) ;  /* 0xfffffff400d02947 */ /* 0x000fea000383ffff */
.L_x_0:
[----:B------:R-:W0:Y:S01]  /*0b80*/  MUFU.RCP R4, R3 ;  /* 0x0000000300047308 */ /* 0x000e220000001000 */
[----:B------:R-:W-:Y:S01]  /*0b90*/  ISETP.GE.AND P2, PT, R2, 0x1, PT ;  /* 0x000000010200780c */ /* 0x000fe20003f46270 */
[----:B------:R-:W-:Y:S06]  /*0ba0*/  BSSY.RECONVERGENT B2, `(.L_x_6) ;  /* 0x000000b000027945 */ /* 0x000fec0003800200 */
[----:B------:R-:W1:Y:S01]  /*0bb0*/  FCHK P0, R50, R3 ;  /* 0x0000000332007302 */ /* 0x000e620000000000 */
[----:B0-----:R-:W-:-:S04]  /*0bc0*/  FFMA R5, R4, -R3, 1 ;  /* 0x3f80000004057423 */ /* 0x001fc80000000803 */
[----:B------:R-:W-:-:S04]  /*0bd0*/  FFMA R5, R4, R5, R4 ;  /* 0x0000000504057223 */ /* 0x000fc80000000004 */
[----:B------:R-:W-:-:S04]  /*0be0*/  FFMA R7, R5, R50, RZ ;  /* 0x0000003205077223 */ /* 0x000fc800000000ff */
[----:B------:R-:W-:-:S04]  /*0bf0*/  FFMA R2, R7, -R3, R50 ;  /* 0x8000000307027223 */ /* 0x000fc80000000032 */
[----:B------:R-:W-:Y:S01]  /*0c00*/  FFMA R32, R5, R2, R7 ;  /* 0x0000000205207223 */ /* 0x000fe20000000007 */
[----:B-1----:R-:W-:Y:S06]  /*0c10*/  @!P0 BRA `(.L_x_7) ;  /* 0x00000000000c8947 */ /* 0x002fec0003800000 */
[----:B------:R-:W-:Y:S02]  /*0c20*/  MOV R45, R3 ;  /* 0x00000003002d7202 */ /* 0x000fe40000000f00 */
[----:B------:R-:W-:-:S07]  /*0c30*/  MOV R38, 0xc50 ;  /* 0x00000c5000267802 */ /* 0x000fce0000000f00 */
[----:B--2---:R-:W-:Y:S05]  /*0c40*/  CALL.REL.NOINC `($__internal_2_$__cuda_sm3x_div_rn_noftz_f32_slowpath) ;  /* 0x000000a4001c7944 */ /* 0x004fea0003c00000 */
.L_x_7:
[----:B------:R-:W-:Y:S05]  /*0c50*/  BSYNC.RECONVERGENT B2 ;  /* 0x0000000000027941 */ /* 0x000fea0003800200 */
.L_x_6:
[----:B------:R-:W0:Y:S01]  /*0c60*/  MUFU.RCP R2, R3 ;  /* 0x0000000300027308 */ /* 0x000e220000001000 */
[----:B------:R-:W-:Y:S01]  /*0c70*/  BSSY.RECONVERGENT B2, `(.L_x_8) ;  /* 0x000000d000027945 */ /* 0x000fe20003800200 */
[----:B------:R-:W-:-:S06]  /*0c80*/  MOV R42, R32 ;  /* 0x00000020002a7202 */ /* 0x000fcc0000000f00 */
        /* <DEDUP_REMOVED lines=8> */
[----:B------:R-:W-:Y:S02]  /*0d10*/  MOV R45, R3 ;  /* 0x00000003002d7202 */ /* 0x000fe40000000f00 */
[----:B------:R-:W-:-:S07]  /*0d20*/  MOV R38, 0xd40 ;  /* 0x00000d4000267802 */ /* 0x000fce0000000f00 */
[----:B--2---:R-:W-:Y:S05]  /*0d30*/  CALL.REL.NOINC `($__internal_2_$__cuda_sm3x_div_rn_noftz_f32_slowpath) ;  /* 0x000000a000e07944 */ /* 0x004fea0003c00000 */
.L_x_9:
[----:B------:R-:W-:Y:S05]  /*0d40*/  BSYNC.RECONVERGENT B2 ;  /* 0x0000000000027941 */ /* 0x000fea0003800200 */
.L_x_8:
[----:B------:R-:W0:Y:S01]  /*0d50*/  LDC R4, c[0x0][0x388] ;  /* 0x0000e200ff047b82 */ /* 0x000e220000000800 */
[----:B------:R-:W-:Y:S01]  /*0d60*/  UMOV UR4, 0x3f000000 ;  /* 0x3f00000000047882 */ /* 0x000fe20000000000 */
[----:B------:R-:W-:Y:S02]  /*0d70*/  MOV R41, R32 ;  /* 0x0000002000297202 */ /* 0x000fe40000000f00 */
[----:B------:R-:W-:Y:S01]  /*0d80*/  MOV R5, UR4 ;  /* 0x0000000400057c02 */ /* 0x000fe20008000f00 */
[----:B0-----:R-:W0:Y:S08]  /*0d90*/  MUFU.RCP R0, R4 ;  /* 0x0000000400007308 */ /* 0x001e300000001000 */
[----:B------:R-:W1:Y:S01]  /*0da0*/  FCHK P0, R5, R4 ;  /* 0x0000000405007302 */ /* 0x000e620000000000 */
[----:B0-----:R-:W-:-:S04]  /*0db0*/  FFMA R3, R0, -R4, 1 ;  /* 0x3f80000000037423 */ /* 0x001fc80000000804 */
[----:B------:R-:W-:-:S04]  /*0dc0*/  FFMA R0, R0, R3, R0 ;  /* 0x0000000300007223 */ /* 0x000fc80000000000 */
[----:B------:R-:W-:-:S04]  /*0dd0*/  FFMA R3, R0, 0.5, RZ ;  /* 0x3f00000000037823 */ /* 0x000fc800000000ff */
[----:B------:R-:W-:-:S04]  /*0de0*/  FFMA R2, R3, -R4, 0.5 ;  /* 0x3f00000003027423 */ /* 0x000fc80000000804 */
[----:B------:R-:W-:Y:S01]  /*0df0*/  FFMA R32, R0, R2, R3 ;  /* 0x0000000200207223 */ /* 0x000fe20000000003 */
[----:B-1----:R-:W-:Y:S06]  /*0e00*/  @!P0 BRA `(.L_x_10) ;  /* 0x0000000000148947 */ /* 0x002fec0003800000 */
[----:B------:R-:W0:Y:S01]  /*0e10*/  LDCU UR4, c[0x0][0x388] ;  /* 0x00007100ff0477ac */ /* 0x000e220008000800 */
[----:B------:R-:W-:Y:S01]  /*0e20*/  HFMA2 R50, -RZ, RZ, 1.75, 0 ;  /* 0x3f000000ff327431 */ /* 0x000fe200000001ff */
[----:B------:R-:W-:Y:S02]  /*0e30*/  MOV R38, 0xe60 ;  /* 0x00000e6000267802 */ /* 0x000fe40000000f00 */
[----:B0-----:R-:W-:-:S07]  /*0e40*/  MOV R45, UR4 ;  /* 0x00000004002d7c02 */ /* 0x001fce0008000f00 */
[----:B--2---:R-:W-:Y:S05]  /*0e50*/  CALL.REL.NOINC `($__internal_2_$__cuda_sm3x_div_rn_noftz_f32_slowpath) ;  /* 0x000000a000987944 */ /* 0x004fea0003c00000 */
.L_x_10:
[----:B------:R-:W0:Y:S01]  /*0e60*/  LDC R5, c[0x0][0x388] ;  /* 0x0000e200ff057b82 */ /* 0x000e220000000800 */
[----:B------:R-:W-:Y:S01]  /*0e70*/  BSSY.RECONVERGENT B2, `(.L_x_11) ;  /* 0x000000f000027945 */ /* 0x000fe20003800200 */
[----:B0-----:R-:W0:Y:S08]  /*0e80*/  MUFU.RCP R0, R5 ;  /* 0x0000000500007308 */ /* 0x001e300000001000 */
[----:B------:R-:W1:Y:S01]  /*0e90*/  FCHK P0, R32, R5 ;  /* 0x0000000520007302 */ /* 0x000e620000000000 */
[----:B0-----:R-:W-:-:S04]  /*0ea0*/  FFMA R3, R0, -R5, 1 ;  /* 0x3f80000000037423 */ /* 0x001fc80000000805 */
[----:B------:R-:W-:-:S04]  /*0eb0*/  FFMA R0, R0, R3, R0 ;  /* 0x0000000300007223 */ /* 0x000fc80000000000 */
[----:B------:R-:W-:-:S04]  /*0ec0*/  FFMA R3, R0, R32, RZ ;  /* 0x0000002000037223 */ /* 0x000fc800000000ff */
[----:B------:R-:W-:-:S04]  /*0ed0*/  FFMA R2, R3, -R5, R32 ;  /* 0x8000000503027223 */ /* 0x000fc80000000020 */
[----:B------:R-:W-:Y:S01]  /*0ee0*/  FFMA R0, R0, R2, R3 ;  /* 0x0000000200007223 */ /* 0x000fe20000000003 */
[----:B-1----:R-:W-:Y:S06]  /*0ef0*/  @!P0 BRA `(.L_x_12) ;  /* 0x0000000000188947 */ /* 0x002fec0003800000 */
[----:B------:R-:W0:Y:S01]  /*0f00*/  LDCU UR4, c[0x0][0x388] ;  /* 0x00007100ff0477ac */ /* 0x000e220008000800 */
[----:B------:R-:W-:Y:S02]  /*0f10*/  MOV R50, R32 ;  /* 0x0000002000327202 */ /* 0x000fe40000000f00 */
[----:B------:R-:W-:Y:S02]  /*0f20*/  MOV R38, 0xf50 ;  /* 0x00000f5000267802 */ /* 0x000fe40000000f00 */
[----:B0-----:R-:W-:-:S07]  /*0f30*/  MOV R45, UR4 ;  /* 0x00000004002d7c02 */ /* 0x001fce0008000f00 */
[----:B--2---:R-:W-:Y:S05]  /*0f40*/  CALL.REL.NOINC `($__internal_2_$__cuda_sm3x_div_rn_noftz_f32_slowpath) ;  /* 0x000000a0005c7944 */ /* 0x004fea0003c00000 */
[----:B------:R-:W-:-:S07]  /*0f50*/  MOV R0, R32 ;  /* 0x0000002000007202 */ /* 0x000fce0000000f00 */
.L_x_12:
[----:B------:R-:W-:Y:S05]  /*0f60*/  BSYNC.RECONVERGENT B2 ;  /* 0x0000000000027941 */ /* 0x000fea0003800200 */
.L_x_11:
[----:B------:R-:W-:Y:S01]  /*0f70*/  HFMA2 R3, -RZ, RZ, 0, 0 ;  /* 0x00000000ff037431 */ /* 0x000fe200000001ff */
[----:B------:R-:W-:Y:S01]  /*0f80*/  MOV R40, 0x51ba43b7 ;  /* 0x51ba43b700287802 */ /* 0x000fe20000000f00 */
[----:B------:R-:W-:Y:S06]  /*0f90*/  @!P2 BRA `(.L_x_13) ;  /* 0x0000001000d0a947 */ /* 0x000fec0003800000 */
[----:B------:R-:W0:Y:S01]  /*0fa0*/  LDCU UR4, c[0x0][0x38c] ;  /* 0x00007180ff0477ac */ /* 0x000e220008000800 */
[----:B------:R-:W-:Y:S02]  /*0fb0*/  MOV R3, RZ ;  /* 0x000000ff00037202 */ /* 0x000fe40000000f00 */
[----:B------:R-:W-:Y:S01]  /*0fc0*/  MOV R40, 0x51ba43b7 ;  /* 0x51ba43b700287802 */ /* 0x000fe20000000f00 */
[----:B0-----:R-:W-:Y:S02]  /*0fd0*/  ULOP3.LUT UR11, UR4, 0x7, URZ, 0xc0, !UPT ;  /* 0x00000007040b7892 */ /* 0x001fe4000f8ec0ff */
[----:B------:R-:W-:Y:S02]  /*0fe0*/  UIADD3 UR10, UPT, UPT, UR4, -0x1, URZ ;  /* 0xffffffff040a7890 */ /* 0x000fe4000fffe0ff */
[----:B------:R-:W-:Y:S02]  /*0ff0*/  ULOP3.LUT UR15, UR4, 0x3, URZ, 0xc0, !UPT ;  /* 0x00000003040f7892 */ /* 0x000fe4000f8ec0ff */
[----:B------:R-:W-:-:S02]  /*1000*/  ULOP3.LUT UR9, UR4, 0x7ffffff8, URZ, 0xc0, !UPT ;  /* 0x7ffffff804097892 */ /* 0x000fc4000f8ec0ff */
[----:B------:R-:W-:Y:S01]  /*1010*/  UIADD3 UR14, UPT, UPT, UR11, -0x1, URZ ;  /* 0xffffffff0b0e7890 */ /* 0x000fe2000fffe0ff */
[----:B------:R-:W-:-:S11]  /*1020*/  UMOV UR4, URZ ;  /* 0x000000ff00047c82 */ /* 0x000fd60008000000 */
.L_x_23:
[----:B------:R-:W-:-:S05]  /*1030*/  UMOV UR5, URZ ;  /* 0x000000ff00057c82 */ /* 0x000fca0008000000 */
.L_x_22:
[----:B------:R-:W-:Y:S01]  /*1040*/  HFMA2 R45, -RZ, RZ, 0, 0 ;  /* 0x00000000ff2d7431 */ /* 0x000fe200000001ff */
[----:B------:R-:W-:Y:S01]  /*1050*/  MOV R50, RZ ;  /* 0x000000ff00327202 */ /* 0x000fe20000000f00 */
[----:B------:R-:W-:Y:S01]  /*1060*/  UISETP.GE.U32.AND UP1, UPT, UR14, 0x3, UPT ;  /* 0x000000030e00788c */ /* 0x000fe2000bf26070 */
[----:B------:R-:W-:-:S10]  /*1070*/  UMOV UR6, URZ ;  /* 0x000000ff00067c82 */ /* 0x000fd40008000000 */
.L_x_19:
[----:B------:R-:W-:Y:S01]  /*1080*/  UIADD3 UR7, UPT, UPT, -UR6, UR4, URZ ;  /* 0x0000000406077290 */ /* 0x000fe2000fffe1ff */
[----:B------:R-:W-:Y:S01]  /*1090*/  MOV R4, RZ ;  /* 0x000000ff00047202 */ /* 0x000fe20000000f00 */
[----:B------:R-:W-:Y:S02]  /*10a0*/  UIADD3 UR8, UPT, UPT, UR6, -UR4, URZ ;  /* 0x8000000406087290 */ /* 0x000fe4000fffe0ff */
[----:B------:R-:W-:Y:S02]  /*10b0*/  UISETP.GE.U32.AND UP2, UPT, UR10, 0x7, UPT ;  /* 0x000000070a00788c */ /* 0x000fe4000bf46070 */
[----:B------:R-:W-:-:S06]  /*10c0*/  UIMAD UR7, UR7, UR8, URZ ;  /* 0x00000008070772a4 */ /* 0x000fcc000f8e02ff */
[----:B------:R-:W-:Y:S01]  /*10d0*/  I2FP.F32.S32 R5, UR7 ;  /* 0x0000000700057c45 */ /* 0x000fe20008201400 */
[----:B------:R-:W0:Y:S04]  /*10e0*/  LDCU UR8, c[0x0][0x38c] ;  /* 0x00007180ff0877ac */ /* 0x000e280008000800 */
[----:B------:R-:W-:-:S04]  /*10f0*/  FMUL R5, R5, R0 ;  /* 0x0000000005057220 */ /* 0x000fc80000400000 */
[----:B------:R-:W-:-:S05]  /*1100*/  FMUL R5, R5, 1.4426950216293334961 ;  /* 0x3fb8aa3b05057820 */ /* 0x000fca0000400000 */
[----:B------:R-:W-:Y:S01]  /*1110*/  FSETP.GEU.AND P0, PT, R5, -126, PT ;  /* 0xc2fc00000500780b */ /* 0x000fe20003f0e000 */
[----:B0-----:R-:W-:Y:S02]  /*1120*/  UIMAD UR7, UR6, UR8, URZ ;  /* 0x00000008060772a4 */ /* 0x001fe4000f8e02ff */
[----:B------:R-:W-:-:S04]  /*1130*/  UIADD3 UR6, UPT, UPT, UR6, 0x1, URZ ;  /* 0x0000000106067890 */ /* 0x000fc8000fffe0ff */
[----:B------:R-:W-:-:S06]  /*1140*/  UISETP.NE.AND UP0, UPT, UR6, UR8, UPT ;  /* 0x000000080600728c */ /* 0x000fcc000bf05270 */
[----:B------:R-:W-:-:S04]  /*1150*/  @!P0 FMUL R5, R5, 0.5 ;  /* 0x3f00000005058820 */ /* 0x000fc80000400000 */
[----:B------:R-:W0:Y:S02]  /*1160*/  MUFU.EX2 R2, R5 ;  /* 0x0000000500027308 */ /* 0x000e240000000800 */
[----:B0-----:R-:W-:Y:S01]  /*1170*/  @!P0 FMUL R2, R2, R2 ;  /* 0x0000000202028220 */ /* 0x001fe20000400000 */
[----:B------:R-:W-:Y:S06]  /*1180*/  BRA.U !UP2, `(.L_x_14) ;  /* 0x000000050af87547 */ /* 0x000fec000b800000 */
[----:B------:R-:W-:-:S07]  /*1190*/  HFMA2 R22, -RZ, RZ, 0, 0 ;  /* 0x00000000ff167431 */ /* 0x000fce00000001ff */
.L_x_15:
[----:B------:R-:W-:-:S05]  /*11a0*/  IADD3 R15, PT, PT, R22, UR7, RZ ;  /* 0x00000007160f7c10 */ /* 0x000fca000fffe0ff */
[----:B------:R-:W-:-:S05]  /*11b0*/  IMAD.WIDE.U32 R14, R15, 0x4, R12 ;  /* 0x000000040f0e7825 */ /* 0x000fca00078e000c */
[----:B------:R-:W3:Y:S04]  /*11c0*/  LDG.E R11, desc[UR12][R14.64] ;  /* 0x0000000c0e0b7981 */ /* 0x000ee8000c1e1900 */
[----:B------:R-:W4:Y:S04]  /*11d0*/  LDG.E R10, desc[UR12][R14.64+0x4] ;  /* 0x0000040c0e0a7981 */ /* 0x000f28000c1e1900 */
[----:B------:R-:W5:Y:S04]  /*11e0*/  LDG.E R8, desc[UR12][R14.64+0x8] ;  /* 0x0000080c0e087981 */ /* 0x000f68000c1e1900 */
[----:B------:R-:W2:Y:S04]  /*11f0*/  LDG.E R7, desc[UR12][R14.64+0xc] ;  /* 0x00000c0c0e077981 */ /* 0x000ea8000c1e1900 */
[----:B------:R-:W2:Y:S04]  /*1200*/  LDG.E R6, desc[UR12][R14.64+0x10] ;  /* 0x0000100c0e067981 */ /* 0x000ea8000c1e1900 */
[----:B------:R-:W2:Y:S04]  /*1210*/  LDG.E R5, desc[UR12][R14.64+0x14] ;  /* 0x0000140c0e057981 */ /* 0x000ea8000c1e1900 */
[----:B------:R-:W2:Y:S04]  /*1220*/  LDG.E R4, desc[UR12][R14.64+0x18] ;  /* 0x0000180c0e047981 */ /* 0x000ea8000c1e1900 */
[----:B------:R0:W2:Y:S01]  /*1230*/  LDG.E R9, desc[UR12][R14.64+0x1c] ;  /* 0x00001c0c0e097981 */ /* 0x0000a2000c1e1900 */
[----:B------:R-:W-:-:S02]  /*1240*/  IADD3 R18, PT, PT, R22, 0x1, RZ ;  /* 0x0000000116127810 */ /* 0x000fc40007ffe0ff */
[C---:B------:R-:W-:Y:S02]  /*1250*/  IADD3 R16, PT, PT, R22.reuse, -UR5, RZ ;  /* 0x8000000516107c10 */ /* 0x040fe4000fffe0ff */
[----:B------:R-:W-:Y:S02]  /*1260*/  IADD3 R17, PT, PT, -R22, UR5, RZ ;  /* 0x0000000516117c10 */ /* 0x000fe4000fffe1ff */
[C---:B------:R-:W-:Y:S02]  /*1270*/  IADD3 R19, PT, PT, R18.reuse, -UR5, RZ ;  /* 0x8000000512137c10 */ /* 0x040fe4000fffe0ff */
[----:B------:R-:W-:Y:S01]  /*1280*/  IADD3 R18, PT, PT, -R18, UR5, RZ ;  /* 0x0000000512127c10 */ /* 0x000fe2000fffe1ff */
[----:B------:R-:W-:Y:S01]  /*1290*/  IMAD R16, R16, R17, RZ ;  /* 0x0000001110107224 */ /* 0x000fe200078e02ff */
[C---:B------:R-:W-:Y:S02]  /*12a0*/  IADD3 R20, PT, PT, R22.reuse, 0x2, RZ ;  /* 0x0000000216147810 */ /* 0x040fe40007ffe0ff */
[C---:B------:R-:W-:Y:S01]  /*12b0*/  IADD3 R21, PT, PT, R22.reuse, 0x4, RZ ;  /* 0x0000000416157810 */ /* 0x040fe20007ffe0ff */
[----:B------:R-:W-:Y:S01]  /*12c0*/  IMAD R18, R19, R18, RZ ;  /* 0x0000001213127224 */ /* 0x000fe200078e02ff */
[----:B------:R-:W-:-:S02]  /*12d0*/  IADD3 R19, PT, PT, R22, 0x3, RZ ;  /* 0x0000000316137810 */ /* 0x000fc40007ffe0ff */
[----:B0-----:R-:W-:Y:S02]  /*12e0*/  I2FP.F32.S32 R15, R16 ;  /* 0x00000010000f7245 */ /* 0x001fe40000201400 */
[C---:B------:R-:W-:Y:S02]  /*12f0*/  IADD3 R14, PT, PT, R19.reuse, -UR5, RZ ;  /* 0x80000005130e7c10 */ /* 0x040fe4000fffe0ff */
[----:B------:R-:W-:Y:S01]  /*1300*/  IADD3 R19, PT, PT, -R19, UR5, RZ ;  /* 0x0000000513137c10 */ /* 0x000fe2000fffe1ff */
[----:B------:R-:W-:Y:S01]  /*1310*/  FMUL R15, R15, R0 ;  /* 0x000000000f0f7220 */ /* 0x000fe20000400000 */
[C---:B------:R-:W-:Y:S02]  /*1320*/  IADD3 R17, PT, PT, R20.reuse, -UR5, RZ ;  /* 0x8000000514117c10 */ /* 0x040fe4000fffe0ff */
[----:B------:R-:W-:Y:S01]  /*1330*/  IADD3 R20, PT, PT, -R20, UR5, RZ ;  /* 0x0000000514147c10 */ /* 0x000fe2000fffe1ff */
[----:B------:R-:W-:Y:S01]  /*1340*/  FMUL R15, R15, 1.4426950216293334961 ;  /* 0x3fb8aa3b0f0f7820 */ /* 0x000fe20000400000 */
[C---:B------:R-:W-:Y:S01]  /*1350*/  IADD3 R16, PT, PT, R21.reuse, -UR5, RZ ;  /* 0x8000000515107c10 */ /* 0x040fe2000fffe0ff */
[----:B------:R-:W-:Y:S01]  /*1360*/  IMAD R14, R14, R19, RZ ;  /* 0x000000130e0e7224 */ /* 0x000fe200078e02ff */
[----:B------:R-:W-:Y:S01]  /*1370*/  IADD3 R21, PT, PT, -R21, UR5, RZ ;  /* 0x0000000515157c10 */ /* 0x000fe2000fffe1ff */
[----:B------:R-:W-:Y:S01]  /*1380*/  IMAD R20, R17, R20, RZ ;  /* 0x0000001411147224 */ /* 0x000fe200078e02ff */
[----:B------:R-:W-:-:S02]  /*1390*/  IADD3 R19, PT, PT, R22, 0x5, RZ ;  /* 0x0000000516137810 */ /* 0x000fc40007ffe0ff */
[----:B------:R-:W-:Y:S01]  /*13a0*/  I2FP.F32.S32 R17, R18 ;  /* 0x0000001200117245 */ /* 0x000fe20000201400 */
[----:B------:R-:W-:Y:S01]  /*13b0*/  IMAD R16, R16, R21, RZ ;  /* 0x0000001510107224 */ /* 0x000fe200078e02ff */
[----:B------:R-:W-:Y:S02]  /*13c0*/  FSETP.GEU.AND P6, PT, R15, -126, PT ;  /* 0xc2fc00000f00780b */ /* 0x000fe40003fce000 */
[----:B------:R-:W-:Y:S01]  /*13d0*/  IADD3 R23, PT, PT, R22, 0x6, RZ ;  /* 0x0000000616177810 */ /* 0x000fe20007ffe0ff */
[----:B------:R-:W-:Y:S01]  /*13e0*/  FMUL R17, R17, R0 ;  /* 0x0000000011117220 */ /* 0x000fe20000400000 */
[C---:B------:R-:W-:Y:S02]  /*13f0*/  IADD3 R18, PT, PT, R19.reuse, -UR5, RZ ;  /* 0x8000000513127c10 */ /* 0x040fe4000fffe0ff */
[----:B------:R-:W-:Y:S01]  /*1400*/  IADD3 R21, PT, PT, -R19, UR5, RZ ;  /* 0x0000000513157c10 */ /* 0x000fe2000fffe1ff */
[----:B------:R-:W-:Y:S01]  /*1410*/  FMUL R17, R17, 1.4426950216293334961 ;  /* 0x3fb8aa3b11117820 */ /* 0x000fe20000400000 */
[----:B------:R-:W-:-:S02]  /*1420*/  I2FP.F32.S32 R19, R20 ;  /* 0x0000001400137245 */ /* 0x000fc40000201400 */
[C---:B------:R-:W-:Y:S01]  /*1430*/  IADD3 R20, PT, PT, R23.reuse, -UR5, RZ ;  /* 0x8000000517147c10 */ /* 0x040fe2000fffe0ff */
[----:B------:R-:W-:Y:S01]  /*1440*/  IMAD R18, R18, R21, RZ ;  /* 0x0000001512127224 */ /* 0x000fe200078e02ff */
[----:B------:R-:W-:Y:S01]  /*1450*/  IADD3 R23, PT, PT, -R23, UR5, RZ ;  /* 0x0000000517177c10 */ /* 0x000fe2000fffe1ff */
[----:B------:R-:W-:Y:S01]  /*1460*/  FMUL R19, R19, R0 ;  /* 0x0000000013137220 */ /* 0x000fe20000400000 */
[----:B------:R-:W-:Y:S01]  /*1470*/  I2FP.F32.S32 R21, R14 ;  /* 0x0000000e00157245 */ /* 0x000fe20000201400 */
[----:B------:R-:W-:Y:S01]  /*1480*/  @!P6 FMUL R15, R15, 0.5 ;  /* 0x3f0000000f0fe820 */ /* 0x000fe20000400000 */
[----:B------:R-:W-:Y:S01]  /*1490*/  IADD3 R24, PT, PT, R22, 0x7, RZ ;  /* 0x0000000716187810 */ /* 0x000fe20007ffe0ff */
[----:B------:R-:W-:Y:S01]  /*14a0*/  IMAD R20, R20, R23, RZ ;  /* 0x0000001714147224 */ /* 0x000fe200078e02ff */
[----:B------:R-:W-:Y:S01]  /*14b0*/  I2FP.F32.S32 R23, R16 ;  /* 0x0000001000177245 */ /* 0x000fe20000201400 */
[----:B------:R-:W-:Y:S01]  /*14c0*/  FMUL R19, R19, 1.4426950216293334961 ;  /* 0x3fb8aa3b13137820 */ /* 0x000fe20000400000 */
[-C--:B------:R-:W-:Y:S01]  /*14d0*/  FMUL R21, R21, R0.reuse ;  /* 0x0000000015157220 */ /* 0x080fe20000400000 */
[----:B------:R-:W-:Y:S01]  /*14e0*/  FSETP.GEU.AND P5, PT, R17, -126, PT ;  /* 0xc2fc00001100780b */ /* 0x000fe20003fae000 */
[----:B------:R-:W0:Y:S01]  /*14f0*/  MUFU.EX2 R15, R15 ;  /* 0x0000000f000f7308 */ /* 0x000e220000000800 */
[C---:B------:R-:W-:Y:S01]  /*1500*/  IADD3 R14, PT, PT, R24.reuse, -UR5, RZ ;  /* 0x80000005180e7c10 */ /* 0x040fe2000fffe0ff */
[----:B------:R-:W-:Y:S01]  /*1510*/  FMUL R21, R21, 1.4426950216293334961 ;  /* 0x3fb8aa3b15157820 */ /* 0x000fe20000400000 */
[----:B------:R-:W-:Y:S01]  /*1520*/  IADD3 R29, PT, PT, -R24, UR5, RZ ;  /* 0x00000005181d7c10 */ /* 0x000fe2000fffe1ff */
[----:B------:R-:W-:Y:S01]  /*1530*/  FMUL R23, R23, R0 ;  /* 0x0000000017177220 */ /* 0x000fe20000400000 */
[----:B------:R-:W-:-:S02]  /*1540*/  I2FP.F32.S32 R25, R18 ;  /* 0x0000001200197245 */ /* 0x000fc40000201400 */
[----:B------:R-:W-:Y:S01]  /*1550*/  I2FP.F32.S32 R27, R20 ;  /* 0x00000014001b7245 */ /* 0x000fe20000201400 */
[----:B------:R-:W-:Y:S01]  /*1560*/  IMAD R14, R14, R29, RZ ;  /* 0x0000001d0e0e7224 */ /* 0x000fe200078e02ff */
[----:B------:R-:W-:Y:S01]  /*1570*/  FSETP.GEU.AND P4, PT, R19, -126, PT ;  /* 0xc2fc00001300780b */ /* 0x000fe20003f8e000 */
[----:B------:R-:W-:Y:S01]  /*1580*/  FMUL R23, R23, 1.4426950216293334961 ;  /* 0x3fb8aa3b17177820 */ /* 0x000fe20000400000 */
[-C--:B------:R-:W-:Y:S01]  /*1590*/  FMUL R25, R25, R0.reuse ;  /* 0x0000000019197220 */ /* 0x080fe20000400000 */
[----:B------:R-:W-:Y:S01]  /*15a0*/  FMUL R27, R27, R0 ;  /* 0x000000001b1b7220 */ /* 0x000fe20000400000 */
[----:B------:R-:W-:Y:S01]  /*15b0*/  FSETP.GEU.AND P3, PT, R21, -126, PT ;  /* 0xc2fc00001500780b */ /* 0x000fe20003f6e000 */
[----:B------:R-:W-:Y:S01]  /*15c0*/  @!P5 FMUL R17, R17, 0.5 ;  /* 0x3f0000001111d820 */ /* 0x000fe20000400000 */
[----:B------:R-:W-:Y:S01]  /*15d0*/  I2FP.F32.S32 R29, R14 ;  /* 0x0000000e001d7245 */ /* 0x000fe20000201400 */
[----:B------:R-:W-:Y:S01]  /*15e0*/  FMUL R25, R25, 1.4426950216293334961 ;  /* 0x3fb8aa3b19197820 */ /* 0x000fe20000400000 */
[----:B------:R-:W-:Y:S01]  /*15f0*/  FMUL R27, R27, 1.4426950216293334961 ;  /* 0x3fb8aa3b1b1b7820 */ /* 0x000fe20000400000 */
[----:B------:R-:W-:Y:S01]  /*1600*/  FSETP.GEU.AND P2, PT, R23, -126, PT ;  /* 0xc2fc00001700780b */ /* 0x000fe20003f4e000 */
[----:B0-----:R-:W-:Y:S01]  /*1610*/  @!P6 FMUL R15, R15, R15 ;  /* 0x0000000f0f0fe220 */ /* 0x001fe20000400000 */
[----:B------:R-:W-:Y:S01]  /*1620*/  FMUL R29, R29, R0 ;  /* 0x000000001d1d7220 */ /* 0x000fe20000400000 */
[----:B------:R-:W-:Y:S01]  /*1630*/  FSETP.GEU.AND P1, PT, R25, -126, PT ;  /* 0xc2fc00001900780b */ /* 0x000fe20003f2e000 */
[----:B------:R-:W-:Y:S01]  /*1640*/  @!P4 FMUL R19, R19, 0.5 ;  /* 0x3f0000001313c820 */ /* 0x000fe20000400000 */
[----:B------:R-:W-:Y:S01]  /*1650*/  FSETP.GEU.AND P0, PT, R27, -126, PT ;  /* 0xc2fc00001b00780b */ /* 0x000fe20003f0e000 */
[----:B------:R-:W0:Y:S01]  /*1660*/  MUFU.EX2 R17, R17 ;  /* 0x0000001100117308 */ /* 0x000e220000000800 */
[----:B------:R-:W-:Y:S01]  /*1670*/  FMUL R29, R29, 1.4426950216293334961 ;  /* 0x3fb8aa3b1d1d7820 */ /* 0x000fe20000400000 */
[----:B------:R-:W-:Y:S01]  /*1680*/  @!P3 FMUL R21, R21, 0.5 ;  /* 0x3f0000001515b820 */ /* 0x000fe20000400000 */
[----:B------:R-:W-:Y:S01]  /*1690*/  FMUL R15, R2, R15 ;  /* 0x0000000f020f7220 */ /* 0x000fe20000400000 */
[----:B------:R-:W-:-:S02]  /*16a0*/  IADD3 R22, PT, PT, R22, 0x8, RZ ;  /* 0x0000000816167810 */ /* 0x000fc40007ffe0ff */
[----:B------:R-:W-:Y:S01]  /*16b0*/  FSETP.GEU.AND P6, PT, R29, -126, PT ;  /* 0xc2fc00001d00780b */ /* 0x000fe20003fce000 */
[----:B------:R-:W-:Y:S01]  /*16c0*/  @!P2 FMUL R23, R23, 0.5 ;  /* 0x3f0000001717a820 */ /* 0x000fe20000400000 */
[----:B------:R-:W1:Y:S01]  /*16d0*/  MUFU.EX2 R19, R19 ;  /* 0x0000001300137308 */ /* 0x000e620000000800 */
[----:B------:R-:W-:Y:S01]  /*16e0*/  FADD R45, R15, R45 ;  /* 0x0000002d0f2d7221 */ /* 0x000fe20000000000 */
[----:B------:R-:W-:Y:S02]  /*16f0*/  @!P1 FMUL R25, R25, 0.5 ;  /* 0x3f00000019199820 */ /* 0x000fe40000400000 */
[----:B------:R-:W-:-:S04]  /*1700*/  @!P0 FMUL R27, R27, 0.5 ;  /* 0x3f0000001b1b8820 */ /* 0x000fc80000400000 */
[----:B------:R-:W1:Y:S01]  /*1710*/  MUFU.EX2 R21, R21 ;  /* 0x0000001500157308 */ /* 0x000e620000000800 */
[----:B0-----:R-:W-:Y:S02]  /*1720*/  @!P5 FMUL R17, R17, R17 ;  /* 0x000000111111d220 */ /* 0x001fe40000400000 */
[----:B------:R-:W-:Y:S02]  /*1730*/  @!P6 FMUL R29, R29, 0.5 ;  /* 0x3f0000001d1de820 */ /* 0x000fe40000400000 */
[----:B------:R-:W-:-:S03]  /*1740*/  FMUL R14, R2, R17 ;  /* 0x00000011020e7220 */ /* 0x000fc60000400000 */
[----:B------:R-:W0:Y:S01]  /*1750*/  MUFU.EX2 R23, R23 ;  /* 0x0000001700177308 */ /* 0x000e220000000800 */
[----:B-1----:R-:W-:Y:S01]  /*1760*/  @!P4 FMUL R19, R19, R19 ;  /* 0x000000131313c220 */ /* 0x002fe20000400000 */
[----:B------:R-:W-:-:S03]  /*1770*/  FADD R45, R45, R14 ;  /* 0x0000000e2d2d7221 */ /* 0x000fc60000000000 */
[----:B------:R-:W-:-:S03]  /*1780*/  FMUL R16, R2, R19 ;  /* 0x0000001302107220 */ /* 0x000fc60000400000 */
[----:B------:R-:W1:Y:S01]  /*1790*/  MUFU.EX2 R25, R25 ;  /* 0x0000001900197308 */ /* 0x000e620000000800 */
[----:B------:R-:W-:Y:S01]  /*17a0*/  @!P3 FMUL R21, R21, R21 ;  /* 0x000000151515b220 */ /* 0x000fe20000400000 */
[----:B------:R-:W-:-:S03]  /*17b0*/  FADD R45, R45, R16 ;  /* 0x000000102d2d7221 */ /* 0x000fc60000000000 */
[----:B------:R-:W-:-:S03]  /*17c0*/  FMUL R21, R2, R21 ;  /* 0x0000001502157220 */ /* 0x000fc60000400000 */
[----:B------:R-:W1:Y:S01]  /*17d0*/  MUFU.EX2 R27, R27 ;  /* 0x0000001b001b7308 */ /* 0x000e620000000800 */
[----:B0-----:R-:W-:Y:S01]  /*17e0*/  @!P2 FMUL R23, R23, R23 ;  /* 0x000000171717a220 */ /* 0x001fe20000400000 */
[----:B------:R-:W-:-:S06]  /*17f0*/  FADD R45, R45, R21 ;  /* 0x000000152d2d7221 */ /* 0x000fcc0000000000 */
[----:B------:R-:W0:Y:S01]  /*1800*/  MUFU.EX2 R29, R29 ;  /* 0x0000001d001d7308 */ /* 0x000e220000000800 */
[----:B-1----:R-:W-:-:S04]  /*1810*/  @!P1 FMUL R25, R25, R25 ;  /* 0x0000001919199220 */ /* 0x002fc80000400000 */
[----:B------:R-:W-:Y:S01]  /*1820*/  FMUL R25, R2, R25 ;  /* 0x0000001902197220 */ /* 0x000fe20000400000 */
[----:B------:R-:W-:Y:S01]  /*1830*/  @!P0 FMUL R27, R27, R27 ;  /* 0x0000001b1b1b8220 */ /* 0x000fe20000400000 */
[----:B------:R-:W-:Y:S01]  /*1840*/  ISETP.NE.AND P0, PT, R22, UR9, PT ;  /* 0x0000000916007c0c */ /* 0x000fe2000bf05270 */
[----:B0-----:R-:W-:-:S04]  /*1850*/  @!P6 FMUL R29, R29, R29 ;  /* 0x0000001d1d1de220 */ /* 0x001fc80000400000 */
[----:B------:R-:W-:Y:S01]  /*1860*/  FMUL R29, R2, R29 ;  /* 0x0000001d021d7220 */ /* 0x000fe20000400000 */
[----:B---3--:R-:W-:-:S04]  /*1870*/  FFMA R11, R15, R11, R50 ;  /* 0x0000000b0f0b7223 */ /* 0x008fc80000000032 */
[----:B----4-:R-:W-:Y:S01]  /*1880*/  FFMA R11, R14, R10, R11 ;  /* 0x0000000a0e0b7223 */ /* 0x010fe2000000000b */
[----:B------:R-:W-:-:S03]  /*1890*/  FMUL R10, R2, R23 ;  /* 0x00000017020a7220 */ /* 0x000fc60000400000 */
[----:B-----5:R-:W-:Y:S01]  /*18a0*/  FFMA R8, R16, R8, R11 ;  /* 0x0000000810087223 */ /* 0x020fe2000000000b */
[----:B------:R-:W-:-:S03]  /*18b0*/  FADD R45, R45, R10 ;  /* 0x0000000a2d2d7221 */ /* 0x000fc60000000000 */
[----:B--2---:R-:W-:Y:S01]  /*18c0*/  FFMA R7, R21, R7, R8 ;  /* 0x0000000715077223 */ /* 0x004fe20000000008 */
[----:B------:R-:W-:Y:S01]  /*18d0*/  FMUL R8, R2, R27 ;  /* 0x0000001b02087220 */ /* 0x000fe20000400000 */
[----:B------:R-:W-:Y:S02]  /*18e0*/  FADD R45, R45, R25 ;  /* 0x000000192d2d7221 */ /* 0x000fe40000000000 */
[----:B------:R-:W-:Y:S02]  /*18f0*/  FFMA R6, R10, R6, R7 ;  /* 0x000000060a067223 */ /* 0x000fe40000000007 */
[----:B------:R-:W-:Y:S02]  /*1900*/  FADD R45, R45, R8 ;  /* 0x000000082d2d7221 */ /* 0x000fe40000000000 */
[----:B------:R-:W-:Y:S02]  /*1910*/  FFMA R5, R25, R5, R6 ;  /* 0x0000000519057223 */ /* 0x000fe40000000006 */
[----:B------:R-:W-:-:S02]  /*1920*/  FADD R45, R45, R29 ;  /* 0x0000001d2d2d7221 */ /* 0x000fc40000000000 */
[----:B------:R-:W-:-:S04]  /*1930*/  FFMA R4, R8, R4, R5 ;  /* 0x0000000408047223 */ /* 0x000fc80000000005 */
[----:B------:R-:W-:Y:S01]  /*1940*/  FFMA R50, R29, R9, R4 ;  /* 0x000000091d327223 */ /* 0x000fe20000000004 */
[----:B------:R-:W-:Y:S06]  /*1950*/  @P0 BRA `(.L_x_15) ;  /* 0xfffffff800100947 */ /* 0x000fec000383ffff */
[----:B------:R-:W-:-:S07]  /*1960*/  MOV R4, UR9 ;  /* 0x0000000900047c02 */ /* 0x000fce0008000f00 */
.L_x_14:
[----:B------:R-:W-:-:S09]  /*1970*/  UISETP.NE.AND UP2, UPT, UR11, URZ, UPT ;  /* 0x000000ff0b00728c */ /* 0x000fd2000bf45270 */
[----:B------:R-:W-:Y:S05]  /*1980*/  BRA.U !UP2, `(.L_x_16) ;  /* 0x000000050af47547 */ /* 0x000fea000b800000 */
[----:B------:R-:W-:Y:S01]  /*1990*/  UISETP.NE.AND UP2, UPT, UR15, URZ, UPT ;  /* 0x000000ff0f00728c */ /* 0x000fe2000bf45270 */
[----:B------:R-:W-:Y:S10]  /*19a0*/  BRA.U !UP1, `(.L_x_17) ;  /* 0x0000000509087547 */ /* 0x000ff4000b800000 */
[C---:B------:R-:W-:Y:S02]  /*19b0*/  IADD3 R7, PT, PT, R4.reuse, UR7, RZ ;  /* 0x0000000704077c10 */ /* 0x040fe4000fffe0ff */
[----:B------:R-:W-:-:S03]  /*19c0*/  IADD3 R5, P0, PT, R4, UR7, RZ ;  /* 0x0000000704057c10 */ /* 0x000fc6000ff1e0ff */
[----:B------:R-:W-:Y:S01]  /*19d0*/  IMAD.WIDE.U32 R6, R7, 0x4, R12 ;  /* 0x0000000407067825 */ /* 0x000fe200078e000c */
[----:B------:R-:W-:Y:S02]  /*19e0*/  IADD3.X R9, PT, PT, RZ, RZ, RZ, P0, !PT ;  /* 0x000000ffff097210 */ /* 0x000fe400007fe4ff */
[----:B------:R-:W-:-:S03]  /*19f0*/  LEA R8, P0, R5, R12, 0x2 ;  /* 0x0000000c05087211 */ /* 0x000fc600078010ff */
[----:B------:R0:W3:Y:S01]  /*1a00*/  LDG.E R6, desc[UR12][R6.64] ;  /* 0x0000000c06067981 */ /* 0x0000e2000c1e1900 */
[----:B------:R-:W-:-:S05]  /*1a10*/  LEA.HI.X R9, R5, R13, R9, 0x2, P0 ;  /* 0x0000000d05097211 */ /* 0x000fca00000f1409 */
[----:B------:R-:W4:Y:S04]  /*1a20*/  LDG.E R14, desc[UR12][R8.64+0x4] ;  /* 0x0000040c080e7981 */ /* 0x000f28000c1e1900 */
[----:B------:R-:W5:Y:S04]  /*1a30*/  LDG.E R16, desc[UR12][R8.64+0x8] ;  /* 0x0000080c08107981 */ /* 0x000f68000c1e1900 */
[----:B------:R1:W2:Y:S01]  /*1a40*/  LDG.E R19, desc[UR12][R8.64+0xc] ;  /* 0x00000c0c08137981 */ /* 0x0002a2000c1e1900 */
[C---:B------:R-:W-:Y:S02]  /*1a50*/  IADD3 R5, PT, PT, R4.reuse, -UR5, RZ ;  /* 0x8000000504057c10 */ /* 0x040fe4000fffe0ff */
[----:B------:R-:W-:-:S02]  /*1a60*/  IADD3 R10, PT, PT, -R4, UR5, RZ ;  /* 0x00000005040a7c10 */ /* 0x000fc4000fffe1ff */
[----:B------:R-:W-:-:S03]  /*1a70*/  IADD3 R11, PT, PT, R4, 0x1, RZ ;  /* 0x00000001040b7810 */ /* 0x000fc60007ffe0ff */
[----:B------:R-:W-:Y:S01]  /*1a80*/  IMAD R5, R5, R10, RZ ;  /* 0x0000000a05057224 */ /* 0x000fe200078e02ff */
[C---:B------:R-:W-:Y:S02]  /*1a90*/  IADD3 R10, PT, PT, R11.reuse, -UR5, RZ ;  /* 0x800000050b0a7c10 */ /* 0x040fe4000fffe0ff */
[C---:B------:R-:W-:Y:S02]  /*1aa0*/  IADD3 R15, PT, PT, R4.reuse, 0x2, RZ ;  /* 0x00000002040f7810 */ /* 0x040fe40007ffe0ff */
[----:B------:R-:W-:Y:S02]  /*1ab0*/  IADD3 R11, PT, PT, -R11, UR5, RZ ;  /* 0x000000050b0b7c10 */ /* 0x000fe4000fffe1ff */
[----:B------:R-:W-:Y:S02]  /*1ac0*/  IADD3 R17, PT, PT, R4, 0x3, RZ ;  /* 0x0000000304117810 */ /* 0x000fe40007ffe0ff */
[C---:B0-----:R-:W-:Y:S01]  /*1ad0*/  IADD3 R7, PT, PT, R15.reuse, -UR5, RZ ;  /* 0x800000050f077c10 */ /* 0x041fe2000fffe0ff */
[----:B------:R-:W-:Y:S01]  /*1ae0*/  IMAD R10, R10, R11, RZ ;  /* 0x0000000b0a0a7224 */ /* 0x000fe200078e02ff */
[----:B-1----:R-:W-:-:S02]  /*1af0*/  IADD3 R8, PT, PT, -R15, UR5, RZ ;  /* 0x000000050f087c10 */ /* 0x002fc4000fffe1ff */
[----:B------:R-:W-:Y:S02]  /*1b00*/  I2FP.F32.S32 R5, R5 ;  /* 0x0000000500057245 */ /* 0x000fe40000201400 */
[----:B------:R-:W-:Y:S01]  /*1b10*/  IADD3 R9, PT, PT, R17, -UR5, RZ ;  /* 0x8000000511097c10 */ /* 0x000fe2000fffe0ff */
[----:B------:R-:W-:Y:S01]  /*1b20*/  IMAD R8, R7, R8, RZ ;  /* 0x0000000807087224 */ /* 0x000fe200078e02ff */
[----:B------:R-:W-:Y:S01]  /*1b30*/  IADD3 R18, PT, PT, -R17, UR5, RZ ;  /* 0x0000000511127c10 */ /* 0x000fe2000fffe1ff */
[----:B------:R-:W-:Y:S01]  /*1b40*/  FMUL R5, R5, R0 ;  /* 0x0000000005057220 */ /* 0x000fe20000400000 */
[----:B------:R-:W-:-:S03]  /*1b50*/  I2FP.F32.S32 R7, R10 ;  /* 0x0000000a00077245 */ /* 0x000fc60000201400 */
[----:B------:R-:W-:Y:S01]  /*1b60*/  IMAD R18, R9, R18, RZ ;  /* 0x0000001209127224 */ /* 0x000fe200078e02ff */
[----:B------:R-:W-:Y:S01]  /*1b70*/  I2FP.F32.S32 R9, R8 ;  /* 0x0000000800097245 */ /* 0x000fe20000201400 */
[----:B------:R-:W-:Y:S01]  /*1b80*/  FMUL R5, R5, 1.4426950216293334961 ;  /* 0x3fb8aa3b05057820 */ /* 0x000fe20000400000 */
[----:B------:R-:W-:Y:S02]  /*1b90*/  FMUL R7, R7, R0 ;  /* 0x0000000007077220 */ /* 0x000fe40000400000 */
[----:B------:R-:W-:Y:S01]  /*1ba0*/  I2FP.F32.S32 R11, R18 ;  /* 0x00000012000b7245 */ /* 0x000fe20000201400 */
[-C--:B------:R-:W-:Y:S01]  /*1bb0*/  FMUL R9, R9, R0.reuse ;  /* 0x0000000009097220 */ /* 0x080fe20000400000 */
[----:B------:R-:W-:Y:S01]  /*1bc0*/  FMUL R8, R7, 1.4426950216293334961 ;  /* 0x3fb8aa3b07087820 */ /* 0x000fe20000400000 */
[----:B------:R-:W-:Y:S02]  /*1bd0*/  FSETP.GEU.AND P0, PT, R5, -126, PT ;  /* 0xc2fc00000500780b */ /* 0x000fe40003f0e000 */
[----:B------:R-:W-:Y:S01]  /*1be0*/  FMUL R11, R11, R0 ;  /* 0x000000000b0b7220 */ /* 0x000fe20000400000 */
[----:B------:R-:W-:Y:S01]  /*1bf0*/  FMUL R10, R9, 1.4426950216293334961 ;  /* 0x3fb8aa3b090a7820 */ /* 0x000fe20000400000 */
[----:B------:R-:W-:-:S02]  /*1c00*/  FSETP.GEU.AND P1, PT, R8, -126, PT ;  /* 0xc2fc00000800780b */ /* 0x000fc40003f2e000 */
[----:B------:R-:W-:Y:S02]  /*1c10*/  FMUL R15, R11, 1.4426950216293334961 ;  /* 0x3fb8aa3b0b0f7820 */ /* 0x000fe40000400000 */
[----:B------:R-:W-:-:S03]  /*1c20*/  FSETP.GEU.AND P2, PT, R10, -126, PT ;  /* 0xc2fc00000a00780b */ /* 0x000fc60003f4e000 */
[----:B------:R-:W-:Y:S02]  /*1c30*/  FSETP.GEU.AND P3, PT, R15, -126, PT ;  /* 0xc2fc00000f00780b */ /* 0x000fe40003f6e000 */
[----:B------:R-:W-:-:S04]  /*1c40*/  @!P0 FMUL R5, R5, 0.5 ;  /* 0x3f00000005058820 */ /* 0x000fc80000400000 */
[----:B------:R-:W0:Y:S01]  /*1c50*/  MUFU.EX2 R7, R5 ;  /* 0x0000000500077308 */ /* 0x000e220000000800 */
[----:B------:R-:W-:-:S03]  /*1c60*/  @!P1 FMUL R8, R8, 0.5 ;  /* 0x3f00000008089820 */ /* 0x000fc60000400000 */
[----:B------:R-:W-:-:S04]  /*1c70*/  @!P2 FMUL R10, R10, 0.5 ;  /* 0x3f0000000a0aa820 */ /* 0x000fc80000400000 */
[----:B------:R-:W1:Y:S01]  /*1c80*/  MUFU.EX2 R9, R8 ;  /* 0x0000000800097308 */ /* 0x000e620000000800 */
[----:B------:R-:W-:-:S07]  /*1c90*/  @!P3 FMUL R15, R15, 0.5 ;  /* 0x3f0000000f0fb820 */ /* 0x000fce0000400000 */
[----:B------:R-:W1:Y:S01]  /*1ca0*/  MUFU.EX2 R11, R10 ;  /* 0x0000000a000b7308 */ /* 0x000e620000000800 */
[----:B0-----:R-:W-:-:S07]  /*1cb0*/  @!P0 FMUL R7, R7, R7 ;  /* 0x0000000707078220 */ /* 0x001fce0000400000 */
[----:B------:R-:W0:Y:S01]  /*1cc0*/  MUFU.EX2 R17, R15 ;  /* 0x0000000f00117308 */ /* 0x000e220000000800 */
[----:B------:R-:W-:Y:S01]  /*1cd0*/  FMUL R7, R2, R7 ;  /* 0x0000000702077220 */ /* 0x000fe20000400000 */
[----:B-1----:R-:W-:-:S03]  /*1ce0*/  @!P1 FMUL R9, R9, R9 ;  /* 0x0000000909099220 */ /* 0x002fc60000400000 */
[----:B------:R-:W-:Y:S01]  /*1cf0*/  FADD R45, R45, R7 ;  /* 0x000000072d2d7221 */ /* 0x000fe20000000000 */
[----:B------:R-:W-:Y:S01]  /*1d00*/  FMUL R9, R2, R9 ;  /* 0x0000000902097220 */ /* 0x000fe20000400000 */
[----:B------:R-:W-:-:S03]  /*1d10*/  @!P2 FMUL R11, R11, R11 ;  /* 0x0000000b0b0ba220 */ /* 0x000fc60000400000 */
[----:B------:R-:W-:Y:S01]  /*1d20*/  FADD R45, R45, R9 ;  /* 0x000000092d2d7221 */ /* 0x000fe20000000000 */
[----:B------:R-:W-:Y:S01]  /*1d30*/  FMUL R11, R2, R11 ;  /* 0x0000000b020b7220 */ /* 0x000fe20000400000 */
[----:B0-----:R-:W-:-:S03]  /*1d40*/  @!P3 FMUL R17, R17, R17 ;  /* 0x000000111111b220 */ /* 0x001fc60000400000 */
[----:B------:R-:W-:Y:S01]  /*1d50*/  FADD R45, R45, R11 ;  /* 0x0000000b2d2d7221 */ /* 0x000fe20000000000 */
[----:B------:R-:W-:Y:S01]  /*1d60*/  FMUL R17, R2, R17 ;  /* 0x0000001102117220 */ /* 0x000fe20000400000 */
[----:B------:R-:W-:-:S03]  /*1d70*/  IADD3 R4, PT, PT, R4, 0x4, RZ ;  /* 0x0000000404047810 */ /* 0x000fc60007ffe0ff */
[----:B------:R-:W-:Y:S01]  /*1d80*/  FADD R45, R45, R17 ;  /* 0x000000112d2d7221 */ /* 0x000fe20000000000 */
[----:B---3--:R-:W-:-:S04]  /*1d90*/  FFMA R6, R7, R6, R50 ;  /* 0x0000000607067223 */ /* 0x008fc80000000032 */
[----:B----4-:R-:W-:-:S04]  /*1da0*/  FFMA R6, R9, R14, R6 ;  /* 0x0000000e09067223 */ /* 0x010fc80000000006 */
[----:B-----5:R-:W-:-:S04]  /*1db0*/  FFMA R6, R11, R16, R6 ;  /* 0x000000100b067223 */ /* 0x020fc80000000006 */
[----:B--2---:R-:W-:-:S07]  /*1dc0*/  FFMA R50, R17, R19, R6 ;  /* 0x0000001311327223 */ /* 0x004fce0000000006 */
.L_x_17:
[----:B------:R-:W-:Y:S05]  /*1dd0*/  BRA.U !UP2, `(.L_x_16) ;  /* 0x000000010ae07547 */ /* 0x000fea000b800000 */
[----:B------:R-:W-:Y:S02]  /*1de0*/  UISETP.NE.AND UP2, UPT, UR15, 0x1, UPT ;  /* 0x000000010f00788c */ /* 0x000fe4000bf45270 */
[----:B------:R-:W-:-:S07]  /*1df0*/  ULOP3.LUT UP3, URZ, UR8, 0x1, URZ, 0xc0, !UPT ;  /* 0x0000000108ff7892 */ /* 0x000fce000f86c0ff */
[----:B------:R-:W-:Y:S05]  /*1e00*/  BRA.U !UP2, `(.L_x_18) ;  /* 0x000000010a907547 */ /* 0x000fea000b800000 */
[C---:B------:R-:W-:Y:S02]  /*1e10*/  IADD3 R7, PT, PT, R4.reuse, UR7, RZ ;  /* 0x0000000704077c10 */ /* 0x040fe4000fffe0ff */
[----:B------:R-:W-:-:S03]  /*1e20*/  IADD3 R5, P0, PT, R4, UR7, RZ ;  /* 0x0000000704057c10 */ /* 0x000fc6000ff1e0ff */
[----:B------:R-:W-:Y:S01]  /*1e30*/  IMAD.WIDE.U32 R6, R7, 0x4, R12 ;  /* 0x0000000407067825 */ /* 0x000fe200078e000c */
[----:B------:R-:W-:Y:S02]  /*1e40*/  IADD3.X R9, PT, PT, RZ, RZ, RZ, P0, !PT ;  /* 0x000000ffff097210 */ /* 0x000fe400007fe4ff */
[----:B------:R-:W-:-:S03]  /*1e50*/  LEA R8, P0, R5, R12, 0x2 ;  /* 0x0000000c05087211 */ /* 0x000fc600078010ff */
[----:B------:R0:W3:Y:S01]  /*1e60*/  LDG.E R6, desc[UR12][R6.64] ;  /* 0x0000000c06067981 */ /* 0x0000e2000c1e1900 */
[----:B------:R-:W-:-:S05]  /*1e70*/  LEA.HI.X R9, R5, R13, R9, 0x2, P0 ;  /* 0x0000000d05097211 */ /* 0x000fca00000f1409 */
[----:B------:R1:W4:Y:S01]  /*1e80*/  LDG.E R14, desc[UR12][R8.64+0x4] ;  /* 0x0000040c080e7981 */ /* 0x000322000c1e1900 */
[C---:B------:R-:W-:Y:S02]  /*1e90*/  IADD3 R5, PT, PT, R4.reuse, -UR5, RZ ;  /* 0x8000000504057c10 */ /* 0x040fe4000fffe0ff */
[C---:B------:R-:W-:Y:S02]  /*1ea0*/  IADD3 R10, PT, PT, -R4.reuse, UR5, RZ ;  /* 0x00000005040a7c10 */ /* 0x040fe4000fffe1ff */
[----:B------:R-:W-:-:S03]  /*1eb0*/  IADD3 R11, PT, PT, R4, 0x1, RZ ;  /* 0x00000001040b7810 */ /* 0x000fc60007ffe0ff */
[----:B------:R-:W-:Y:S01]  /*1ec0*/  IMAD R5, R5, R10, RZ ;  /* 0x0000000a05057224 */ /* 0x000fe200078e02ff */
[C---:B------:R-:W-:Y:S02]  /*1ed0*/  IADD3 R10, PT, PT, R11.reuse, -UR5, RZ ;  /* 0x800000050b0a7c10 */ /* 0x040fe4000fffe0ff */
[----:B------:R-:W-:Y:S02]  /*1ee0*/  IADD3 R11, PT, PT, -R11, UR5, RZ ;  /* 0x000000050b0b7c10 */ /* 0x000fe4000fffe1ff */
[----:B------:R-:W-:-:S03]  /*1ef0*/  I2FP.F32.S32 R5, R5 ;  /* 0x0000000500057245 */ /* 0x000fc60000201400 */
[----:B------:R-:W-:Y:S02]  /*1f00*/  IMAD R10, R10, R11, RZ ;  /* 0x0000000b0a0a7224 */ /* 0x000fe400078e02ff */
[----:B------:R-:W-:-:S03]  /*1f10*/  FMUL R5, R5, R0 ;  /* 0x0000000005057220 */ /* 0x000fc60000400000 */
[----:B0-----:R-:W-:Y:S01]  /*1f20*/  I2FP.F32.S32 R7, R10 ;  /* 0x0000000a00077245 */ /* 0x001fe20000201400 */
[----:B------:R-:W-:-:S04]  /*1f30*/  FMUL R5, R5, 1.4426950216293334961 ;  /* 0x3fb8aa3b05057820 */ /* 0x000fc80000400000 */
[----:B------:R-:W-:Y:S01]  /*1f40*/  FMUL R7, R7, R0 ;  /* 0x0000000007077220 */ /* 0x000fe20000400000 */
[----:B------:R-:W-:-:S03]  /*1f50*/  FSETP.GEU.AND P0, PT, R5, -126, PT ;  /* 0xc2fc00000500780b */ /* 0x000fc60003f0e000 */
[----:B-1----:R-:W-:-:S05]  /*1f60*/  FMUL R8, R7, 1.4426950216293334961 ;  /* 0x3fb8aa3b07087820 */ /* 0x002fca0000400000 */
[----:B------:R-:W-:-:S05]  /*1f70*/  FSETP.GEU.AND P1, PT, R8, -126, PT ;  /* 0xc2fc00000800780b */ /* 0x000fca0003f2e000 */
[----:B------:R-:W-:-:S04]  /*1f80*/  @!P0 FMUL R5, R5, 0.5 ;  /* 0x3f00000005058820 */ /* 0x000fc80000400000 */
[----:B------:R-:W0:Y:S04]  /*1f90*/  MUFU.EX2 R7, R5 ;  /* 0x0000000500077308 */ /* 0x000e280000000800 */
[----:B------:R-:W-:-:S04]  /*1fa0*/  @!P1 FMUL R8, R8, 0.5 ;  /* 0x3f00000008089820 */ /* 0x000fc80000400000 */
[----:B------:R-:W1:Y:S01]  /*1fb0*/  MUFU.EX2 R9, R8 ;  /* 0x0000000800097308 */ /* 0x000e620000000800 */
[----:B0-----:R-:W-:-:S04]  /*1fc0*/  @!P0 FMUL R7, R7, R7 ;  /* 0x0000000707078220 */ /* 0x001fc80000400000 */
[----:B------:R-:W-:Y:S01]  /*1fd0*/  FMUL R7, R2, R7 ;  /* 0x0000000702077220 */ /* 0x000fe20000400000 */
[----:B-1----:R-:W-:-:S03]  /*1fe0*/  @!P1 FMUL R9, R9, R9 ;  /* 0x0000000909099220 */ /* 0x002fc60000400000 */
[----:B------:R-:W-:Y:S01]  /*1ff0*/  FADD R45, R45, R7 ;  /* 0x000000072d2d7221 */ /* 0x000fe20000000000 */
[----:B------:R-:W-:Y:S01]  /*2000*/  FMUL R9, R2, R9 ;  /* 0x0000000902097220 */ /* 0x000fe20000400000 */
[----:B------:R-:W-:-:S03]  /*2010*/  IADD3 R4, PT, PT, R4, 0x2, RZ ;  /* 0x0000000204047810 */ /* 0x000fc60007ffe0ff */
[----:B------:R-:W-:Y:S01]  /*2020*/  FADD R45, R45, R9 ;  /* 0x000000092d2d7221 */ /* 0x000fe20000000000 */
[----:B---3--:R-:W-:-:S04]  /*2030*/  FFMA R6, R7, R6, R50 ;  /* 0x0000000607067223 */ /* 0x008fc80000000032 */
[----:B----4-:R-:W-:-:S07]  /*2040*/  FFMA R50, R9, R14, R6 ;  /* 0x0000000e09327223 */ /* 0x010fce0000000006 */
.L_x_18:
[----:B------:R-:W-:Y:S05]  /*2050*/  BRA.U !UP3, `(.L_x_16) ;  /* 0x000000010b407547 */ /* 0x000fea000b800000 */
[----:B------:R-:W-:-:S05]  /*2060*/  IADD3 R7, PT, PT, R4, UR7, RZ ;  /* 0x0000000704077c10 */ /* 0x000fca000fffe0ff */
[----:B------:R-:W-:-:S06]  /*2070*/  IMAD.WIDE.U32 R6, R7, 0x4, R12 ;  /* 0x0000000407067825 */ /* 0x000fcc00078e000c */
[----:B------:R-:W3:Y:S01]  /*2080*/  LDG.E R6, desc[UR12][R6.64] ;  /* 0x0000000c06067981 */ /* 0x000ee2000c1e1900 */
[C---:B------:R-:W-:Y:S02]  /*2090*/  IADD3 R5, PT, PT, R4.reuse, -UR5, RZ ;  /* 0x8000000504057c10 */ /* 0x040fe4000fffe0ff */
[----:B------:R-:W-:-:S05]  /*20a0*/  IADD3 R4, PT, PT, -R4, UR5, RZ ;  /* 0x0000000504047c10 */ /* 0x000fca000fffe1ff */
[----:B------:R-:W-:-:S05]  /*20b0*/  IMAD R4, R5, R4, RZ ;  /* 0x0000000405047224 */ /* 0x000fca00078e02ff */
[----:B------:R-:W-:-:S05]  /*20c0*/  I2FP.F32.S32 R5, R4 ;  /* 0x0000000400057245 */ /* 0x000fca0000201400 */
[----:B------:R-:W-:-:S04]  /*20d0*/  FMUL R5, R5, R0 ;  /* 0x0000000005057220 */ /* 0x000fc80000400000 */
[----:B------:R-:W-:-:S05]  /*20e0*/  FMUL R5, R5, 1.4426950216293334961 ;  /* 0x3fb8aa3b05057820 */ /* 0x000fca0000400000 */
[----:B------:R-:W-:-:S13]  /*20f0*/  FSETP.GEU.AND P0, PT, R5, -126, PT ;  /* 0xc2fc00000500780b */ /* 0x000fda0003f0e000 */
[----:B------:R-:W-:-:S04]  /*2100*/  @!P0 FMUL R5, R5, 0.5 ;  /* 0x3f00000005058820 */ /* 0x000fc80000400000 */
[----:B------:R-:W0:Y:S02]  /*2110*/  MUFU.EX2 R9, R5 ;  /* 0x0000000500097308 */ /* 0x000e240000000800 */
[----:B0-----:R-:W-:-:S04]  /*2120*/  @!P0 FMUL R9, R9, R9 ;  /* 0x0000000909098220 */ /* 0x001fc80000400000 */
[----:B------:R-:W-:-:S04]  /*2130*/  FMUL R9, R2, R9 ;  /* 0x0000000902097220 */ /* 0x000fc80000400000 */
[----:B------:R-:W-:Y:S01]  /*2140*/  FADD R45, R45, R9 ;  /* 0x000000092d2d7221 */ /* 0x000fe20000000000 */
[----:B---3--:R-:W-:-:S07]  /*2150*/  FFMA R50, R9, R6, R50 ;  /* 0x0000000609327223 */ /* 0x008fce0000000032 */
.L_x_16:
[----:B------:R-:W-:Y:S05]  /*2160*/  BRA.U UP0, `(.L_x_19) ;  /* 0xffffffed00c47547 */ /* 0x000fea000b83ffff */
[----:B------:R-:W0:Y:S01]  /*2170*/  MUFU.RCP R2, R45 ;  /* 0x0000002d00027308 */ /* 0x000e220000001000 */
[----:B------:R-:W-:Y:S07]  /*2180*/  BSSY.RECONVERGENT B2, `(.L_x_20) ;  /* 0x000000a000027945 */ /* 0x000fee0003800200 */
[----:B------:R-:W1:Y:S01]  /*2190*/  FCHK P0, R50, R45 ;  /* 0x0000002d32007302 */ /* 0x000e620000000000 */
[----:B0-----:R-:W-:-:S04]  /*21a0*/  FFMA R5, -R45, R2, 1 ;  /* 0x3f8000002d057423 */ /* 0x001fc80000000102 */
[----:B------:R-:W-:-:S04]  /*21b0*/  FFMA R5, R2, R5, R2 ;  /* 0x0000000502057223 */ /* 0x000fc80000000002 */
[----:B------:R-:W-:-:S04]  /*21c0*/  FFMA R2, R50, R5, RZ ;  /* 0x0000000532027223 */ /* 0x000fc800000000ff */
[----:B------:R-:W-:-:S04]  /*21d0*/  FFMA R4, -R45, R2, R50 ;  /* 0x000000022d047223 */ /* 0x000fc80000000132 */
[----:B------:R-:W-:Y:S01]  /*21e0*/  FFMA R32, R5, R4, R2 ;  /* 0x0000000405207223 */ /* 0x000fe20000000002 */
[----:B-1----:R-:W-:Y:S06]  /*21f0*/  @!P0 BRA `(.L_x_21) ;  /* 0x0000000000088947 */ /* 0x002fec0003800000 */
[----:B------:R-:W-:-:S07]  /*2200*/  MOV R38, 0x2220 ;  /* 0x0000222000267802 */ /* 0x000fce0000000f00 */
[----:B--2---:R-:W-:Y:S05]  /*2210*/  CALL.REL.NOINC `($__internal_2_$__cuda_sm3x_div_rn_noftz_f32_slowpath) ;  /* 0x0000008c00a87944 */ /* 0x004fea0003c00000 */
.L_x_21:
[----:B------:R-:W-:Y:S05]  /*2220*/  BSYNC.RECONVERGENT B2 ;  /* 0x0000000000027941 */ /* 0x000fea0003800200 */
.L_x_20:
[----:B------:R-:W0:Y:S01]  /*2230*/  LDCU UR6, c[0x0][0x38c] ;  /* 0x00007180ff0677ac */ /* 0x000e220008000800 */
[CC--:B------:R-:W-:Y:S02]  /*2240*/  FSETP.GT.AND P0, PT, R3.reuse, R32.reuse, PT ;  /* 0x000000200300720b */ /* 0x0c0fe40003f04000 */
[CC--:B------:R-:W-:Y:S01]  /*2250*/  FSETP.GEU.AND P1, PT, R40.reuse, R32.reuse, PT ;  /* 0x000000202800720b */ /* 0x0c0fe20003f2e000 */
[----:B------:R-:W-:Y:S01]  /*2260*/  UIADD3 UR5, UPT, UPT, UR5, 0x1, URZ ;  /* 0x0000000105057890 */ /* 0x000fe2000fffe0ff */
[-C--:B------:R-:W-:Y:S02]  /*2270*/  FSEL R3, R3, R32.reuse, P0 ;  /* 0x0000002003037208 */ /* 0x080fe40000000000 */
[----:B------:R-:W-:Y:S01]  /*2280*/  FSEL R40, R40, R32, !P1 ;  /* 0x0000002028287208 */ /* 0x000fe20004800000 */
[----:B0-----:R-:W-:-:S09]  /*2290*/  UISETP.NE.AND UP0, UPT, UR5, UR6, UPT ;  /* 0x000000060500728c */ /* 0x001fd2000bf05270 */
[----:B------:R-:W-:Y:S05]  /*22a0*/  BRA.U UP0, `(.L_x_22) ;  /* 0xffffffed00647547 */ /* 0x000fea000b83ffff */
[----:B------:R-:W-:-:S04]  /*22b0*/  UIADD3 UR4, UPT, UPT, UR4, 0x1, URZ ;  /* 0x0000000104047890 */ /* 0x000fc8000fffe0ff */
[----:B------:R-:W-:-:S09]  /*22c0*/  UISETP.NE.AND UP0, UPT, UR4, UR6, UPT ;  /* 0x000000060400728c */ /* 0x000fd2000bf05270 */
[----:B------:R-:W-:Y:S05]  /*22d0*/  BRA.U UP0, `(.L_x_23) ;  /* 0xffffffed00547547 */ /* 0x000fea000b83ffff */
.L_x_13:
[----:B------:R-:W0:Y:S01]  /*22e0*/  LDC R4, c[0x0][0x388] ;  /* 0x0000e200ff047b82 */ /* 0x000e220000000800 */
[----:B------:R-:W1:Y:S01]  /*22f0*/  LDCU UR4, c[0x0][0x390] ;  /* 0x00007200ff0477ac */ /* 0x000e620008000800 */
[----:B------:R-:W-:Y:S01]  /*2300*/  FADD R3, -R40, R3 ;  /* 0x0000000328037221 */ /* 0x000fe20000000100 */
[----:B------:R-:W3:Y:S03]  /*2310*/  LDCU UR5, c[0x0][0x388] ;  /* 0x00007100ff0577ac */ /* 0x000ee60008000800 */
[----:B------:R-:W-:-:S04]  /*2320*/  FADD R3, R3, R3 ;  /* 0x0000000303037221 */ /* 0x000fc80000000000 */
[----:B------:R-:W-:Y:S01]  /*2330*/  FMUL R3, R3, 3.1415927410125732422 ;  /* 0x40490fdb03037820 */ /* 0x000fe20000400000 */
[----:B-1----:R-:W-:-:S03]  /*2340*/  UISETP.GE.AND UP0, UPT, UR4, 0x1, UPT ;  /* 0x000000010400788c */ /* 0x002fc6000bf06270 */
[----:B0-----:R-:W-:-:S04]  /*2350*/  FMUL R3, R3, R4 ;  /* 0x0000000403037220 */ /* 0x001fc80000400000 */
[----:B------:R-:W-:Y:S01]  /*2360*/  FMUL R2, R3, R4 ;  /* 0x0000000403027220 */ /* 0x000fe20000400000 */
[----:B---3--:R-:W-:-:S04]  /*2370*/  MOV R3, UR5 ;  /* 0x0000000500037c02 */ /* 0x008fc80008000f00 */
[----:B------:R-:W-:-:S04]  /*2380*/  FSETP.GEU.AND P0, PT, R2, RZ, PT ;  /* 0x000000ff0200720b */ /* 0x000fc80003f0e000 */
[----:B------:R-:W-:Y:S01]  /*2390*/  FSEL R2, R2, RZ, P0 ;  /* 0x000000ff02027208 */ /* 0x000fe20000000000 */
[----:B------:R-:W-:Y:S08]  /*23a0*/  BRA.U !UP0, `(.L_x_24) ;  /* 0x0000003108407547 */ /* 0x000ff0000b800000 */
[----:B------:R-:W-:Y:S01]  /*23b0*/  HFMA2 R59, -RZ, RZ, 2.5625, 0 ;  /* 0x41200000ff3b7431 */ /* 0x000fe200000001ff */
[----:B------:R-:W-:Y:S01]  /*23c0*/  MOV R0, 0x3dcccccd ;  /* 0x3dcccccd00007802 */ /* 0x000fe20000000f00 */
[----:B------:R-:W0:Y:S04]  /*23d0*/  FCHK P0, R4, 10 ;  /* 0x4120000004007902 */ /* 0x000e280000000000 */
[----:B------:R-:W-:-:S04]  /*23e0*/  FFMA R59, R0, -R59, 1 ;  /* 0x3f800000003b7423 */ /* 0x000fc8000000083b */
[----:B------:R-:W-:-:S04]  /*23f0*/  FFMA R59, R59, R0, 0.10000000149011611938 ;  /* 0x3dcccccd3b3b7423 */ /* 0x000fc80000000000 */
[----:B------:R-:W-:-:S04]  /*2400*/  FFMA R0, R59, R4, RZ ;  /* 0x000000043b007223 */ /* 0x000fc800000000ff */
[----:B------:R-:W-:-:S04]  /*2410*/  FFMA R3, R0, -10, R4 ;  /* 0xc120000000037823 */ /* 0x000fc80000000004 */
[----:B------:R-:W-:Y:S01]  /*2420*/  FFMA R59, R59, R3, R0 ;  /* 0x000000033b3b7223 */ /* 0x000fe20000000000 */
[----:B0-----:R-:W-:Y:S06]  /*2430*/  @!P0 BRA `(.L_x_25) ;  /* 0x0000000000148947 */ /* 0x001fec0003800000 */
[----:B------:R-:W-:Y:S02]  /*2440*/  MOV R50, UR5 ;  /* 0x0000000500327c02 */ /* 0x000fe40008000f00 */
[----:B------:R-:W-:Y:S02]  /*2450*/  MOV R45, 0x41200000 ;  /* 0x41200000002d7802 */ /* 0x000fe40000000f00 */
[----:B------:R-:W-:-:S07]  /*2460*/  MOV R38, 0x2480 ;  /* 0x0000248000267802 */ /* 0x000fce0000000f00 */
[----:B--2---:R-:W-:Y:S05]  /*2470*/  CALL.REL.NOINC `($__internal_2_$__cuda_sm3x_div_rn_noftz_f32_slowpath) ;  /* 0x0000008c00107944 */ /* 0x004fea0003c00000 */
[----:B------:R-:W-:-:S07]  /*2480*/  MOV R59, R32 ;  /* 0x00000020003b7202 */ /* 0x000fce0000000f00 */
.L_x_25:
[----:B------:R-:W0:Y:S02]  /*2490*/  LDCU UR4, c[0x0][0x388] ;  /* 0x00007100ff0477ac */ /* 0x000e240008000800 */
[----:B0-----:R-:W-:Y:S01]  /*24a0*/  MOV R3, UR4 ;  /* 0x0000000400037c02 */ /* 0x001fe20008000f00 */
[----:B------:R-:W-:-:S06]  /*24b0*/  UMOV UR4, URZ ;  /* 0x000000ff00047c82 */ /* 0x000fcc0008000000 */
.L_x_95:
[----:B------:R-:W0:Y:S01]  /*24c0*/  LDCU UR5, c[0x0][0x38c] ;  /* 0x00007180ff0577ac */ /* 0x000e220008000800 */
[----:B------:R-:W-:Y:S01]  /*24d0*/  HFMA2 R60, -RZ, RZ, 0, 0 ;  /* 0x00000000ff3c7431 */ /* 0x000fe200000001ff */
[----:B------:R-:W-:Y:S01]  /*24e0*/  CS2R R56, SRZ ;  /* 0x0000000000387805 */ /* 0x000fe2000001ff00 */
[----:B------:R-:W-:Y:S01]  /*24f0*/  HFMA2 R53, -RZ, RZ, 0, 0 ;  /* 0x00000000ff357431 */ /* 0x000fe200000001ff */
[----:B------:R-:W-:Y:S02]  /*2500*/  MOV R58, RZ ;  /* 0x000000ff003a7202 */ /* 0x000fe40000000f00 */
[----:B------:R-:W-:Y:S02]  /*2510*/  CS2R R54, SRZ ;  /* 0x0000000000367805 */ /* 0x000fe4000001ff00 */
[----:B------:R-:W-:Y:S02]  /*2520*/  CS2R R46, SRZ ;  /* 0x00000000002e7805 */ /* 0x000fe4000001ff00 */
[----:B------:R-:W-:-:S02]  /*2530*/  MOV R39, RZ ;  /* 0x000000ff00277202 */ /* 0x000fc40000000f00 */
[----:B------:R-:W-:Y:S01]  /*2540*/  CS2R R34, SRZ ;  /* 0x0000000000227805 */ /* 0x000fe2000001ff00 */
[----:B0-----:R-:W-:-:S09]  /*2550*/  UISETP.GT.AND UP0, UPT, UR5, URZ, UPT ;  /* 0x000000ff0500728c */ /* 0x001fd2000bf04270 */
[----:B------:R-:W-:Y:S05]  /*2560*/  BRA.U !UP0, `(.L_x_26) ;  /* 0x0000002508e87547 */ /* 0x000fea000b800000 */
[----:B------:R-:W0:Y:S01]  /*2570*/  MUFU.RCP R0, R3 ;  /* 0x0000000300007308 */ /* 0x000e220000001000 */
[----:B------:R-:W-:Y:S01]  /*2580*/  UMOV UR5, 0x3f000000 ;  /* 0x3f00000000057882 */ /* 0x000fe20000000000 */
[----:B------:R-:W-:Y:S01]  /*2590*/  BSSY.RECONVERGENT B2, `(.L_x_27) ;  /* 0x000000e000027945 */ /* 0x000fe20003800200 */
[----:B------:R-:W-:-:S05]  /*25a0*/  MOV R6, UR5 ;  /* 0x0000000500067c02 */ /* 0x000fca0008000f00 */
[----:B------:R-:W1:Y:S01]  /*25b0*/  FCHK P0, R6, R3 ;  /* 0x0000000306007302 */ /* 0x000e620000000000 */
[----:B0-----:R-:W-:-:S04]  /*25c0*/  FFMA R5, R0, -R3, 1 ;  /* 0x3f80000000057423 */ /* 0x001fc80000000803 */
[----:B------:R-:W-:-:S04]  /*25d0*/  FFMA R0, R0, R5, R0 ;  /* 0x0000000500007223 */ /* 0x000fc80000000000 */
[----:B------:R-:W-:-:S04]  /*25e0*/  FFMA R4, R0, 0.5, RZ ;  /* 0x3f00000000047823 */ /* 0x000fc800000000ff */
[----:B------:R-:W-:-:S04]  /*25f0*/  FFMA R5, R4, -R3, 0.5 ;  /* 0x3f00000004057423 */ /* 0x000fc80000000803 */
[----:B------:R-:W-:Y:S01]  /*2600*/  FFMA R50, R0, R5, R4 ;  /* 0x0000000500327223 */ /* 0x000fe20000000004 */
[----:B-1----:R-:W-:Y:S06]  /*2610*/  @!P0 BRA `(.L_x_28) ;  /* 0x0000000000148947 */ /* 0x002fec0003800000 */
[----:B------:R-:W-:Y:S01]  /*2620*/  HFMA2 R50, -RZ, RZ, 1.75, 0 ;  /* 0x3f000000ff327431 */ /* 0x000fe200000001ff */
[----:B------:R-:W-:Y:S02]  /*2630*/  MOV R45, R3 ;  /* 0x00000003002d7202 */ /* 0x000fe40000000f00 */
[----:B------:R-:W-:-:S07]  /*2640*/  MOV R38, 0x2660 ;  /* 0x0000266000267802 */ /* 0x000fce0000000f00 */
[----:B--2---:R-:W-:Y:S05]  /*2650*/  CALL.REL.NOINC `($__internal_2_$__cuda_sm3x_div_rn_noftz_f32_slowpath) ;  /* 0x0000008800987944 */ /* 0x004fea0003c00000 */
[----:B------:R-:W-:-:S07]  /*2660*/  MOV R50, R32 ;  /* 0x0000002000327202 */ /* 0x000fce0000000f00 */
.L_x_28:
[----:B------:R-:W-:Y:S05]  /*2670*/  BSYNC.RECONVERGENT B2 ;  /* 0x0000000000027941 */ /* 0x000fea0003800200 */
.L_x_27:
[----:B------:R-:W0:Y:S01]  /*2680*/  MUFU.RCP R0, R3 ;  /* 0x0000000300007308 */ /* 0x000e220000001000 */
[----:B------:R-:W-:Y:S07]  /*2690*/  BSSY.RECONVERGENT B2, `(.L_x_29) ;  /* 0x000000c000027945 */ /* 0x000fee0003800200 */
        /* <DEDUP_REMOVED lines=10> */
[----:B------:R-:W-:-:S07]  /*2740*/  MOV R0, R32 ;  /* 0x0000002000007202 */ /* 0x000fce0000000f00 */
.L_x_30:
[----:B------:R-:W-:Y:S05]  /*2750*/  BSYNC.RECONVERGENT B2 ;  /* 0x0000000000027941 */ /* 0x000fea0003800200 */
.L_x_29:
[----:B------:R-:W-:Y:S01]  /*2760*/  IADD3 R4, PT, PT, R0, -0xd000000, RZ ;  /* 0xf300000000047810 */ /* 0x000fe20007ffe0ff */
[----:B------:R-:W-:Y:S03]  /*2770*/  BSSY.RECONVERGENT B0, `(.L_x_31) ;  /* 0x0000012000007945 */ /* 0x000fe60003800200 */
[----:B------:R-:W-:-:S13]  /*2780*/  ISETP.GT.U32.AND P0, PT, R4, 0x727fffff, PT ;  /* 0x727fffff0400780c */ /* 0x000fda0003f04070 */
[----:B------:R-:W-:Y:S05]  /*2790*/  @!P0 BRA `(.L_x_32) ;  /* 0x0000000000188947 */ /* 0x000fea0003800000 */
[----:B------:R-:W-:Y:S01]  /*27a0*/  BSSY.RECONVERGENT B1, `(.L_x_33) ;  /* 0x0000003000017945 */ /* 0x000fe20003800200 */
[----:B------:R-:W-:-:S07]  /*27b0*/  MOV R8, 0x27d0 ;  /* 0x000027d000087802 */ /* 0x000fce0000000f00 */
[----:B--2---:R-:W-:Y:S05]  /*27c0*/  CALL.REL.NOINC `($__internal_1_$__cuda_sm20_sqrt_rd_f32_slowpath) ;  /* 0x0000008400d07944 */ /* 0x004fea0003c00000 */
[----:B------:R-:W-:Y:S05]  /*27d0*/  BSYNC.RECONVERGENT B1 ;  /* 0x0000000000017941 */ /* 0x000fea0003800200 */
.L_x_33:
[----:B------:R-:W-:Y:S01]  /*27e0*/  MOV R33, R31 ;  /* 0x0000001f00217202 */ /* 0x000fe20000000f00 */
[----:B------:R-:W-:Y:S06]  /*27f0*/  BRA `(.L_x_34) ;  /* 0x0000000000247947 */ /* 0x000fec0003800000 */
.L_x_32:
[----:B------:R-:W0:Y:S02]  /*2800*/  MUFU.RSQ R5, R0 ;  /* 0x0000000000057308 */ /* 0x000e240000001400 */
[C---:B0-----:R-:W-:Y:S01]  /*2810*/  FMUL.FTZ R4, R5.reuse, R0 ;  /* 0x0000000005047220 */ /* 0x041fe20000410000 */
[----:B------:R-:W-:-:S03]  /*2820*/  FMUL.FTZ R5, R5, 0.5 ;  /* 0x3f00000005057820 */ /* 0x000fc60000410000 */
[----:B------:R-:W-:-:S04]  /*2830*/  FADD.FTZ R6, -R4, -RZ ;  /* 0x800000ff04067221 */ /* 0x000fc80000010100 */
[----:B------:R-:W-:-:S04]  /*2840*/  FFMA R7, R5, R6, 0.5 ;  /* 0x3f00000005077423 */ /* 0x000fc80000000006 */
[----:B------:R-:W-:-:S04]  /*2850*/  FFMA R7, R4, R7, R4 ;  /* 0x0000000704077223 */ /* 0x000fc80000000004 */
[----:B------:R-:W-:-:S04]  /*2860*/  FADD.FTZ R4, -R7, -RZ ;  /* 0x800000ff07047221 */ /* 0x000fc80000010100 */
[----:B------:R-:W-:-:S04]  /*2870*/  FFMA R4, R7, R4, R0 ;  /* 0x0000000407047223 */ /* 0x000fc80000000000 */
[----:B------:R-:W-:-:S07]  /*2880*/  FFMA.RM R33, R5, R4, R7 ;  /* 0x0000000405217223 */ /* 0x000fce0000004007 */
.L_x_34:
[----:B------:R-:W-:Y:S05]  /*2890*/  BSYNC.RECONVERGENT B0 ;  /* 0x0000000000007941 */ /* 0x000fea0003800200 */
.L_x_31:
        /* <DEDUP_REMOVED lines=16> */
.L_x_36:
[----:B------:R-:W-:Y:S05]  /*29a0*/  BSYNC.RECONVERGENT B2 ;  /* 0x0000000000027941 */ /* 0x000fea0003800200 */
.L_x_35:
        /* <DEDUP_REMOVED lines=13> */
.L_x_38:
[----:B------:R-:W-:Y:S05]  /*2a80*/  BSYNC.RECONVERGENT B2 ;  /* 0x0000000000027941 */ /* 0x000fea0003800200 */
.L_x_37:
        /* <DEDUP_REMOVED lines=8> */
.L_x_41:
[----:B------:R-:W-:Y:S05]  /*2b10*/  BRA `(.L_x_42) ;  /* 0x0000000000247947 */ /* 0x000fea0003800000 */
.L_x_40:
        /* <DEDUP_REMOVED lines=9> */
.L_x_42:
[----:B------:R-:W-:Y:S05]  /*2bb0*/  BSYNC.RECONVERGENT B0 ;  /* 0x0000000000007941 */ /* 0x000fea0003800200 */
.L_x_39:
[----:B------:R-:W-:Y:S01]  /*2bc0*/  HFMA2 R0, -RZ, RZ, 1.69921875, 3.08203125 ;  /* 0x3ecc422aff007431 */ /* 0x000fe200000001ff */
[----:B------:R-:W-:Y:S01]  /*2bd0*/  MOV R5, 0x40206c99 ;  /* 0x40206c9900057802 */ /* 0x000fe20000000f00 */
[----:B------:R-:W0:Y:S01]  /*2be0*/  FCHK P0, R2, -2.5066282749176025391 ;  /* 0xc0206c9902007902 */ /* 0x000e220000000000 */
[----:B------:R-:W-:Y:S03]  /*2bf0*/  BSSY.RECONVERGENT B2, `(.L_x_43) ;  /* 0x000000c000027945 */ /* 0x000fe60003800200 */
[----:B------:R-:W-:-:S04]  /*2c00*/  FFMA R5, -R0, R5, 1 ;  /* 0x3f80000000057423 */ /* 0x000fc80000000105 */
[----:B------:R-:W-:-:S04]  /*2c10*/  FFMA R5, R5, -R0, -0.3989422917366027832 ;  /* 0xbecc422a05057423 */ /* 0x000fc80000000800 */
[----:B------:R-:W-:-:S04]  /*2c20*/  FFMA R7, R5, R2, RZ ;  /* 0x0000000205077223 */ /* 0x000fc800000000ff */
[----:B------:R-:W-:-:S04]  /*2c30*/  FFMA R0, R7, 2.5066282749176025391, R2 ;  /* 0x40206c9907007823 */ /* 0x000fc80000000002 */
[----:B------:R-:W-:Y:S01]  /*2c40*/  FFMA R5, R5, R0, R7 ;  /* 0x0000000005057223 */ /* 0x000fe20000000007 */
[----:B0-----:R-:W-:Y:S06]  /*2c50*/  @!P0 BRA `(.L_x_44) ;  /* 0x0000000000148947 */ /* 0x001fec0003800000 */
[----:B------:R-:W-:Y:S02]  /*2c60*/  MOV R50, R2 ;  /* 0x0000000200327202 */ /* 0x000fe40000000f00 */
[----:B------:R-:W-:Y:S02]  /*2c70*/  MOV R45, 0xc0206c99 ;  /* 0xc0206c99002d7802 */ /* 0x000fe40000000f00 */
[----:B------:R-:W-:-:S07]  /*2c80*/  MOV R38, 0x2ca0 ;  /* 0x00002ca000267802 */ /* 0x000fce0000000f00 */
[----:B--2---:R-:W-:Y:S05]  /*2c90*/  CALL.REL.NOINC `($__internal_2_$__cuda_sm3x_div_rn_noftz_f32_slowpath) ;  /* 0x0000008400087944 */ /* 0x004fea0003c00000 */
[----:B------:R-:W-:-:S07]  /*2ca0*/  MOV R5, R32 ;  /* 0x0000002000057202 */ /* 0x000fce0000000f00 */
.L_x_44:
[----:B------:R-:W-:Y:S05]  /*2cb0*/  BSYNC.RECONVERGENT B2 ;  /* 0x0000000000027941 */ /* 0x000fea0003800200 */
.L_x_43:
        /* <DEDUP_REMOVED lines=13> */
[----:B------:R-:W-:-:S07]  /*2d90*/  MOV R30, R32 ;  /* 0x00000020001e7202 */ /* 0x000fce0000000f00 */
.L_x_46:
[----:B------:R-:W-:Y:S05]  /*2da0*/  BSYNC.RECONVERGENT B2 ;  /* 0x0000000000027941 */ /* 0x000fea0003800200 */
.L_x_45:
[-C--:B------:R-:W-:Y:S01]  /*2db0*/  FMUL R6, R3, R3.reuse ;  /* 0x0000000303067220 */ /* 0x080fe20000400000 */
[----:B------:R-:W-:Y:S03]  /*2dc0*/  BSSY.RECONVERGENT B2, `(.L_x_47) ;  /* 0x000000f000027945 */ /* 0x000fe60003800200 */
[----:B------:R-:W-:-:S04]  /*2dd0*/  FMUL R6, R6, R3 ;  /* 0x0000000306067220 */ /* 0x000fc80000400000 */
[----:B------:R-:W0:Y:S08]  /*2de0*/  MUFU.RCP R7, R6 ;  /* 0x0000000600077308 */ /* 0x000e300000001000 */
[----:B------:R-:W1:Y:S01]  /*2df0*/  FCHK P0, R5, R6 ;  /* 0x0000000605007302 */ /* 0x000e620000000000 */
[----:B0-----:R-:W-:-:S04]  /*2e00*/  FFMA R0, -R6, R7, 1 ;  /* 0x3f80000006007423 */ /* 0x001fc80000000107 */
[----:B------:R-:W-:-:S04]  /*2e10*/  FFMA R0, R7, R0, R7 ;  /* 0x0000000007007223 */ /* 0x000fc80000000007 */
[----:B------:R-:W-:-:S04]  /*2e20*/  FFMA R29, R0, R5, RZ ;  /* 0x00000005001d7223 */ /* 0x000fc800000000ff */
[----:B------:R-:W-:-:S04]  /*2e30*/  FFMA R4, -R6, R29, R5 ;  /* 0x0000001d06047223 */ /* 0x000fc80000000105 */
[----:B------:R-:W-:Y:S01]  /*2e40*/  FFMA R29, R0, R4, R29 ;  /* 0x00000004001d7223 */ /* 0x000fe2000000001d */
[----:B-1----:R-:W-:Y:S06]  /*2e50*/  @!P0 BRA `(.L_x_48) ;  /* 0x0000000000148947 */ /* 0x002fec0003800000 */
[----:B------:R-:W-:Y:S02]  /*2e60*/  MOV R50, R5 ;  /* 0x0000000500327202 */ /* 0x000fe40000000f00 */
[----:B------:R-:W-:Y:S02]  /*2e70*/  MOV R45, R6 ;  /* 0x00000006002d7202 */ /* 0x000fe40000000f00 */
[----:B------:R-:W-:-:S07]  /*2e80*/  MOV R38, 0x2ea0 ;  /* 0x00002ea000267802 */ /* 0x000fce0000000f00 */
[----:B--2---:R-:W-:Y:S05]  /*2e90*/  CALL.REL.NOINC `($__internal_2_$__cuda_sm3x_div_rn_noftz_f32_slowpath) ;  /* 0x0000008000887944 */ /* 0x004fea0003c00000 */
[----:B------:R-:W-:-:S07]  /*2ea0*/  MOV R29, R32 ;  /* 0x00000020001d7202 */ /* 0x000fce0000000f00 */
.L_x_48:
[----:B------:R-:W-:Y:S05]  /*2eb0*/  BSYNC.RECONVERGENT B2 ;  /* 0x0000000000027941 */ /* 0x000fea0003800200 */
.L_x_47:
        /* <DEDUP_REMOVED lines=14> */
.L_x_50:
[----:B------:R-:W-:Y:S05]  /*2fa0*/  BSYNC.RECONVERGENT B2 ;  /* 0x0000000000027941 */ /* 0x000fea0003800200 */
.L_x_49:
        /* <DEDUP_REMOVED lines=16> */
.L_x_52:
[----:B------:R-:W-:Y:S05]  /*30b0*/  BSYNC.RECONVERGENT B2 ;  /* 0x0000000000027941 */ /* 0x000fea0003800200 */
.L_x_51:
        /* <DEDUP_REMOVED lines=14> */
.L_x_54:
[----:B------:R-:W-:Y:S05]  /*31a0*/  BSYNC.RECONVERGENT B2 ;  /* 0x0000000000027941 */ /* 0x000fea0003800200 */
.L_x_53:
[----:B------:R-:W0:Y:S01]  /*31b0*/  MUFU.RCP R0, R3 ;  /* 0x0000000300007308 */ /* 0x000e220000001000 */
[----:B------:R-:W-:Y:S01]  /*31c0*/  UMOV UR5, 0x40000000 ;  /* 0x4000000000057882 */ /* 0x000fe20000000000 */
[----:B------:R-:W-:Y:S01]  /*31d0*/  BSSY.RECONVERGENT B2, `(.L_x_55) ;  /* 0x000000e000027945 */ /* 0x000fe20003800200 */
[----:B------:R-:W-:-:S05]  /*31e0*/  MOV R8, UR5 ;  /* 0x0000000500087c02 */ /* 0x000fca0008000f00 */
[----:B------:R-:W1:Y:S01]  /*31f0*/  FCHK P0, -R8, R3 ;  /* 0x0000000308007302 */ /* 0x000e620000000100 */
[----:B0-----:R-:W-:-:S04]  /*3200*/  FFMA R25, R0, -R3, 1 ;  /* 0x3f80000000197423 */ /* 0x001fc80000000803 */
[----:B------:R-:W-:-:S04]  /*3210*/  FFMA R25, R0, R25, R0 ;  /* 0x0000001900197223 */ /* 0x000fc80000000000 */
[----:B------:R-:W-:-:S04]  /*3220*/  FFMA R0, R25, -2, RZ ;  /* 0xc000000019007823 */ /* 0x000fc800000000ff */
[----:B------:R-:W-:-:S04]  /*3230*/  FFMA R5, R0, -R3, -2 ;  /* 0xc000000000057423 */ /* 0x000fc80000000803 */
[----:B------:R-:W-:Y:S01]  /*3240*/  FFMA R25, R25, R5, R0 ;  /* 0x0000000519197223 */ /* 0x000fe20000000000 */
[----:B-1----:R-:W-:Y:S06]  /*3250*/  @!P0 BRA `(.L_x_56) ;  /* 0x0000000000148947 */ /* 0x002fec0003800000 */
[----:B------:R-:W-:Y:S01]  /*3260*/  HFMA2 R50, -RZ, RZ, -2, 0 ;  /* 0xc0000000ff327431 */ /* 0x000fe200000001ff */
[----:B------:R-:W-:Y:S02]  /*3270*/  MOV R45, R3 ;  /* 0x00000003002d7202 */ /* 0x000fe40000000f00 */
[----:B------:R-:W-:-:S07]  /*3280*/  MOV R38, 0x32a0 ;  /* 0x000032a000267802 */ /* 0x000fce0000000f00 */
[----:B--2---:R-:W-:Y:S05]  /*3290*/  CALL.REL.NOINC `($__internal_2_$__cuda_sm3x_div_rn_noftz_f32_slowpath) ;  /* 0x0000007c00887944 */ /* 0x004fea0003c00000 */
[----:B------:R-:W-:-:S07]  /*32a0*/  MOV R25, R32 ;  /* 0x0000002000197202 */ /* 0x000fce0000000f00 */
.L_x_56:
[----:B------:R-:W-:Y:S05]  /*32b0*/  BSYNC.RECONVERGENT B2 ;  /* 0x0000000000027941 */ /* 0x000fea0003800200 */
.L_x_55:
[----:B------:R-:W-:Y:S01]  /*32c0*/  HFMA2 R0, -RZ, RZ, 1.69921875, 3.08203125 ;  /* 0x3ecc422aff007431 */ /* 0x000fe200000001ff */
[----:B------:R-:W-:Y:S01]  /*32d0*/  MOV R5, 0x40206c99 ;  /* 0x40206c9900057802 */ /* 0x000fe20000000f00 */
[----:B------:R-:W0:Y:S01]  /*32e0*/  FCHK P0, R2, 2.5066282749176025391 ;  /* 0x40206c9902007902 */ /* 0x000e220000000000 */
[----:B------:R-:W-:Y:S03]  /*32f0*/  BSSY.RECONVERGENT B2, `(.L_x_57) ;  /* 0x000000c000027945 */ /* 0x000fe60003800200 */
[----:B------:R-:W-:-:S04]  /*3300*/  FFMA R5, R0, -R5, 1 ;  /* 0x3f80000000057423 */ /* 0x000fc80000000805 */
[----:B------:R-:W-:-:S04]  /*3310*/  FFMA R5, R5, R0, 0.3989422917366027832 ;  /* 0x3ecc422a05057423 */ /* 0x000fc80000000000 */
[----:B------:R-:W-:-:S04]  /*3320*/  FFMA R7, R5, R2, RZ ;  /* 0x0000000205077223 */ /* 0x000fc800000000ff */
[----:B------:R-:W-:-:S04]  /*3330*/  FFMA R0, R7, -2.5066282749176025391, R2 ;  /* 0xc0206c9907007823 */ /* 0x000fc80000000002 */
[----:B------:R-:W-:Y:S01]  /*3340*/  FFMA R0, R5, R0, R7 ;  /* 0x0000000005007223 */ /* 0x000fe20000000007 */
[----:B0-----:R-:W-:Y:S06]  /*3350*/  @!P0 BRA `(.L_x_58) ;  /* 0x0000000000148947 */ /* 0x001fec0003800000 */
[----:B------:R-:W-:Y:S02]  /*3360*/  MOV R50, R2 ;  /* 0x0000000200327202 */ /* 0x000fe40000000f00 */
[----:B------:R-:W-:Y:S02]  /*3370*/  MOV R45, 0x40206c99 ;  /* 0x40206c99002d7802 */ /* 0x000fe40000000f00 */
[----:B------:R-:W-:-:S07]  /*3380*/  MOV R38, 0x33a0 ;  /* 0x000033a000267802 */ /* 0x000fce0000000f00 */
[----:B--2---:R-:W-:Y:S05]  /*3390*/  CALL.REL.NOINC `($__internal_2_$__cuda_sm3x_div_rn_noftz_f32_slowpath) ;  /* 0x0000007c00487944 */ /* 0x004fea0003c00000 */
[----:B------:R-:W-:-:S07]  /*33a0*/  MOV R0, R32 ;  /* 0x0000002000007202 */ /* 0x000fce0000000f00 */
.L_x_58:
[----:B------:R-:W-:Y:S05]  /*33b0*/  BSYNC.RECONVERGENT B2 ;  /* 0x0000000000027941 */ /* 0x000fea0003800200 */
.L_x_57:
        /* <DEDUP_REMOVED lines=12> */
[----:B------:R-:W-:-:S07]  /*3480*/  MOV R38, 0x34a0 ;  /* 0x000034a000267802 */ /* 0x000fce0000000f00 */
[----:B--2---:R-:W-:Y:S05]  /*3490*/  CALL.REL.NOINC `($__internal_2_$__cuda_sm3x_div_rn_noftz_f32_slowpath) ;  /* 0x0000007c00087944 */ /* 0x004fea0003c00000 */
[----:B------:R-:W-:-:S07]  /*34a0*/  MOV R24, R32 ;  /* 0x0000002000187202 */ /* 0x000fce0000000f00 */
.L_x_60:
[----:B------:R-:W-:Y:S05]  /*34b0*/  BSYNC.RECONVERGENT B2 ;  /* 0x0000000000027941 */ /* 0x000fea0003800200 */
.L_x_59:
        /* <DEDUP_REMOVED lines=14> */
.L_x_62:
[----:B------:R-:W-:Y:S05]  /*35a0*/  BSYNC.RECONVERGENT B2 ;  /* 0x0000000000027941 */ /* 0x000fea0003800200 */
.L_x_61:
        /* <DEDUP_REMOVED lines=16> */
.L_x_64:
[----:B------:R-:W-:Y:S05]  /*36b0*/  BSYNC.RECONVERGENT B2 ;  /* 0x0000000000027941 */ /* 0x000fea0003800200 */
.L_x_63:
        /* <DEDUP_REMOVED lines=15> */
.L_x_66:
[----:B------:R-:W-:Y:S05]  /*37b0*/  BSYNC.RECONVERGENT B2 ;  /* 0x0000000000027941 */ /* 0x000fea0003800200 */
.L_x_65:
[----:B------:R-:W-:Y:S01]  /*37c0*/  HFMA2 R60, -RZ, RZ, 0, 0 ;  /* 0x00000000ff3c7431 */ /* 0x000fe200000001ff */
[----:B------:R-:W-:Y:S01]  /*37d0*/  CS2R R56, SRZ ;  /* 0x0000000000387805 */ /* 0x000fe2000001ff00 */
[----:B------:R-:W-:Y:S01]  /*37e0*/  HFMA2 R53, -RZ, RZ, 0, 0 ;  /* 0x00000000ff357431 */ /* 0x000fe200000001ff */
[----:B------:R-:W-:Y:S02]  /*37f0*/  MOV R58, RZ ;  /* 0x000000ff003a7202 */ /* 0x000fe40000000f00 */
[----:B------:R-:W-:Y:S02]  /*3800*/  CS2R R54, SRZ ;  /* 0x0000000000367805 */ /* 0x000fe4000001ff00 */
[----:B------:R-:W-:Y:S02]  /*3810*/  CS2R R46, SRZ ;  /* 0x00000000002e7805 */ /* 0x000fe4000001ff00 */
[----:B------:R-:W-:Y:S02]  /*3820*/  MOV R39, RZ ;  /* 0x000000ff00277202 */ /* 0x000fe40000000f00 */
[----:B------:R-:W-:Y:S01]  /*3830*/  CS2R R34, SRZ ;  /* 0x0000000000227805 */ /* 0x000fe2000001ff00 */
[----:B------:R-:W-:-:S06]  /*3840*/  UMOV UR5, URZ ;  /* 0x000000ff00057c82 */ /* 0x000fcc0008000000 */
.L_x_82:
[----:B------:R-:W-:Y:S01]  /*3850*/  I2FP.F32.U32 R8, UR5 ;  /* 0x0000000500087c45 */ /* 0x000fe20008201000 */
[----:B------:R-:W0:Y:S01]  /*3860*/  MUFU.RCP R18, R43 ;  /* 0x0000002b00127308 */ /* 0x000e220000001000 */
[----:B------:R-:W-:Y:S01]  /*3870*/  MOV R9, 0x38eb4c3a ;  /* 0x38eb4c3a00097802 */ /* 0x000fe20000000f00 */
[----:B------:R-:W-:Y:S01]  /*3880*/  BSSY.RECONVERGENT B2, `(.L_x_67) ;  /* 0x000003d000027945 */ /* 0x000fe20003800200 */
[----:B------:R-:W-:Y:S01]  /*3890*/  MOV R15, 0x3aae005b ;  /* 0x3aae005b000f7802 */ /* 0x000fe20000000f00 */
[----:B------:R-:W-:Y:S01]  /*38a0*/  FADD R4, R8, -R41 ;  /* 0x8000002908047221 */ /* 0x000fe20000000000 */
[----:B------:R-:W-:Y:S02]  /*38b0*/  MOV R16, 0x3c09919f ;  /* 0x3c09919f00107802 */ /* 0x000fe40000000f00 */
[----:B------:R-:W-:Y:S01]  /*38c0*/  MOV R37, 0x3d24d99a ;  /* 0x3d24d99a00257802 */ /* 0x000fe20000000f00 */
[C---:B------:R-:W-:Y:S01]  /*38d0*/  FADD R6, R4.reuse, 0.5 ;  /* 0x3f00000004067421 */ /* 0x040fe20000000000 */
[----:B------:R-:W-:Y:S01]  /*38e0*/  FADD R4, R4, -0.5 ;  /* 0xbf00000004047421 */ /* 0x000fe20000000000 */
[----:B------:R-:W-:-:S02]  /*38f0*/  MOV R20, 0x3f210a14 ;  /* 0x3f210a1400147802 */ /* 0x000fc40000000f00 */
[-C--:B------:R-:W-:Y:S01]  /*3900*/  FMUL R17, R6, R31.reuse ;  /* 0x0000001f06117220 */ /* 0x080fe20000400000 */
[----:B------:R-:W-:-:S03]  /*3910*/  FMUL R11, R4, R31 ;  /* 0x0000001f040b7220 */ /* 0x000fc60000400000 */
[C---:B------:R-:W-:Y:S01]  /*3920*/  FMUL R10, R17.reuse, R17 ;  /* 0x00000011110a7220 */ /* 0x040fe20000400000 */
[----:B------:R-:W-:Y:S01]  /*3930*/  FSETP.GE.AND P0, PT, |R17|, 1.0029599666595458984, PT ;  /* 0x3f8060fe1100780b */ /* 0x000fe20003f06200 */
[C---:B------:R-:W-:Y:S01]  /*3940*/  FMUL R14, R11.reuse, R11 ;  /* 0x0000000b0b0e7220 */ /* 0x040fe20000400000 */
[----:B------:R-:W-:Y:S01]  /*3950*/  FSETP.GE.AND P1, PT, |R11|, 1.0029599666595458984, PT ;  /* 0x3f8060fe0b00780b */ /* 0x000fe20003f26200 */
[----:B0-----:R-:W-:Y:S01]  /*3960*/  FFMA R45, R18, -R43, 1 ;  /* 0x3f800000122d7423 */ /* 0x001fe2000000082b */
[----:B------:R-:W-:Y:S02]  /*3970*/  FSEL R10, |R17|, R10, P0 ;  /* 0x0000000a110a7208 */ /* 0x000fe40000000200 */
[----:B------:R-:W-:Y:S02]  /*3980*/  FSEL R5, R9, 8.4834944573231041431e-05, P0 ;  /* 0x38b1e96a09057808 */ /* 0x000fe40000000000 */
[----:B------:R-:W-:Y:S02]  /*3990*/  FSEL R7, -R15, -0.00082130916416645050049, P0 ;  /* 0xba574d200f077808 */ /* 0x000fe40000000100 */
[----:B------:R-:W-:-:S02]  /*39a0*/  FSEL R0, R16, 0.0052134888246655464172, P0 ;  /* 0x3baad5ea10007808 */ /* 0x000fc40000000000 */
[----:B------:R-:W-:Y:S01]  /*39b0*/  FSEL R9, R9, 8.4834944573231041431e-05, P1 ;  /* 0x38b1e96a09097808 */ /* 0x000fe20000800000 */
[C---:B------:R-:W-:Y:S01]  /*39c0*/  FFMA R5, R10.reuse, R5, R7 ;  /* 0x000000050a057223 */ /* 0x040fe20000000007 */
[----:B------:R-:W-:Y:S02]  /*39d0*/  FSEL R15, -R15, -0.00082130916416645050049, P1 ;  /* 0xba574d200f0f7808 */ /* 0x000fe40000800100 */
[----:B------:R-:W-:Y:S01]  /*39e0*/  FSEL R14, |R11|, R14, P1 ;  /* 0x0000000e0b0e7208 */ /* 0x000fe20000800200 */
[----:B------:R-:W-:Y:S01]  /*39f0*/  FFMA R7, R10, R5, R0 ;  /* 0x000000050a077223 */ /* 0x000fe20000000000 */
[----:B------:R-:W-:Y:S02]  /*3a00*/  FSEL R5, R16, 0.0052134888246655464172, P1 ;  /* 0x3baad5ea10057808 */ /* 0x000fe40000800000 */
[----:B------:R-:W-:Y:S01]  /*3a10*/  MOV R0, 0x3e235519 ;  /* 0x3e23551900007802 */ /* 0x000fe20000000f00 */
[----:B------:R-:W-:Y:S01]  /*3a20*/  FFMA R15, R14, R9, R15 ;  /* 0x000000090e0f7223 */ /* 0x000fe2000000000f */
[----:B------:R-:W-:-:S02]  /*3a30*/  FSEL R9, -R37, -0.026868773624300956726, P0 ;  /* 0xbcdc1be725097808 */ /* 0x000fc40000000100 */
[----:B------:R-:W-:Y:S01]  /*3a40*/  FSEL R37, -R37, -0.026868773624300956726, P1 ;  /* 0xbcdc1be725257808 */ /* 0x000fe20000800100 */
[----:B------:R-:W-:Y:S01]  /*3a50*/  FFMA R19, R14, R15, R5 ;  /* 0x0000000f0e137223 */ /* 0x000fe20000000005 */
[----:B------:R-:W-:Y:S01]  /*3a60*/  FSEL R15, R0, 0.11284004896879196167, P0 ;  /* 0x3de718af000f7808 */ /* 0x000fe20000000000 */
[----:B------:R-:W-:Y:S01]  /*3a70*/  FFMA R7, R10, R7, R9 ;  /* 0x000000070a077223 */ /* 0x000fe20000000009 */
[----:B------:R-:W-:Y:S01]  /*3a80*/  MOV R16, 0x3f69b4f9 ;  /* 0x3f69b4f900107802 */ /* 0x000fe20000000f00 */
[----:B------:R-:W-:Y:S01]  /*3a90*/  FFMA R19, R14, R19, R37 ;  /* 0x000000130e137223 */ /* 0x000fe20000000025 */
[----:B------:R-:W-:Y:S01]  /*3aa0*/  FSEL R37, R0, 0.11284004896879196167, P1 ;  /* 0x3de718af00257808 */ /* 0x000fe20000800000 */
[----:B------:R-:W-:Y:S01]  /*3ab0*/  FADD R0, R8, 0.5 ;  /* 0x3f00000008007421 */ /* 0x000fe20000000000 */
[----:B------:R-:W-:Y:S01]  /*3ac0*/  FSEL R9, R16, -0.37612664699554443359, P0 ;  /* 0xbec093ac10097808 */ /* 0x000fe20000000000 */
[----:B------:R-:W-:Y:S01]  /*3ad0*/  FFMA R7, R10, R7, R15 ;  /* 0x000000070a077223 */ /* 0x000fe2000000000f */
[----:B------:R-:W-:Y:S01]  /*3ae0*/  FSEL R15, R16, -0.37612664699554443359, P1 ;  /* 0xbec093ac100f7808 */ /* 0x000fe20000800000 */
[----:B------:R-:W-:Y:S01]  /*3af0*/  FADD R0, R0, -R41 ;  /* 0x8000002900007221 */ /* 0x000fe20000000000 */
[----:B------:R-:W-:Y:S01]  /*3b00*/  FFMA R5, R18, R45, R18 ;  /* 0x0000002d12057223 */ /* 0x000fe20000000012 */
[----:B------:R-:W-:Y:S01]  /*3b10*/  FFMA R19, R14, R19, R37 ;  /* 0x000000130e137223 */ /* 0x000fe20000000025 */
[----:B------:R-:W-:Y:S01]  /*3b20*/  FSEL R16, R20, 0.12837915122509002686, P0 ;  /* 0x3e0375d314107808 */ /* 0x000fe20000000000 */
[----:B------:R-:W0:Y:S01]  /*3b30*/  FCHK P2, R0, R43 ;  /* 0x0000002b00007302 */ /* 0x000e220000040000 */
[----:B------:R-:W-:Y:S01]  /*3b40*/  FFMA R7, R10, R7, R9 ;  /* 0x000000070a077223 */ /* 0x000fe20000000009 */
[----:B------:R-:W-:Y:S01]  /*3b50*/  FSEL R9, R20, 0.12837915122509002686, P1 ;  /* 0x3e0375d314097808 */ /* 0x000fe20000800000 */
[----:B------:R-:W-:Y:S01]  /*3b60*/  FFMA R15, R14, R19, R15 ;  /* 0x000000130e0f7223 */ /* 0x000fe2000000000f */
[----:B------:R-:W-:Y:S01]  /*3b70*/  FFMA R18, R5, R0, RZ ;  /* 0x0000000005127223 */ /* 0x000fe200000000ff */
[C---:B------:R-:W-:Y:S01]  /*3b80*/  FFMA R7, R10.reuse, R7, R16 ;  /* 0x000000070a077223 */ /* 0x040fe20000000010 */
[----:B------:R-:W-:Y:S01]  /*3b90*/  FSEL R10, -R10, R17, P0 ;  /* 0x000000110a0a7208 */ /* 0x000fe20000000100 */
[C---:B------:R-:W-:Y:S01]  /*3ba0*/  FFMA R9, R14.reuse, R15, R9 ;  /* 0x0000000f0e097223 */ /* 0x040fe20000000009 */
[----:B------:R-:W-:Y:S01]  /*3bb0*/  FSEL R16, -R14, R11, P1 ;  /* 0x0000000b0e107208 */ /* 0x000fe20000800100 */
[----:B------:R-:W-:-:S02]  /*3bc0*/  FFMA R19, R18, -R43, R0 ;  /* 0x8000002b12137223 */ /* 0x000fc40000000000 */
[----:B------:R-:W-:Y:S02]  /*3bd0*/  FFMA R15, R7, R10, R10 ;  /* 0x0000000a070f7223 */ /* 0x000fe4000000000a */
[----:B------:R-:W-:Y:S01]  /*3be0*/  FFMA R32, R5, R19, R18 ;  /* 0x0000001305207223 */ /* 0x000fe20000000012 */
[----:B------:R-:W-:Y:S01]  /*3bf0*/  FFMA R9, R9, R16, R16 ;  /* 0x0000001009097223 */ /* 0x000fe20000000010 */
[----:B0-----:R-:W-:Y:S06]  /*3c00*/  @!P2 BRA `(.L_x_68) ;  /* 0x000000000010a947 */ /* 0x001fec0003800000 */
[----:B------:R-:W-:Y:S02]  /*3c10*/  MOV R50, R0 ;  /* 0x0000000000327202 */ /* 0x000fe40000000f00 */
[----:B------:R-:W-:Y:S02]  /*3c20*/  MOV R45, R43 ;  /* 0x0000002b002d7202 */ /* 0x000fe40000000f00 */
[----:B------:R-:W-:-:S07]  /*3c30*/  MOV R38, 0x3c50 ;  /* 0x00003c5000267802 */ /* 0x000fce0000000f00 */
[----:B--2---:R-:W-:Y:S05]  /*3c40*/  CALL.REL.NOINC `($__internal_2_$__cuda_sm3x_div_rn_noftz_f32_slowpath) ;  /* 0x00000074001c7944 */ /* 0x004fea0003c00000 */
.L_x_68:
[----:B------:R-:W-:Y:S05]  /*3c50*/  BSYNC.RECONVERGENT B2 ;  /* 0x0000000000027941 */ /* 0x000fea0003800200 */
.L_x_67:
[----:B------:R-:W-:Y:S01]  /*3c60*/  FMUL R5, R32, -0.5 ;  /* 0xbf00000020057820 */ /* 0x000fe20000400000 */
[----:B------:R-:W0:Y:S01]  /*3c70*/  MUFU.RCP R14, R43 ;  /* 0x0000002b000e7308 */ /* 0x000e220000001000 */
[----:B------:R-:W-:Y:S01]  /*3c80*/  FADD R8, R8, -0.5 ;  /* 0xbf00000008087421 */ /* 0x000fe20000000000 */
[----:B------:R-:W-:Y:S01]  /*3c90*/  BSSY.RECONVERGENT B2, `(.L_x_69) ;  /* 0x0000013000027945 */ /* 0x000fe20003800200 */
[----:B------:R-:W-:Y:S02]  /*3ca0*/  FMUL R5, R5, R32 ;  /* 0x0000002005057220 */ /* 0x000fe40000400000 */
[----:B------:R-:W-:Y:S02]  /*3cb0*/  FADD R8, R8, -R41 ;  /* 0x8000002908087221 */ /* 0x000fe40000000000 */
[----:B------:R-:W-:Y:S02]  /*3cc0*/  FMUL R10, R5, 1.4426950216293334961 ;  /* 0x3fb8aa3b050a7820 */ /* 0x000fe40000400000 */
[----:B------:R-:W-:Y:S03]  /*3cd0*/  FCHK P0, R8, R43 ;  /* 0x0000002b08007302 */ /* 0x000fe60000000000 */
[----:B------:R-:W-:Y:S01]  /*3ce0*/  FSETP.GEU.AND P1, PT, R10, -126, PT ;  /* 0xc2fc00000a00780b */ /* 0x000fe20003f2e000 */
[----:B0-----:R-:W-:-:S04]  /*3cf0*/  FFMA R7, R14, -R43, 1 ;  /* 0x3f8000000e077423 */ /* 0x001fc8000000082b */
[----:B------:R-:W-:-:S08]  /*3d00*/  FFMA R7, R14, R7, R14 ;  /* 0x000000070e077223 */ /* 0x000fd0000000000e */
[----:B------:R-:W-:Y:S01]  /*3d10*/  @!P1 FMUL R10, R10, 0.5 ;  /* 0x3f0000000a0a9820 */ /* 0x000fe20000400000 */
[----:B------:R-:W-:-:S03]  /*3d20*/  FFMA R19, R7, R8, RZ ;  /* 0x0000000807137223 */ /* 0x000fc600000000ff */
[----:B------:R-:W0:Y:S01]  /*3d30*/  MUFU.EX2 R5, R10 ;  /* 0x0000000a00057308 */ /* 0x000e220000000800 */
[----:B------:R-:W-:-:S04]  /*3d40*/  FFMA R14, R19, -R43, R8 ;  /* 0x8000002b130e7223 */ /* 0x000fc80000000008 */
[----:B------:R-:W-:Y:S01]  /*3d50*/  FFMA R32, R7, R14, R19 ;  /* 0x0000000e07207223 */ /* 0x000fe20000000013 */
[----:B0-----:R-:W-:Y:S01]  /*3d60*/  @!P1 FMUL R5, R5, R5 ;  /* 0x0000000505059220 */ /* 0x001fe20000400000 */
[----:B------:R-:W-:Y:S06]  /*3d70*/  @!P0 BRA `(.L_x_70) ;  /* 0x0000000000108947 */ /* 0x000fec0003800000 */
[----:B------:R-:W-:Y:S02]  /*3d80*/  MOV R50, R8 ;  /* 0x0000000800327202 */ /* 0x000fe40000000f00 */
[----:B------:R-:W-:Y:S02]  /*3d90*/  MOV R45, R43 ;  /* 0x0000002b002d7202 */ /* 0x000fe40000000f00 */
[----:B------:R-:W-:-:S07]  /*3da0*/  MOV R38, 0x3dc0 ;  /* 0x00003dc000267802 */ /* 0x000fce0000000f00 */
[----:B--2---:R-:W-:Y:S05]  /*3db0*/  CALL.REL.NOINC `($__internal_2_$__cuda_sm3x_div_rn_noftz_f32_slowpath) ;  /* 0x0000007000c07944 */ /* 0x004fea0003c00000 */
.L_x_70:
[----:B------:R-:W-:Y:S05]  /*3dc0*/  BSYNC.RECONVERGENT B2 ;  /* 0x0000000000027941 */ /* 0x000fea0003800200 */
.L_x_69:
[----:B------:R-:W-:Y:S01]  /*3dd0*/  FMUL R7, R32, -0.5 ;  /* 0xbf00000020077820 */ /* 0x000fe20000400000 */
[----:B------:R-:W-:Y:S01]  /*3de0*/  FMUL R45, R4, R4 ;  /* 0x00000004042d7220 */ /* 0x000fe20000400000 */
[----:B------:R-:W-:Y:S01]  /*3df0*/  FMUL R37, R6, R6 ;  /* 0x0000000606257220 */ /* 0x000fe20000400000 */
[----:B------:R-:W0:Y:S01]  /*3e00*/  LDCU UR8, c[0x0][0x38c] ;  /* 0x00007180ff0877ac */ /* 0x000e220008000800 */
[----:B------:R-:W-:Y:S01]  /*3e10*/  FMUL R7, R7, R32 ;  /* 0x0000002007077220 */ /* 0x000fe20000400000 */
[----:B------:R-:W-:Y:S01]  /*3e20*/  FMUL R10, R4, R45 ;  /* 0x0000002d040a7220 */ /* 0x000fe20000400000 */
[----:B------:R-:W-:Y:S01]  /*3e30*/  FMUL R16, R6, R37 ;  /* 0x0000002506107220 */ /* 0x000fe20000400000 */
[----:B------:R-:W-:Y:S01]  /*3e40*/  UMOV UR6, URZ ;  /* 0x000000ff00067c82 */ /* 0x000fe20008000000 */
[----:B------:R-:W-:-:S05]  /*3e50*/  FMUL R7, R7, 1.4426950216293334961 ;  /* 0x3fb8aa3b07077820 */ /* 0x000fca0000400000 */
[----:B------:R-:W-:-:S13]  /*3e60*/  FSETP.GEU.AND P0, PT, R7, -126, PT ;  /* 0xc2fc00000700780b */ /* 0x000fda0003f0e000 */
[----:B------:R-:W-:-:S04]  /*3e70*/  @!P0 FMUL R7, R7, 0.5 ;  /* 0x3f00000007078820 */ /* 0x000fc80000400000 */
[----:B------:R-:W1:Y:S02]  /*3e80*/  MUFU.EX2 R19, R7 ;  /* 0x0000000700137308 */ /* 0x000e640000000800 */
[----:B-1----:R-:W-:-:S04]  /*3e90*/  @!P0 FMUL R19, R19, R19 ;  /* 0x0000001313138220 */ /* 0x002fc80000400000 */
[-C--:B------:R-:W-:Y:S01]  /*3ea0*/  FMUL R45, R4, R19.reuse ;  /* 0x00000013042d7220 */ /* 0x080fe20000400000 */
[----:B------:R-:W-:Y:S01]  /*3eb0*/  FMUL R37, R8, R19 ;  /* 0x0000001308257220 */ /* 0x000fe20000400000 */
[----:B------:R-:W-:Y:S01]  /*3ec0*/  FMUL R4, R19, R10 ;  /* 0x0000000a13047220 */ /* 0x000fe20000400000 */
[C---:B------:R-:W-:Y:S01]  /*3ed0*/  FADD R19, R5.reuse, -R19 ;  /* 0x8000001305137221 */ /* 0x040fe20000000000 */
[-C--:B------:R-:W-:Y:S01]  /*3ee0*/  FFMA R10, R6, R5.reuse, -R45 ;  /* 0x00000005060a7223 */ /* 0x080fe2000000082d */
[----:B------:R-:W-:Y:S01]  /*3ef0*/  FFMA R14, R0, R5, -R37 ;  /* 0x00000005000e7223 */ /* 0x000fe20000000825 */
[----:B------:R-:W-:Y:S01]  /*3f00*/  FFMA R4, R5, R16, -R4 ;  /* 0x0000001005047223 */ /* 0x000fe20000000804 */
[----:B------:R-:W-:Y:S01]  /*3f10*/  FMUL R16, R19, R28 ;  /* 0x0000001c13107220 */ /* 0x000fe20000400000 */
[----:B------:R-:W-:Y:S01]  /*3f20*/  FMUL R10, R10, R23 ;  /* 0x000000170a0a7220 */ /* 0x000fe20000400000 */
[----:B------:R-:W-:Y:S01]  /*3f30*/  FMUL R14, R14, R27 ;  /* 0x0000001b0e0e7220 */ /* 0x000fe20000400000 */
[----:B0-----:R-:W-:-:S07]  /*3f40*/  FMUL R8, R4, R21 ;  /* 0x0000001504087220 */ /* 0x001fce0000400000 */
.L_x_81:
[----:B------:R-:W-:Y:S01]  /*3f50*/  I2FP.F32.U32 R19, UR6 ;  /* 0x0000000600137c45 */ /* 0x000fe20008201000 */
[----:B------:R-:W-:Y:S01]  /*3f60*/  HFMA2 R20, -RZ, RZ, 0.61474609375, 16.90625 ;  /* 0x38eb4c3aff147431 */ /* 0x000fe200000001ff */
[----:B------:R-:W-:Y:S01]  /*3f70*/  MOV R32, 0x3aae005b ;  /* 0x3aae005b00207802 */ /* 0x000fe20000000f00 */
[----:B------:R-:W-:Y:S01]  /*3f80*/  HFMA2 R36, -RZ, RZ, 1.0087890625, -0.000686168670654296875 ;  /* 0x3c09919fff247431 */ /* 0x000fe200000001ff */
[----:B------:R-:W-:Y:S01]  /*3f90*/  MOV R51, 0x3d24d99a ;  /* 0x3d24d99a00337802 */ /* 0x000fe20000000f00 */
[----:B------:R-:W-:Y:S01]  /*3fa0*/  FADD R4, R19, -R42 ;  /* 0x8000002a13047221 */ /* 0x000fe20000000000 */
[----:B------:R-:W-:Y:S01]  /*3fb0*/  MOV R38, 0x3f69b4f9 ;  /* 0x3f69b4f900267802 */ /* 0x000fe20000000f00 */
[----:B------:R-:W-:Y:S01]  /*3fc0*/  BSSY.RECONVERGENT B2, `(.L_x_71) ;  /* 0x0000068000027945 */ /* 0x000fe20003800200 */
[----:B------:R-:W-:Y:S01]  /*3fd0*/  FSETP.GE.AND P2, PT, |R17|, 1.0029599666595458984, PT ;  /* 0x3f8060fe1100780b */ /* 0x000fe20003f46200 */
[C---:B------:R-:W-:Y:S01]  /*3fe0*/  FADD R6, R4.reuse, 0.5 ;  /* 0x3f00000004067421 */ /* 0x040fe20000000000 */
[----:B------:R-:W-:Y:S01]  /*3ff0*/  FADD R4, R4, -0.5 ;  /* 0xbf00000004047421 */ /* 0x000fe20000000000 */
[----:B------:R-:W-:-:S02]  /*4000*/  FSETP.GE.AND P3, PT, |R11|, 1.0029599666595458984, PT ;  /* 0x3f8060fe0b00780b */ /* 0x000fc40003f66200 */
[-C--:B------:R-:W-:Y:S01]  /*4010*/  FMUL R5, R6, R33.reuse ;  /* 0x0000002106057220 */ /* 0x080fe20000400000 */
[----:B------:R-:W-:-:S03]  /*4020*/  FMUL R0, R4, R33 ;  /* 0x0000002104007220 */ /* 0x000fc60000400000 */
[C---:B------:R-:W-:Y:S01]  /*4030*/  FMUL R18, R5.reuse, R5 ;  /* 0x0000000505127220 */ /* 0x040fe20000400000 */
[----:B------:R-:W-:Y:S01]  /*4040*/  FSETP.GE.AND P0, PT, |R5|, 1.0029599666595458984, PT ;  /* 0x3f8060fe0500780b */ /* 0x000fe20003f06200 */
[C---:B------:R-:W-:Y:S01]  /*4050*/  FMUL R7, R0.reuse, R0 ;  /* 0x0000000000077220 */ /* 0x040fe20000400000 */
[----:B------:R-:W-:Y:S02]  /*4060*/  FSETP.GE.AND P1, PT, |R0|, 1.0029599666595458984, PT ;  /* 0x3f8060fe0000780b */ /* 0x000fe40003f26200 */
[----:B------:R-:W-:Y:S02]  /*4070*/  FSEL R37, R20, 8.4834944573231041431e-05, P0 ;  /* 0x38b1e96a14257808 */ /* 0x000fe40000000000 */
[----:B------:R-:W-:Y:S02]  /*4080*/  FSEL R45, -R32, -0.00082130916416645050049, P0 ;  /* 0xba574d20202d7808 */ /* 0x000fe40000000100 */
[----:B------:R-:W-:Y:S02]  /*4090*/  FSEL R20, R20, 8.4834944573231041431e-05, P1 ;  /* 0x38b1e96a14147808 */ /* 0x000fe40000800000 */
[----:B------:R-:W-:-:S02]  /*40a0*/  FSEL R32, -R32, -0.00082130916416645050049, P1 ;  /* 0xba574d2020207808 */ /* 0x000fc40000800100 */
[----:B------:R-:W-:Y:S02]  /*40b0*/  FSEL R7, |R0|, R7, P1 ;  /* 0x0000000700077208 */ /* 0x000fe40000800200 */
[----:B------:R-:W-:Y:S02]  /*40c0*/  FSEL R18, |R5|, R18, P0 ;  /* 0x0000001205127208 */ /* 0x000fe40000000200 */
[C---:B------:R-:W-:Y:S01]  /*40d0*/  FSEL R49, R36.reuse, 0.0052134888246655464172, P0 ;  /* 0x3baad5ea24317808 */ /* 0x040fe20000000000 */
[----:B------:R-:W-:Y:S01]  /*40e0*/  FFMA R32, R7, R20, R32 ;  /* 0x0000001407207223 */ /* 0x000fe20000000020 */
[----:B------:R-:W-:Y:S01]  /*40f0*/  FSEL R36, R36, 0.0052134888246655464172, P1 ;  /* 0x3baad5ea24247808 */ /* 0x000fe20000800000 */
[C---:B------:R-:W-:Y:S01]  /*4100*/  FFMA R37, R18.reuse, R37, R45 ;  /* 0x0000002512257223 */ /* 0x040fe2000000002d */
[----:B------:R-:W-:Y:S01]  /*4110*/  HFMA2 R20, -RZ, RZ, 1.5341796875, 81.5625 ;  /* 0x3e235519ff147431 */ /* 0x000fe200000001ff */
[C---:B------:R-:W-:Y:S02]  /*4120*/  FSEL R45, -R51.reuse, -0.026868773624300956726, P0 ;  /* 0xbcdc1be7332d7808 */ /* 0x040fe40000000100 */
[----:B------:R-:W-:Y:S01]  /*4130*/  FSEL R51, -R51, -0.026868773624300956726, P1 ;  /* 0xbcdc1be733337808 */ /* 0x000fe20000800100 */
[----:B------:R-:W-:Y:S01]  /*4140*/  FFMA R32, R7, R32, R36 ;  /* 0x0000002007207223 */ /* 0x000fe20000000024 */
[----:B------:R-:W-:-:S03]  /*4150*/  FFMA R37, R18, R37, R49 ;  /* 0x0000002512257223 */ /* 0x000fc60000000031 */
[C---:B------:R-:W-:Y:S01]  /*4160*/  FFMA R36, R7.reuse, R32, R51 ;  /* 0x0000002007247223 */ /* 0x040fe20000000033 */
[----:B------:R-:W-:Y:S01]  /*4170*/  HFMA2 R32, -RZ, RZ, 1.7822265625, 0.000185489654541015625 ;  /* 0x3f210a14ff207431 */ /* 0x000fe200000001ff */
[----:B------:R-:W-:Y:S01]  /*4180*/  FSEL R49, R20, 0.11284004896879196167, P0 ;  /* 0x3de718af14317808 */ /* 0x000fe20000000000 */
[----:B------:R-:W-:Y:S01]  /*4190*/  FFMA R37, R18, R37, R45 ;  /* 0x0000002512257223 */ /* 0x000fe2000000002d */
[----:B------:R-:W-:Y:S02]  /*41a0*/  FSEL R45, R38, -0.37612664699554443359, P0 ;  /* 0xbec093ac262d7808 */ /* 0x000fe40000000000 */
[----:B------:R-:W-:Y:S01]  /*41b0*/  FSEL R20, R20, 0.11284004896879196167, P1 ;  /* 0x3de718af14147808 */ /* 0x000fe20000800000 */
[----:B------:R-:W-:Y:S01]  /*41c0*/  FFMA R37, R18, R37, R49 ;  /* 0x0000002512257223 */ /* 0x000fe20000000031 */
[----:B------:R-:W-:Y:S02]  /*41d0*/  FSEL R38, R38, -0.37612664699554443359, P1 ;  /* 0xbec093ac26267808 */ /* 0x000fe40000800000 */
[----:B------:R-:W-:Y:S01]  /*41e0*/  FSEL R49, R32, 0.12837915122509002686, P0 ;  /* 0x3e0375d320317808 */ /* 0x000fe20000000000 */
[C---:B------:R-:W-:Y:S01]  /*41f0*/  FFMA R37, R18.reuse, R37, R45 ;  /* 0x0000002512257223 */ /* 0x040fe2000000002d */
[----:B------:R-:W-:Y:S01]  /*4200*/  FFMA R36, R7, R36, R20 ;  /* 0x0000002407247223 */ /* 0x000fe20000000014 */
[----:B------:R-:W-:-:S02]  /*4210*/  FSEL R20, -R18, R5, P0 ;  /* 0x0000000512147208 */ /* 0x000fc40000000100 */
[----:B------:R-:W-:Y:S01]  /*4220*/  FFMA R37, R18, R37, R49 ;  /* 0x0000002512257223 */ /* 0x000fe20000000031 */
[----:B------:R-:W-:Y:S01]  /*4230*/  FSEL R32, R32, 0.12837915122509002686, P1 ;  /* 0x3e0375d320207808 */ /* 0x000fe20000800000 */
[----:B------:R-:W-:Y:S01]  /*4240*/  FFMA R36, R7, R36, R38 ;  /* 0x0000002407247223 */ /* 0x000fe20000000026 */
[----:B------:R-:W0:Y:S01]  /*4250*/  @P2 MUFU.EX2 R18, R15 ;  /* 0x0000000f00122308 */ /* 0x000e220000000800 */
[----:B------:R-:W-:Y:S01]  /*4260*/  FFMA R20, R37, R20, R20 ;  /* 0x0000001425147223 */ /* 0x000fe20000000014 */
[C---:B------:R-:W-:Y:S01]  /*4270*/  FSEL R37, -R7.reuse, R0, P1 ;  /* 0x0000000007257208 */ /* 0x040fe20000800100 */
[----:B------:R-:W-:-:S04]  /*4280*/  FFMA R32, R7, R36, R32 ;  /* 0x0000002407207223 */ /* 0x000fc80000000020 */
[----:B------:R-:W-:Y:S01]  /*4290*/  FFMA R37, R32, R37, R37 ;  /* 0x0000002520257223 */ /* 0x000fe20000000025 */
[----:B------:R-:W1:Y:S08]  /*42a0*/  @P0 MUFU.EX2 R7, R20 ;  /* 0x0000001400070308 */ /* 0x000e700000000800 */
[----:B------:R-:W3:Y:S01]  /*42b0*/  @P1 MUFU.EX2 R36, R37 ;  /* 0x0000002500241308 */ /* 0x000ee20000000800 */
[----:B0-----:R-:W-:-:S07]  /*42c0*/  @P2 FADD R18, -R18, 1 ;  /* 0x3f80000012122421 */ /* 0x001fce0000000100 */
[----:B------:R-:W0:Y:S01]  /*42d0*/  @P3 MUFU.EX2 R38, R9 ;  /* 0x0000000900263308 */ /* 0x000e220000000800 */
[----:B-1----:R-:W-:Y:S01]  /*42e0*/  @P0 FADD R32, -R7, 1 ;  /* 0x3f80000007200421 */ /* 0x002fe20000000100 */
[----:B------:R-:W-:Y:S02]  /*42f0*/  MOV R7, R15 ;  /* 0x0000000f00077202 */ /* 0x000fe40000000f00 */
[----:B------:R-:W-:Y:S02]  /*4300*/  @P2 LOP3.LUT R7, R18, 0x80000000, R17, 0xb8, !PT ;  /* 0x8000000012072812 */ /* 0x000fe400078eb811 */
[----:B------:R-:W-:Y:S02]  /*4310*/  @P0 LOP3.LUT R20, R32, 0x80000000, R5, 0xb8, !PT ;  /* 0x8000000020140812 */ /* 0x000fe400078eb805 */
[----:B------:R-:W-:Y:S01]  /*4320*/  MOV R32, R9 ;  /* 0x0000000900207202 */ /* 0x000fe20000000f00 */
[----:B---3--:R-:W-:Y:S01]  /*4330*/  @P1 FADD R5, -R36, 1 ;  /* 0x3f80000024051421 */ /* 0x008fe20000000100 */
[----:B------:R-:W-:-:S04]  /*4340*/  MOV R18, RZ ;  /* 0x000000ff00127202 */ /* 0x000fc80000000f00 */
[----:B------:R-:W-:Y:S01]  /*4350*/  @P1 LOP3.LUT R37, R5, 0x80000000, R0, 0xb8, !PT ;  /* 0x8000000005251812 */ /* 0x000fe200078eb800 */
[----:B0-----:R-:W-:-:S04]  /*4360*/  @P3 FADD R38, -R38, 1 ;  /* 0x3f80000026263421 */ /* 0x001fc80000000100 */
[----:B------:R-:W-:Y:S01]  /*4370*/  FADD R5, -R37, R20 ;  /* 0x0000001425057221 */ /* 0x000fe20000000100 */
[----:B------:R-:W-:Y:S01]  /*4380*/  HFMA2 R20, -RZ, RZ, 0, 0 ;  /* 0x00000000ff147431 */ /* 0x000fe200000001ff */
[----:B------:R-:W-:Y:S02]  /*4390*/  @P3 LOP3.LUT R32, R38, 0x80000000, R11, 0xb8, !PT ;  /* 0x8000000026203812 */ /* 0x000fe400078eb80b */
[----:B------:R-:W-:-:S03]  /*43a0*/  FMUL R5, R5, 0.5 ;  /* 0x3f00000005057820 */ /* 0x000fc60000400000 */
[----:B------:R-:W-:Y:S01]  /*43b0*/  FADD R7, -R32, R7 ;  /* 0x0000000720077221 */ /* 0x000fe20000000100 */
[----:B------:R-:W-:-:S03]  /*43c0*/  FMUL R0, R5, R2 ;  /* 0x0000000205007220 */ /* 0x000fc60000400000 */
[----:B------:R-:W-:-:S04]  /*43d0*/  FMUL R7, R7, 0.5 ;  /* 0x3f00000007077820 */ /* 0x000fc80000400000 */
[----:B------:R-:W-:-:S05]  /*43e0*/  FFMA R0, R7, R0, R40 ;  /* 0x0000000007007223 */ /* 0x000fca0000000028 */
[----:B------:R-:W-:-:S13]  /*43f0*/  FSETP.GT.AND P0, PT, R0, 0.0099999997764825820923, PT ;  /* 0x3c23d70a0000780b */ /* 0x000fda0003f04000 */
[----:B------:R-:W-:Y:S05]  /*4400*/  @!P0 BRA `(.L_x_72) ;  /* 0x00000000008c8947 */ /* 0x000fea0003800000 */
[----:B------:R-:W-:-:S06]  /*4410*/  UIMAD UR7, UR5, UR8, UR6 ;  /* 0x00000008050772a4 */ /* 0x000fcc000f8e0206 */
[----:B------:R-:W-:-:S05]  /*4420*/  MOV R37, UR7 ;  /* 0x0000000700257c02 */ /* 0x000fca0008000f00 */
[----:B------:R-:W-:-:S05]  /*4430*/  IMAD.WIDE.U32 R36, R37, 0x4, R12 ;  /* 0x0000000425247825 */ /* 0x000fca00078e000c */
[----:B------:R-:W3:Y:S01]  /*4440*/  LDG.E R61, desc[UR12][R36.64] ;  /* 0x0000000c243d7981 */ /* 0x000ee2000c1e1900 */
[----:B------:R-:W-:Y:S01]  /*4450*/  FMUL R32, R0, R0 ;  /* 0x0000000000207220 */ /* 0x000fe20000400000 */
[----:B------:R-:W-:Y:S03]  /*4460*/  BSSY.RECONVERGENT B3, `(.L_x_73) ;  /* 0x000000e000037945 */ /* 0x000fe60003800200 */
[----:B------:R-:W0:Y:S02]  /*4470*/  MUFU.RCP R18, R32 ;  /* 0x0000002000127308 */ /* 0x000e240000001000 */
[----:B0-----:R-:W-:-:S04]  /*4480*/  FFMA R45, -R32, R18, 1 ;  /* 0x3f800000202d7423 */ /* 0x001fc80000000112 */
[----:B------:R-:W-:Y:S02]  /*4490*/  FFMA R18, R18, R45, R18 ;  /* 0x0000002d12127223 */ /* 0x000fe40000000012 */
[----:B---3--:R-:W0:Y:S02]  /*44a0*/  FCHK P0, R61, R32 ;  /* 0x000000203d007302 */ /* 0x008e240000000000 */
[----:B------:R-:W-:-:S04]  /*44b0*/  FFMA R45, R61, R18, RZ ;  /* 0x000000123d2d7223 */ /* 0x000fc800000000ff */
[----:B------:R-:W-:-:S04]  /*44c0*/  FFMA R20, -R32, R45, R61 ;  /* 0x0000002d20147223 */ /* 0x000fc8000000013d */
[----:B------:R-:W-:Y:S01]  /*44d0*/  FFMA R20, R18, R20, R45 ;  /* 0x0000001412147223 */ /* 0x000fe2000000002d */
[----:B0-----:R-:W-:Y:S06]  /*44e0*/  @!P0 BRA `(.L_x_74) ;  /* 0x0000000000148947 */ /* 0x001fec0003800000 */
[----:B------:R-:W-:Y:S02]  /*44f0*/  MOV R45, R32 ;  /* 0x00000020002d7202 */ /* 0x000fe40000000f00 */
[----:B------:R-:W-:Y:S02]  /*4500*/  MOV R50, R61 ;  /* 0x0000003d00327202 */ /* 0x000fe40000000f00 */
[----:B------:R-:W-:-:S07]  /*4510*/  MOV R38, 0x4530 ;  /* 0x0000453000267802 */ /* 0x000fce0000000f00 */
[----:B--2---:R-:W-:Y:S05]  /*4520*/  CALL.REL.NOINC `($__internal_2_$__cuda_sm3x_div_rn_noftz_f32_slowpath) ;  /* 0x0000006800e47944 */ /* 0x004fea0003c00000 */
[----:B------:R-:W-:-:S07]  /*4530*/  MOV R20, R32 ;  /* 0x0000002000147202 */ /* 0x000fce0000000f00 */
.L_x_74:
[----:B------:R-:W-:Y:S05]  /*4540*/  BSYNC.RECONVERGENT B3 ;  /* 0x0000000000037941 */ /* 0x000fea0003800200 */
.L_x_73:
        /* <DEDUP_REMOVED lines=13> */
.L_x_76:
[----:B------:R-:W-:Y:S05]  /*4620*/  BSYNC.RECONVERGENT B3 ;  /* 0x0000000000037941 */ /* 0x000fea0003800200 */
.L_x_75:
[----:B------:R-:W-:-:S07]  /*4630*/  FADD R18, R32, -1 ;  /* 0xbf80000020127421 */ /* 0x000fce0000000000 */
.L_x_72:
[----:B------:R-:W-:Y:S05]  /*4640*/  BSYNC.RECONVERGENT B2 ;  /* 0x0000000000027941 */ /* 0x000fea0003800200 */
.L_x_71:
[----:B------:R-:W0:Y:S01]  /*4650*/  MUFU.RCP R32, R3 ;  /* 0x0000000300207308 */ /* 0x000e220000001000 */
[----:B------:R-:W-:Y:S01]  /*4660*/  FADD R37, R19, 0.5 ;  /* 0x3f00000013257421 */ /* 0x000fe20000000000 */
[----:B------:R-:W-:Y:S03]  /*4670*/  BSSY.RECONVERGENT B2, `(.L_x_77) ;  /* 0x000000d000027945 */ /* 0x000fe60003800200 */
[----:B------:R-:W-:-:S04]  /*4680*/  FADD R0, R37, -R42 ;  /* 0x8000002a25007221 */ /* 0x000fc80000000000 */
        /* <DEDUP_REMOVED lines=11> */
.L_x_78:
[----:B------:R-:W-:Y:S05]  /*4740*/  BSYNC.RECONVERGENT B2 ;  /* 0x0000000000027941 */ /* 0x000fea0003800200 */
.L_x_77:
[----:B------:R-:W-:Y:S01]  /*4750*/  FMUL R37, R32, -0.5 ;  /* 0xbf00000020257820 */ /* 0x000fe20000400000 */
[----:B------:R-:W-:Y:S01]  /*4760*/  FADD R61, R19, -0.5 ;  /* 0xbf000000133d7421 */ /* 0x000fe20000000000 */
[----:B------:R-:W-:Y:S02]  /*4770*/  BSSY.RECONVERGENT B2, `(.L_x_79) ;  /* 0x0000014000027945 */ /* 0x000fe40003800200 */
[----:B------:R-:W-:Y:S01]  /*4780*/  FMUL R37, R37, R32 ;  /* 0x0000002025257220 */ /* 0x000fe20000400000 */
[----:B------:R-:W-:Y:S01]  /*4790*/  FADD R61, R61, -R42 ;  /* 0x8000002a3d3d7221 */ /* 0x000fe20000000000 */
[----:B------:R-:W0:Y:S02]  /*47a0*/  MUFU.RCP R32, R3 ;  /* 0x0000000300207308 */ /* 0x000e240000001000 */
[----:B------:R-:W-:-:S05]  /*47b0*/  FMUL R37, R37, 1.4426950216293334961 ;  /* 0x3fb8aa3b25257820 */ /* 0x000fca0000400000 */
[----:B------:R-:W-:Y:S01]  /*47c0*/  FSETP.GEU.AND P1, PT, R37, -126, PT ;  /* 0xc2fc00002500780b */ /* 0x000fe20003f2e000 */
[----:B------:R-:W-:Y:S01]  /*47d0*/  FCHK P0, R61, R3 ;  /* 0x000000033d007302 */ /* 0x000fe20000000000 */
[----:B0-----:R-:W-:-:S11]  /*47e0*/  FFMA R45, R32, -R3, 1 ;  /* 0x3f800000202d7423 */ /* 0x001fd60000000803 */
[----:B------:R-:W-:Y:S01]  /*47f0*/  @!P1 FMUL R37, R37, 0.5 ;  /* 0x3f00000025259820 */ /* 0x000fe20000400000 */
[----:B------:R-:W-:-:S03]  /*4800*/  FFMA R32, R32, R45, R32 ;  /* 0x0000002d20207223 */ /* 0x000fc60000000020 */
[----:B------:R-:W0:Y:S01]  /*4810*/  MUFU.EX2 R19, R37 ;  /* 0x0000002500137308 */ /* 0x000e220000000800 */
[----:B------:R-:W-:-:S04]  /*4820*/  FFMA R36, R32, R61, RZ ;  /* 0x0000003d20247223 */ /* 0x000fc800000000ff */
        /* <DEDUP_REMOVED lines=8> */
.L_x_80:
[----:B------:R-:W-:Y:S05]  /*48b0*/  BSYNC.RECONVERGENT B2 ;  /* 0x0000000000027941 */ /* 0x000fea0003800200 */
.L_x_79:
[----:B------:R-:W-:Y:S01]  /*48c0*/  FMUL R37, R32, -0.5 ;  /* 0xbf00000020257820 */ /* 0x000fe20000400000 */
[----:B------:R-:W-:Y:S01]  /*48d0*/  FMUL R36, R16, R5 ;  /* 0x0000000510247220 */ /* 0x000fe20000400000 */
[----:B------:R-:W-:Y:S01]  /*48e0*/  FMNMX R20, R20, 1000000, PT ;  /* 0x4974240014147809 */ /* 0x000fe20003800000 */
[----:B------:R-:W-:Y:S01]  /*48f0*/  FMUL R49, R5, R7 ;  /* 0x0000000705317220 */ /* 0x000fe20000400000 */
[----:B------:R-:W-:Y:S01]  /*4900*/  FMUL R37, R37, R32 ;  /* 0x0000002025257220 */ /* 0x000fe20000400000 */
[----:B------:R-:W-:Y:S01]  /*4910*/  FMUL R45, R36, R36 ;  /* 0x00000024242d7220 */ /* 0x000fe20000400000 */
[----:B------:R-:W-:Y:S01]  /*4920*/  FMNMX R18, R18, 1000000, PT ;  /* 0x4974240012127809 */ /* 0x000fe20003800000 */
[-C--:B------:R-:W-:Y:S01]  /*4930*/  FMUL R51, R8, R5.reuse ;  /* 0x0000000508337220 */ /* 0x080fe20000400000 */
[----:B------:R-:W-:Y:S01]  /*4940*/  FMUL R32, R37, 1.4426950216293334961 ;  /* 0x3fb8aa3b25207820 */ /* 0x000fe20000400000 */
[----:B------:R-:W-:Y:S01]  /*4950*/  FMUL R37, R14, R5 ;  /* 0x000000050e257220 */ /* 0x000fe20000400000 */
[----:B------:R-:W-:Y:S01]  /*4960*/  FMUL R45, R20, R45 ;  /* 0x0000002d142d7220 */ /* 0x000fe20000400000 */
[CC--:B------:R-:W-:Y:S01]  /*4970*/  FFMA R46, R49.reuse, R18.reuse, R46 ;  /* 0x00000012312e7223 */ /* 0x0c0fe2000000002e */
[----:B------:R-:W-:Y:S01]  /*4980*/  FMUL R49, R49, R49 ;  /* 0x0000003131317220 */ /* 0x000fe20000400000 */
[----:B------:R-:W-:Y:S01]  /*4990*/  FSETP.GEU.AND P0, PT, R32, -126, PT ;  /* 0xc2fc00002000780b */ /* 0x000fe20003f0e000 */
[----:B------:R-:W-:Y:S01]  /*49a0*/  FFMA R37, R18, R37, -R45 ;  /* 0x0000002512257223 */ /* 0x000fe2000000082d */
[----:B------:R-:W-:Y:S01]  /*49b0*/  FMUL R45, R10, R5 ;  /* 0x000000050a2d7220 */ /* 0x000fe20000400000 */
[-C--:B------:R-:W-:Y:S01]  /*49c0*/  FMUL R5, RZ, R18.reuse ;  /* 0x00000012ff057220 */ /* 0x080fe20000400000 */
[-C--:B------:R-:W-:Y:S01]  /*49d0*/  FFMA R47, R36, R18.reuse, R47 ;  /* 0x00000012242f7223 */ /* 0x080fe2000000002f */
[----:B------:R-:W-:Y:S01]  /*49e0*/  FADD R56, R37, R56 ;  /* 0x0000003825387221 */ /* 0x000fe20000000000 */
[C---:B------:R-:W-:Y:S01]  /*49f0*/  FFMA R34, R45.reuse, R18, R34 ;  /* 0x000000122d227223 */ /* 0x040fe20000000022 */
[C---:B------:R-:W-:Y:S01]  /*4a00*/  FFMA R51, R45.reuse, R22, -R51 ;  /* 0x000000162d337223 */ /* 0x040fe20000000833 */
[C-C-:B------:R-:W-:Y:S01]  /*4a10*/  FFMA R36, -R20.reuse, R49, R5.reuse ;  /* 0x0000003114247223 */ /* 0x140fe20000000105 */
[----:B------:R-:W-:Y:S01]  /*4a20*/  FMUL R45, R45, R45 ;  /* 0x0000002d2d2d7220 */ /* 0x000fe20000400000 */
[----:B------:R-:W-:Y:S01]  /*4a30*/  FADD R5, -R20, R5 ;  /* 0x0000000514057221 */ /* 0x000fe20000000100 */
[----:B------:R-:W-:Y:S01]  /*4a40*/  FMUL R49, R6, R6 ;  /* 0x0000000606317220 */ /* 0x000fe20000400000 */
[----:B------:R-:W-:Y:S01]  /*4a50*/  FADD R55, R36, R55 ;  /* 0x0000003724377221 */ /* 0x000fe20000000000 */
[----:B------:R-:W-:Y:S01]  /*4a60*/  @!P0 FMUL R32, R32, 0.5 ;  /* 0x3f00000020208820 */ /* 0x000fe20000400000 */
[----:B------:R-:W-:Y:S01]  /*4a70*/  FMUL R45, R20, R45 ;  /* 0x0000002d142d7220 */ /* 0x000fe20000400000 */
[----:B------:R-:W-:Y:S01]  /*4a80*/  FADD R58, R5, R58 ;  /* 0x0000003a053a7221 */ /* 0x000fe20000000000 */
[----:B------:R-:W-:Y:S01]  /*4a90*/  FMUL R5, R4, R4 ;  /* 0x0000000404057220 */ /* 0x000fe20000400000 */
[----:B------:R-:W-:Y:S01]  /*4aa0*/  FMUL R49, R6, R49 ;  /* 0x0000003106317220 */ /* 0x000fe20000400000 */
[----:B------:R-:W-:Y:S01]  /*4ab0*/  FFMA R36, R18, R51, -R45 ;  /* 0x0000003312247223 */ /* 0x000fe2000000082d */
[----:B------:R-:W0:Y:S01]  /*4ac0*/  MUFU.EX2 R32, R32 ;  /* 0x0000002000207308 */ /* 0x000e220000000800 */
[----:B------:R-:W-:Y:S01]  /*4ad0*/  FMUL R45, R4, R5 ;  /* 0x00000005042d7220 */ /* 0x000fe20000400000 */
[----:B------:R-:W-:Y:S01]  /*4ae0*/  UIADD3 UR6, UPT, UPT, UR6, 0x1, URZ ;  /* 0x0000000106067890 */ /* 0x000fe2000fffe0ff */
[----:B------:R-:W-:Y:S01]  /*4af0*/  FADD R57, R36, R57 ;  /* 0x0000003924397221 */ /* 0x000fe20000000000 */
[----:B------:R-:W-:-:S02]  /*4b00*/  FADD R39, R18, R39 ;  /* 0x0000002712277221 */ /* 0x000fc40000000000 */
[----:B------:R-:W-:Y:S01]  /*4b10*/  UISETP.NE.AND UP0, UPT, UR6, UR8, UPT ;  /* 0x000000080600728c */ /* 0x000fe2000bf05270 */
[----:B0-----:R-:W-:-:S04]  /*4b20*/  @!P0 FMUL R32, R32, R32 ;  /* 0x0000002020208220 */ /* 0x001fc80000400000 */
[-C--:B------:R-:W-:Y:S01]  /*4b30*/  FMUL R37, R4, R32.reuse ;  /* 0x0000002004257220 */ /* 0x080fe20000400000 */
[----:B------:R-:W-:Y:S01]  /*4b40*/  FADD R5, R19, -R32 ;  /* 0x8000002013057221 */ /* 0x000fe20000000000 */
[----:B------:R-:W-:Y:S01]  /*4b50*/  FMUL R36, R32, R45 ;  /* 0x0000002d20247220 */ /* 0x000fe20000400000 */
[----:B------:R-:W-:Y:S01]  /*4b60*/  FMUL R61, R61, R32 ;  /* 0x000000203d3d7220 */ /* 0x000fe20000400000 */
[----:B------:R-:W-:Y:S01]  /*4b70*/  FFMA R37, R6, R19, -R37 ;  /* 0x0000001306257223 */ /* 0x000fe20000000825 */
[----:B------:R-:W-:Y:S01]  /*4b80*/  FMUL R4, R5, R30 ;  /* 0x0000001e05047220 */ /* 0x000fe20000400000 */
[----:B------:R-:W-:Y:S01]  /*4b90*/  FFMA R49, R19, R49, -R36 ;  /* 0x0000003113317223 */ /* 0x000fe20000000824 */
[----:B------:R-:W-:Y:S01]  /*4ba0*/  FFMA R0, R0, R19, -R61 ;  /* 0x0000001300007223 */ /* 0x000fe2000000083d */
[----:B------:R-:W-:Y:S01]  /*4bb0*/  FMUL R6, R37, R26 ;  /* 0x0000001a25067220 */ /* 0x000fe20000400000 */
[----:B------:R-:W-:Y:S01]  /*4bc0*/  FMUL R4, R7, R4 ;  /* 0x0000000407047220 */ /* 0x000fe20000400000 */
[----:B------:R-:W-:Y:S01]  /*4bd0*/  FMUL R32, R49, R24 ;  /* 0x0000001831207220 */ /* 0x000fe20000400000 */
[----:B------:R-:W-:Y:S01]  /*4be0*/  FMUL R0, R0, R29 ;  /* 0x0000001d00007220 */ /* 0x000fe20000400000 */
[C---:B------:R-:W-:Y:S01]  /*4bf0*/  FMUL R6, R7.reuse, R6 ;  /* 0x0000000607067220 */ /* 0x040fe20000400000 */
[----:B------:R-:W-:Y:S01]  /*4c00*/  FMUL R5, R4, R4 ;  /* 0x0000000404057220 */ /* 0x000fe20000400000 */
[C---:B------:R-:W-:Y:S01]  /*4c10*/  FMUL R19, R7.reuse, R32 ;  /* 0x0000002007137220 */ /* 0x040fe20000400000 */
[----:B------:R-:W-:Y:S01]  /*4c20*/  FMUL R7, R7, R0 ;  /* 0x0000000007077220 */ /* 0x000fe20000400000 */
[----:B------:R-:W-:Y:S01]  /*4c30*/  FMUL R37, R6, R6 ;  /* 0x0000000606257220 */ /* 0x000fe20000400000 */
[----:B------:R-:W-:Y:S01]  /*4c40*/  FMUL R5, R20, R5 ;  /* 0x0000000514057220 */ /* 0x000fe20000400000 */
[----:B------:R-:W-:Y:S01]  /*4c50*/  FFMA R19, R6, R25, -R19 ;  /* 0x0000001906137223 */ /* 0x000fe20000000813 */
[-C--:B------:R-:W-:Y:S01]  /*4c60*/  FFMA R53, R4, R18.reuse, R53 ;  /* 0x0000001204357223 */ /* 0x080fe20000000035 */
[----:B------:R-:W-:Y:S01]  /*4c70*/  FMUL R20, R20, R37 ;  /* 0x0000002514147220 */ /* 0x000fe20000400000 */
[----:B------:R-:W-:Y:S01]  /*4c80*/  FFMA R5, R18, R7, -R5 ;  /* 0x0000000712057223 */ /* 0x000fe20000000805 */
[----:B------:R-:W-:-:S02]  /*4c90*/  FFMA R35, R6, R18, R35 ;  /* 0x0000001206237223 */ /* 0x000fc40000000023 */
[----:B------:R-:W-:Y:S01]  /*4ca0*/  FFMA R19, R18, R19, -R20 ;  /* 0x0000001312137223 */ /* 0x000fe20000000814 */
[----:B------:R-:W-:-:S03]  /*4cb0*/  FADD R54, R5, R54 ;  /* 0x0000003605367221 */ /* 0x000fc60000000000 */
[----:B------:R-:W-:Y:S01]  /*4cc0*/  FADD R60, R19, R60 ;  /* 0x0000003c133c7221 */ /* 0x000fe20000000000 */
[----:B------:R-:W-:Y:S06]  /*4cd0*/  BRA.U UP0, `(.L_x_81) ;  /* 0xfffffff1009c7547 */ /* 0x000fec000b83ffff */
[----:B------:R-:W-:-:S04]  /*4ce0*/  UIADD3 UR5, UPT, UPT, UR5, 0x1, URZ ;  /* 0x0000000105057890 */ /* 0x000fc8000fffe0ff */
[----:B------:R-:W-:-:S09]  /*4cf0*/  UISETP.NE.AND UP0, UPT, UR5, UR8, UPT ;  /* 0x000000080500728c */ /* 0x000fd2000bf05270 */
[----:B------:R-:W-:Y:S05]  /*4d00*/  BRA.U UP0, `(.L_x_82) ;  /* 0xffffffe900d07547 */ /* 0x000fea000b83ffff */
.L_x_26:
        /* <DEDUP_REMOVED lines=13> */
.L_x_84:
[----:B------:R-:W-:Y:S05]  /*4de0*/  BSYNC.RECONVERGENT B2 ;  /* 0x0000000000027941 */ /* 0x000fea0003800200 */
.L_x_83:
[----:B------:R-:W0:Y:S01]  /*4df0*/  MUFU.RCP R5, R56 ;  /* 0x0000003800057308 */ /* 0x000e220000001000 */
[C---:B------:R-:W-:Y:S01]  /*4e00*/  FSETP.GT.AND P1, PT, R32.reuse, -1, PT ;  /* 0xbf8000002000780b */ /* 0x040fe20003f24000 */
[----:B------:R-:W-:Y:S01]  /*4e10*/  BSSY.RECONVERGENT B2, `(.L_x_85) ;  /* 0x000000f000027945 */ /* 0x000fe20003800200 */
[----:B------:R-:W-:-:S05]  /*4e20*/  FMNMX R32, R32, 1, PT ;  /* 0x3f80000020207809 */ /* 0x000fca0003800000 */
[----:B------:R-:W1:Y:S01]  /*4e30*/  FCHK P0, R47, R56 ;  /* 0x000000382f007302 */ /* 0x000e620000000000 */
[----:B0-----:R-:W-:-:S04]  /*4e40*/  FFMA R0, R5, -R56, 1 ;  /* 0x3f80000005007423 */ /* 0x001fc80000000838 */
[----:B------:R-:W-:Y:S01]  /*4e50*/  FFMA R0, R5, R0, R5 ;  /* 0x0000000005007223 */ /* 0x000fe20000000005 */
[----:B------:R-:W-:-:S03]  /*4e60*/  FSEL R5, R32, -1, P1 ;  /* 0xbf80000020057808 */ /* 0x000fc60000800000 */
[----:B------:R-:W-:Y:S02]  /*4e70*/  FFMA R7, R0, R47, RZ ;  /* 0x0000002f00077223 */ /* 0x000fe400000000ff */
[----:B------:R-:W-:Y:S02]  /*4e80*/  FADD R42, -R5, R42 ;  /* 0x0000002a052a7221 */ /* 0x000fe40000000100 */
[----:B------:R-:W-:-:S04]  /*4e90*/  FFMA R4, R7, -R56, R47 ;  /* 0x8000003807047223 */ /* 0x000fc8000000002f */
[----:B------:R-:W-:Y:S01]  /*4ea0*/  FFMA R32, R0, R4, R7 ;  /* 0x0000000400207223 */ /* 0x000fe20000000007 */
[----:B-1----:R-:W-:Y:S06]  /*4eb0*/  @!P0 BRA `(.L_x_86) ;  /* 0x0000000000108947 */ /* 0x002fec0003800000 */
[----:B------:R-:W-:Y:S02]  /*4ec0*/  MOV R50, R47 ;  /* 0x0000002f00327202 */ /* 0x000fe40000000f00 */
[----:B------:R-:W-:Y:S02]  /*4ed0*/  MOV R45, R56 ;  /* 0x00000038002d7202 */ /* 0x000fe40000000f00 */
[----:B------:R-:W-:-:S07]  /*4ee0*/  MOV R38, 0x4f00 ;  /* 0x00004f0000267802 */ /* 0x000fce0000000f00 */
[----:B--2---:R-:W-:Y:S05]  /*4ef0*/  CALL.REL.NOINC `($__internal_2_$__cuda_sm3x_div_rn_noftz_f32_slowpath) ;  /* 0x0000006000707944 */ /* 0x004fea0003c00000 */
.L_x_86:
[----:B------:R-:W-:Y:S05]  /*4f00*/  BSYNC.RECONVERGENT B2 ;  /* 0x0000000000027941 */ /* 0x000fea0003800200 */
.L_x_85:
[----:B------:R-:W0:Y:S01]  /*4f10*/  MUFU.RCP R0, R55 ;  /* 0x0000003700007308 */ /* 0x000e220000001000 */
[C---:B------:R-:W-:Y:S01]  /*4f20*/  FSETP.GT.AND P1, PT, R32.reuse, -1, PT ;  /* 0xbf8000002000780b */ /* 0x040fe20003f24000 */
[----:B------:R-:W-:Y:S01]  /*4f30*/  BSSY.RECONVERGENT B2, `(.L_x_87) ;  /* 0x000000f000027945 */ /* 0x000fe20003800200 */
[----:B------:R-:W-:-:S04]  /*4f40*/  FMNMX R32, R32, 1, PT ;  /* 0x3f80000020207809 */ /* 0x000fc80003800000 */
[----:B------:R-:W-:Y:S01]  /*4f50*/  FSEL R32, R32, -1, P1 ;  /* 0xbf80000020207808 */ /* 0x000fe20000800000 */
[----:B------:R-:W1:Y:S04]  /*4f60*/  FCHK P0, R46, R55 ;  /* 0x000000372e007302 */ /* 0x000e680000000000 */
[----:B------:R-:W-:Y:S01]  /*4f70*/  FADD R41, -R32, R41 ;  /* 0x0000002920297221 */ /* 0x000fe20000000100 */
        /* <DEDUP_REMOVED lines=10> */
.L_x_88:
[----:B------:R-:W-:Y:S05]  /*5020*/  BSYNC.RECONVERGENT B2 ;  /* 0x0000000000027941 */ /* 0x000fea0003800200 */
.L_x_87:
[----:B------:R-:W0:Y:S01]  /*5030*/  MUFU.RCP R5, R58 ;  /* 0x0000003a00057308 */ /* 0x000e220000001000 */
[----:B------:R-:W-:Y:S01]  /*5040*/  HFMA2 R4, -RZ, RZ, 3.140625, 0 ;  /* 0x42480000ff047431 */ /* 0x000fe200000001ff */
[C---:B------:R-:W-:Y:S01]  /*5050*/  FSETP.GT.AND P1, PT, R32.reuse, -100, PT ;  /* 0xc2c800002000780b */ /* 0x040fe20003f24000 */
[----:B------:R-:W-:Y:S01]  /*5060*/  BSSY.RECONVERGENT B2, `(.L_x_89) ;  /* 0x0000012000027945 */ /* 0x000fe20003800200 */
[C---:B------:R-:W-:Y:S01]  /*5070*/  FSETP.GEU.AND P2, PT, R32.reuse, 100, PT ;  /* 0x42c800002000780b */ /* 0x040fe20003f4e000 */
[----:B------:R-:W-:-:S03]  /*5080*/  FMUL R32, R32, 0.5 ;  /* 0x3f00000020207820 */ /* 0x000fc60000400000 */
[----:B------:R-:W1:Y:S01]  /*5090*/  FCHK P0, R39, R58 ;  /* 0x0000003a27007302 */ /* 0x000e620000000000 */
[----:B------:R-:W-:Y:S01]  /*50a0*/  FSEL R4, -R4, 50, !P2 ;  /* 0x4248000004047808 */ /* 0x000fe20005000100 */
[----:B0-----:R-:W-:-:S04]  /*50b0*/  FFMA R0, R5, -R58, 1 ;  /* 0x3f80000005007423 */ /* 0x001fc8000000083a */
[----:B------:R-:W-:Y:S01]  /*50c0*/  FFMA R0, R5, R0, R5 ;  /* 0x0000000005007223 */ /* 0x000fe20000000005 */
[----:B------:R-:W-:-:S03]  /*50d0*/  FSEL R5, R4, -50, P1 ;  /* 0xc248000004057808 */ /* 0x000fc60000800000 */
[----:B------:R-:W-:Y:S01]  /*50e0*/  FFMA R7, R0, R39, RZ ;  /* 0x0000002700077223 */ /* 0x000fe200000000ff */
[----:B------:R-:W-:-:S03]  /*50f0*/  @P1 FSEL R5, R32, R5, !P2 ;  /* 0x0000000520051208 */ /* 0x000fc60005000000 */
[----:B------:R-:W-:Y:S02]  /*5100*/  FFMA R4, R7, -R58, R39 ;  /* 0x8000003a07047223 */ /* 0x000fe40000000027 */
[----:B------:R-:W-:Y:S02]  /*5110*/  FADD R2, -R5, R2 ;  /* 0x0000000205027221 */ /* 0x000fe40000000100 */
[----:B------:R-:W-:Y:S01]  /*5120*/  FFMA R32, R0, R4, R7 ;  /* 0x0000000400207223 */ /* 0x000fe20000000007 */
[----:B-1----:R-:W-:Y:S06]  /*5130*/  @!P0 BRA `(.L_x_90) ;  /* 0x0000000000108947 */ /* 0x002fec0003800000 */
[----:B------:R-:W-:Y:S02]  /*5140*/  MOV R50, R39 ;  /* 0x0000002700327202 */ /* 0x000fe40000000f00 */
[----:B------:R-:W-:Y:S02]  /*5150*/  MOV R45, R58 ;  /* 0x0000003a002d7202 */ /* 0x000fe40000000f00 */
[----:B------:R-:W-:-:S07]  /*5160*/  MOV R38, 0x5180 ;  /* 0x0000518000267802 */ /* 0x000fce0000000f00 */
[----:B--2---:R-:W-:Y:S05]  /*5170*/  CALL.REL.NOINC `($__internal_2_$__cuda_sm3x_div_rn_noftz_f32_slowpath) ;  /* 0x0000005c00d07944 */ /* 0x004fea0003c00000 */
.L_x_90:
[----:B------:R-:W-:Y:S05]  /*5180*/  BSYNC.RECONVERGENT B2 ;  /* 0x0000000000027941 */ /* 0x000fea0003800200 */
.L_x_89:
        /* <DEDUP_REMOVED lines=17> */
.L_x_92:
[----:B------:R-:W-:Y:S05]  /*52a0*/  BSYNC.RECONVERGENT B2 ;  /* 0x0000000000027941 */ /* 0x000fea0003800200 */
.L_x_91:
[----:B------:R-:W0:Y:S01]  /*52b0*/  MUFU.RCP R0, R57 ;  /* 0x0000003900007308 */ /* 0x000e220000001000 */
[C---:B------:R-:W-:Y:S01]  /*52c0*/  FSETP.GT.AND P1, PT, R32.reuse, -0.10000000149011611938, PT ;  /* 0xbdcccccd2000780b */ /* 0x040fe20003f24000 */
[----:B------:R-:W-:Y:S01]  /*52d0*/  BSSY.RECONVERGENT B2, `(.L_x_93) ;  /* 0x000000f000027945 */ /* 0x000fe20003800200 */
[----:B------:R-:W-:-:S05]  /*52e0*/  FMNMX R32, R32, 0.10000000149011611938, PT ;  /* 0x3dcccccd20207809 */ /* 0x000fca0003800000 */
[----:B------:R-:W1:Y:S01]  /*52f0*/  FCHK P0, R34, R57 ;  /* 0x0000003922007302 */ /* 0x000e620000000000 */
[----:B0-----:R-:W-:-:S04]  /*5300*/  FFMA R5, R0, -R57, 1 ;  /* 0x3f80000000057423 */ /* 0x001fc80000000839 */
[----:B------:R-:W-:Y:S01]  /*5310*/  FFMA R5, R0, R5, R0 ;  /* 0x0000000500057223 */ /* 0x000fe20000000000 */
[----:B------:R-:W-:-:S03]  /*5320*/  FSEL R0, R32, -0.10000000149011611938, P1 ;  /* 0xbdcccccd20007808 */ /* 0x000fc60000800000 */
        /* <DEDUP_REMOVED lines=9> */
.L_x_94:
[----:B------:R-:W-:Y:S05]  /*53c0*/  BSYNC.RECONVERGENT B2 ;  /* 0x0000000000027941 */ /* 0x000fea0003800200 */
.L_x_93:
[----:B------:R-:W0:Y:S01]  /*53d0*/  LDCU UR5, c[0x0][0x390] ;  /* 0x00007200ff0577ac */ /* 0x000e220008000800 */
[C---:B------:R-:W-:Y:S02]  /*53e0*/  FSETP.GT.AND P0, PT, R32.reuse, -0.10000000149011611938, PT ;  /* 0xbdcccccd2000780b */ /* 0x040fe40003f04000 */
[----:B------:R-:W-:Y:S01]  /*53f0*/  FMNMX R32, R32, 0.10000000149011611938, PT ;  /* 0x3dcccccd20207809 */ /* 0x000fe20003800000 */
[----:B------:R-:W-:Y:S01]  /*5400*/  UIADD3 UR4, UPT, UPT, UR4, 0x1, URZ ;  /* 0x0000000104047890 */ /* 0x000fe2000fffe0ff */
[----:B------:R-:W-:Y:S02]  /*5410*/  FMNMX R2, R2, 1, !PT ;  /* 0x3f80000002027809 */ /* 0x000fe40007800000 */
[----:B------:R-:W-:Y:S02]  /*5420*/  FSEL R32, R32, -0.10000000149011611938, P0 ;  /* 0xbdcccccd20207808 */ /* 0x000fe40000000000 */
[-C--:B------:R-:W-:Y:S02]  /*5430*/  FSETP.GT.AND P0, PT, R0, R59.reuse, PT ;  /* 0x0000003b0000720b */ /* 0x080fe40003f04000 */
[----:B------:R-:W-:Y:S01]  /*5440*/  FMNMX R40, R40, 0.0099999997764825820923, !PT ;  /* 0x3c23d70a28287809 */ /* 0x000fe20007800000 */
[----:B------:R-:W-:Y:S01]  /*5450*/  FADD R32, -R32, R43 ;  /* 0x0000002b20207221 */ /* 0x000fe20000000100 */
[----:B------:R-:W-:-:S04]  /*5460*/  FSEL R3, R0, R59, P0 ;  /* 0x0000003b00037208 */ /* 0x000fc80000000000 */
[----:B------:R-:W-:Y:S01]  /*5470*/  FSETP.GT.AND P1, PT, R32, R59, PT ;  /* 0x0000003b2000720b */ /* 0x000fe20003f24000 */
[----:B0-----:R-:W-:-:S03]  /*5480*/  UISETP.NE.AND UP0, UPT, UR4, UR5, UPT ;  /* 0x000000050400728c */ /* 0x001fc6000bf05270 */
[----:B------:R-:W-:-:S06]  /*5490*/  FSEL R43, R32, R59, P1 ;  /* 0x0000003b202b7208 */ /* 0x000fcc0000800000 */
[----:B------:R-:W-:Y:S05]  /*54a0*/  BRA.U UP0, `(.L_x_95) ;  /* 0xffffffd100047547 */ /* 0x000fea000b83ffff */
.L_x_24:
[----:B------:R-:W0:Y:S01]  /*54b0*/  LDCU UR4, c[0x0][0x38c] ;  /* 0x00007180ff0477ac */ /* 0x000e220008000800 */
[----:B------:R-:W-:Y:S01]  /*54c0*/  HFMA2 R0, -RZ, RZ, 0, 0 ;  /* 0x00000000ff007431 */ /* 0x000fe200000001ff */
[----:B------:R-:W-:Y:S01]  /*54d0*/  MOV R8, RZ ;  /* 0x000000ff00087202 */ /* 0x000fe20000000f00 */
[----:B0-----:R-:W-:-:S09]  /*54e0*/  UISETP.GE.AND UP0, UPT, UR4, 0x1, UPT ;  /* 0x000000010400788c */ /* 0x001fd2000bf06270 */
        /* <DEDUP_REMOVED lines=16> */
.L_x_98:
[----:B------:R-:W-:Y:S05]  /*55f0*/  BSYNC.RECONVERGENT B2 ;  /* 0x0000000000027941 */ /* 0x000fea0003800200 */
.L_x_97:
        /* <DEDUP_REMOVED lines=14> */
.L_x_100:
[----:B------:R-:W-:Y:S05]  /*56e0*/  BSYNC.RECONVERGENT B2 ;  /* 0x0000000000027941 */ /* 0x000fea0003800200 */
.L_x_99:
        /* <DEDUP_REMOVED lines=8> */
.L_x_103:
[----:B------:R-:W-:Y:S01]  /*5770*/  MOV R59, R31 ;  /* 0x0000001f003b7202 */ /* 0x000fe20000000f00 */
[----:B------:R-:W-:Y:S06]  /*5780*/  BRA `(.L_x_104) ;  /* 0x0000000000247947 */ /* 0x000fec0003800000 */
.L_x_102:
        /* <DEDUP_REMOVED lines=9> */
.L_x_104:
[----:B------:R-:W-:Y:S05]  /*5820*/  BSYNC.RECONVERGENT B0 ;  /* 0x0000000000007941 */ /* 0x000fea0003800200 */
.L_x_101:
        /* <DEDUP_REMOVED lines=15> */
.L_x_106:
[----:B------:R-:W-:Y:S05]  /*5920*/  BSYNC.RECONVERGENT B2 ;  /* 0x0000000000027941 */ /* 0x000fea0003800200 */
.L_x_105:
        /* <DEDUP_REMOVED lines=14> */
.L_x_108:
[----:B------:R-:W-:Y:S05]  /*5a10*/  BSYNC.RECONVERGENT B2 ;  /* 0x0000000000027941 */ /* 0x000fea0003800200 */
.L_x_107:
        /* <DEDUP_REMOVED lines=8> */
.L_x_111:
[----:B------:R-:W-:Y:S01]  /*5aa0*/  MOV R57, R31 ;  /* 0x0000001f00397202 */ /* 0x000fe20000000f00 */
[----:B------:R-:W-:Y:S06]  /*5ab0*/  BRA `(.L_x_112) ;  /* 0x0000000000247947 */ /* 0x000fec0003800000 */
.L_x_110:
        /* <DEDUP_REMOVED lines=9> */
.L_x_112:
[----:B------:R-:W-:Y:S05]  /*5b50*/  BSYNC.RECONVERGENT B0 ;  /* 0x0000000000007941 */ /* 0x000fea0003800200 */
.L_x_109:
        /* <DEDUP_REMOVED lines=15> */
.L_x_114:
[----:B------:R-:W-:Y:S05]  /*5c50*/  BSYNC.RECONVERGENT B2 ;  /* 0x0000000000027941 */ /* 0x000fea0003800200 */
.L_x_113:
        /* <DEDUP_REMOVED lines=14> */
.L_x_116:
[----:B------:R-:W-:Y:S05]  /*5d40*/  BSYNC.RECONVERGENT B2 ;  /* 0x0000000000027941 */ /* 0x000fea0003800200 */
.L_x_115:
        /* <DEDUP_REMOVED lines=14> */
.L_x_118:
[----:B------:R-:W-:Y:S05]  /*5e30*/  BSYNC.RECONVERGENT B2 ;  /* 0x0000000000027941 */ /* 0x000fea0003800200 */
.L_x_117:
        /* <DEDUP_REMOVED lines=14> */
.L_x_120:
[----:B------:R-:W-:Y:S05]  /*5f20*/  BSYNC.RECONVERGENT B2 ;  /* 0x0000000000027941 */ /* 0x000fea0003800200 */
.L_x_119:
        /* <DEDUP_REMOVED lines=14> */
.L_x_122:
[----:B------:R-:W-:Y:S05]  /*6010*/  BSYNC.RECONVERGENT B2 ;  /* 0x0000000000027941 */ /* 0x000fea0003800200 */
.L_x_121:
[----:B------:R-:W-:Y:S01]  /*6020*/  HFMA2 R0, -RZ, RZ, 0, 0 ;  /* 0x00000000ff007431 */ /* 0x000fe200000001ff */
[----:B------:R-:W-:Y:S01]  /*6030*/  MOV R39, RZ ;  /* 0x000000ff00277202 */ /* 0x000fe20000000f00 */
[----:B------:R-:W-:Y:S01]  /*6040*/  HFMA2 R35, -RZ, RZ, 0, 0 ;  /* 0x00000000ff237431 */ /* 0x000fe200000001ff */
[----:B------:R-:W-:Y:S01]  /*6050*/  CS2R R24, SRZ ;  /* 0x0000000000187805 */ /* 0x000fe2000001ff00 */
[----:B------:R-:W-:Y:S01]  /*6060*/  HFMA2 R33, -RZ, RZ, 0, 0 ;  /* 0x00000000ff217431 */ /* 0x000fe200000001ff */
[----:B------:R-:W-:Y:S02]  /*6070*/  MOV R31, RZ ;  /* 0x000000ff001f7202 */ /* 0x000fe40000000f00 */
[----:B------:R-:W-:Y:S02]  /*6080*/  CS2R R20, SRZ ;  /* 0x0000000000147805 */ /* 0x000fe4000001ff00 */
[----:B------:R-:W-:Y:S02]  /*6090*/  CS2R R14, SRZ ;  /* 0x00000000000e7805 */ /* 0x000fe4000001ff00 */
[----:B------:R-:W-:-:S02]  /*60a0*/  CS2R R6, SRZ ;  /* 0x0000000000067805 */ /* 0x000fc4000001ff00 */
[----:B------:R-:W-:Y:S02]  /*60b0*/  CS2R R4, SRZ ;  /* 0x0000000000047805 */ /* 0x000fe4000001ff00 */
[----:B------:R-:W-:Y:S02]  /*60c0*/  MOV R19, RZ ;  /* 0x000000ff00137202 */ /* 0x000fe40000000f00 */
[----:B------:R-:W-:Y:S02]  /*60d0*/  CS2R R16, SRZ ;  /* 0x0000000000107805 */ /* 0x000fe4000001ff00 */
[----:B------:R-:W-:Y:S02]  /*60e0*/  CS2R R10, SRZ ;  /* 0x00000000000a7805 */ /* 0x000fe4000001ff00 */
[----:B------:R-:W-:Y:S01]  /*60f0*/  CS2R R8, SRZ ;  /* 0x0000000000087805 */ /* 0x000fe2000001ff00 */
[----:B------:R-:W-:-:S06]  /*6100*/  UMOV UR4, URZ ;  /* 0x000000ff00047c82 */ /* 0x000fcc0008000000 */
.L_x_178:
[----:B------:R-:W-:Y:S01]  /*6110*/  I2FP.F32.U32 R26, UR4 ;  /* 0x00000004001a7c45 */ /* 0x000fe20008201000 */
[----:B------:R-:W0:Y:S01]  /*6120*/  MUFU.RCP R32, R43 ;  /* 0x0000002b00207308 */ /* 0x000e220000001000 */
[----:B------:R-:W-:Y:S01]  /*6130*/  MOV R37, 0x38eb4c3a ;  /* 0x38eb4c3a00257802 */ /* 0x000fe20000000f00 */
[----:B------:R-:W-:Y:S01]  /*6140*/  BSSY.RECONVERGENT B2, `(.L_x_123) ;  /* 0x000003c000027945 */ /* 0x000fe20003800200 */
[----:B------:R-:W-:Y:S01]  /*6150*/  MOV R45, 0x3aae005b ;  /* 0x3aae005b002d7802 */ /* 0x000fe20000000f00 */
[C-C-:B------:R-:W-:Y:S01]  /*6160*/  FADD R18, R26.reuse, -R41.reuse ;  /* 0x800000291a127221 */ /* 0x140fe20000000000 */
[----:B------:R-:W-:Y:S01]  /*6170*/  MOV R38, 0x3c09919f ;  /* 0x3c09919f00267802 */ /* 0x000fe20000000f00 */
[----:B------:R-:W-:Y:S02]  /*6180*/  FADD R50, R26, 0.5 ;  /* 0x3f0000001a327421 */ /* 0x000fe40000000000 */
[C---:B-----5:R-:W-:Y:S01]  /*6190*/  FADD R22, R18.reuse, 0.5 ;  /* 0x3f00000012167421 */ /* 0x060fe20000000000 */
[----:B------:R-:W-:Y:S01]  /*61a0*/  FADD R18, R18, -0.5 ;  /* 0xbf00000012127421 */ /* 0x000fe20000000000 */
[----:B------:R-:W-:-:S02]  /*61b0*/  FADD R50, R50, -R41 ;  /* 0x8000002932327221 */ /* 0x000fc40000000000 */
[-C--:B------:R-:W-:Y:S01]  /*61c0*/  FMUL R28, R22, R57.reuse ;  /* 0x00000039161c7220 */ /* 0x080fe20000400000 */
[----:B------:R-:W-:Y:S01]  /*61d0*/  FMUL R27, R18, R57 ;  /* 0x00000039121b7220 */ /* 0x000fe20000400000 */
[----:B------:R-:W1:Y:S02]  /*61e0*/  FCHK P2, R50, R43 ;  /* 0x0000002b32007302 */ /* 0x000e640000040000 */
[C---:B------:R-:W-:Y:S01]  /*61f0*/  FMUL R29, R28.reuse, R28 ;  /* 0x0000001c1c1d7220 */ /* 0x040fe20000400000 */
[----:B------:R-:W-:Y:S01]  /*6200*/  FSETP.GE.AND P0, PT, |R28|, 1.0029599666595458984, PT ;  /* 0x3f8060fe1c00780b */ /* 0x000fe20003f06200 */
[C---:B------:R-:W-:Y:S01]  /*6210*/  FMUL R30, R27.reuse, R27 ;  /* 0x0000001b1b1e7220 */ /* 0x040fe20000400000 */
[----:B------:R-:W-:Y:S01]  /*6220*/  FSETP.GE.AND P1, PT, |R27|, 1.0029599666595458984, PT ;  /* 0x3f8060fe1b00780b */ /* 0x000fe20003f26200 */
[----:B0-----:R-:W-:Y:S01]  /*6230*/  FFMA R47, R32, -R43, 1 ;  /* 0x3f800000202f7423 */ /* 0x001fe2000000082b */
[----:B------:R-:W-:Y:S02]  /*6240*/  FSEL R29, |R28|, R29, P0 ;  /* 0x0000001d1c1d7208 */ /* 0x000fe40000000200 */
[----:B------:R-:W-:-:S02]  /*6250*/  FSEL R34, R37, 8.4834944573231041431e-05, P0 ;  /* 0x38b1e96a25227808 */ /* 0x000fc40000000000 */
[----:B------:R-:W-:Y:S02]  /*6260*/  FSEL R36, -R45, -0.00082130916416645050049, P0 ;  /* 0xba574d202d247808 */ /* 0x000fe40000000100 */
[----:B------:R-:W-:Y:S02]  /*6270*/  FSEL R37, R37, 8.4834944573231041431e-05, P1 ;  /* 0x38b1e96a25257808 */ /* 0x000fe40000800000 */
[----:B------:R-:W-:Y:S01]  /*6280*/  FSEL R45, -R45, -0.00082130916416645050049, P1 ;  /* 0xba574d202d2d7808 */ /* 0x000fe20000800100 */
[----:B------:R-:W-:Y:S01]  /*6290*/  FFMA R34, R29, R34, R36 ;  /* 0x000000221d227223 */ /* 0x000fe20000000024 */
[----:B------:R-:W-:Y:S02]  /*62a0*/  FSEL R30, |R27|, R30, P1 ;  /* 0x0000001e1b1e7208 */ /* 0x000fe40000800200 */
[----:B------:R-:W-:Y:S02]  /*62b0*/  FSEL R23, R38, 0.0052134888246655464172, P0 ;  /* 0x3baad5ea26177808 */ /* 0x000fe40000000000 */
[C---:B------:R-:W-:Y:S01]  /*62c0*/  FSEL R27, -R30.reuse, R27, P1 ;  /* 0x0000001b1e1b7208 */ /* 0x040fe20000800100 */
[----:B------:R-:W-:Y:S01]  /*62d0*/  FFMA R37, R30, R37, R45 ;  /* 0x000000251e257223 */ /* 0x000fe2000000002d */
[----:B------:R-:W-:Y:S01]  /*62e0*/  MOV R45, 0x3d24d99a ;  /* 0x3d24d99a002d7802 */ /* 0x000fe20000000f00 */
[----:B------:R-:W-:Y:S01]  /*62f0*/  FFMA R34, R29, R34, R23 ;  /* 0x000000221d227223 */ /* 0x000fe20000000017 */
[----:B------:R-:W-:-:S02]  /*6300*/  FSEL R23, R38, 0.0052134888246655464172, P1 ;  /* 0x3baad5ea26177808 */ /* 0x000fc40000800000 */
[C---:B------:R-:W-:Y:S02]  /*6310*/  FSEL R36, -R45.reuse, -0.026868773624300956726, P0 ;  /* 0xbcdc1be72d247808 */ /* 0x040fe40000000100 */
[----:B------:R-:W-:Y:S01]  /*6320*/  MOV R38, 0x3e235519 ;  /* 0x3e23551900267802 */ /* 0x000fe20000000f00 */
[----:B------:R-:W-:Y:S01]  /*6330*/  FFMA R37, R30, R37, R23 ;  /* 0x000000251e257223 */ /* 0x000fe20000000017 */
[----:B------:R-:W-:Y:S01]  /*6340*/  FSEL R45, -R45, -0.026868773624300956726, P1 ;  /* 0xbcdc1be72d2d7808 */ /* 0x000fe20000800100 */
[----:B------:R-:W-:Y:S01]  /*6350*/  FFMA R23, R32, R47, R32 ;  /* 0x0000002f20177223 */ /* 0x000fe20000000020 */
[----:B------:R-:W-:Y:S01]  /*6360*/  FSEL R32, R38, 0.11284004896879196167, P0 ;  /* 0x3de718af26207808 */ /* 0x000fe20000000000 */
[C---:B------:R-:W-:Y:S01]  /*6370*/  FFMA R34, R29.reuse, R34, R36 ;  /* 0x000000221d227223 */ /* 0x040fe20000000024 */
[----:B------:R-:W-:Y:S01]  /*6380*/  MOV R47, 0x3f69b4f9 ;  /* 0x3f69b4f9002f7802 */ /* 0x000fe20000000f00 */
[----:B------:R-:W-:Y:S01]  /*6390*/  FFMA R37, R30, R37, R45 ;  /* 0x000000251e257223 */ /* 0x000fe2000000002d */
[----:B------:R-:W-:Y:S01]  /*63a0*/  FSEL R45, R38, 0.11284004896879196167, P1 ;  /* 0x3de718af262d7808 */ /* 0x000fe20000800000 */
[----:B------:R-:W-:Y:S01]  /*63b0*/  FFMA R32, R29, R34, R32 ;  /* 0x000000221d207223 */ /* 0x000fe20000000020 */
[----:B------:R-:W-:Y:S01]  /*63c0*/  FSEL R34, R47, -0.37612664699554443359, P0 ;  /* 0xbec093ac2f227808 */ /* 0x000fe20000000000 */
[----:B------:R-:W-:Y:S01]  /*63d0*/  FFMA R36, R23, R50, RZ ;  /* 0x0000003217247223 */ /* 0x000fe200000000ff */
[----:B------:R-:W-:Y:S01]  /*63e0*/  FSEL R47, R47, -0.37612664699554443359, P1 ;  /* 0xbec093ac2f2f7808 */ /* 0x000fe20000800000 */
[----:B------:R-:W-:Y:S01]  /*63f0*/  FFMA R37, R30, R37, R45 ;  /* 0x000000251e257223 */ /* 0x000fe2000000002d */
[----:B------:R-:W-:Y:S01]  /*6400*/  MOV R45, 0x3f210a14 ;  /* 0x3f210a14002d7802 */ /* 0x000fe20000000f00 */
[----:B------:R-:W-:-:S02]  /*6410*/  FFMA R32, R29, R32, R34 ;  /* 0x000000201d207223 */ /* 0x000fc40000000022 */
[----:B------:R-:W-:Y:S01]  /*6420*/  FFMA R47, R30, R37, R47 ;  /* 0x000000251e2f7223 */ /* 0x000fe2000000002f */
[C---:B------:R-:W-:Y:S02]  /*6430*/  FSEL R34, R45.reuse, 0.12837915122509002686, P0 ;  /* 0x3e0375d32d227808 */ /* 0x040fe40000000000 */
[----:B------:R-:W-:Y:S02]  /*6440*/  FSEL R45, R45, 0.12837915122509002686, P1 ;  /* 0x3e0375d32d2d7808 */ /* 0x000fe40000800000 */
[C---:B------:R-:W-:Y:S01]  /*6450*/  FSEL R37, -R29.reuse, R28, P0 ;  /* 0x0000001c1d257208 */ /* 0x040fe20000000100 */
[----:B------:R-:W-:Y:S01]  /*6460*/  FFMA R34, R29, R32, R34 ;  /* 0x000000201d227223 */ /* 0x000fe20000000022 */
[----:B------:R-:W-:Y:S01]  /*6470*/  FFMA R28, R36, -R43, R50 ;  /* 0x8000002b241c7223 */ /* 0x000fe20000000032 */
[----:B------:R-:W-:Y:S02]  /*6480*/  FFMA R30, R30, R47, R45 ;  /* 0x0000002f1e1e7223 */ /* 0x000fe4000000002d */
[----:B------:R-:W-:Y:S01]  /*6490*/  FFMA R34, R34, R37, R37 ;  /* 0x0000002522227223 */ /* 0x000fe20000000025 */
[----:B------:R-:W-:Y:S01]  /*64a0*/  FFMA R32, R23, R28, R36 ;  /* 0x0000001c17207223 */ /* 0x000fe20000000024 */
[----:B------:R-:W-:Y:S01]  /*64b0*/  FFMA R30, R30, R27, R27 ;  /* 0x0000001b1e1e7223 */ /* 0x000fe2000000001b */
[----:B-1----:R-:W-:Y:S06]  /*64c0*/  @!P2 BRA `(.L_x_124) ;  /* 0x00000000000ca947 */ /* 0x002fec0003800000 */
[----:B------:R-:W-:Y:S02]  /*64d0*/  MOV R45, R43 ;  /* 0x0000002b002d7202 */ /* 0x000fe40000000f00 */
[----:B------:R-:W-:-:S07]  /*64e0*/  MOV R38, 0x6500 ;  /* 0x0000650000267802 */ /* 0x000fce0000000f00 */
[----:B--2---:R-:W-:Y:S05]  /*64f0*/  CALL.REL.NOINC `($__internal_2_$__cuda_sm3x_div_rn_noftz_f32_slowpath) ;  /* 0x0000004800f07944 */ /* 0x004fea0003c00000 */
.L_x_124:
[----:B------:R-:W-:Y:S05]  /*6500*/  BSYNC.RECONVERGENT B2 ;  /* 0x0000000000027941 */ /* 0x000fea0003800200 */
.L_x_123:
        /* <DEDUP_REMOVED lines=19> */
[----:B------:R-:W-:-:S07]  /*6640*/  MOV R38, 0x6660 ;  /* 0x0000666000267802 */ /* 0x000fce0000000f00 */
[----:B--2---:R-:W-:Y:S05]  /*6650*/  CALL.REL.NOINC `($__internal_2_$__cuda_sm3x_div_rn_noftz_f32_slowpath) ;  /* 0x0000004800987944 */ /* 0x004fea0003c00000 */
.L_x_126:
[----:B------:R-:W-:Y:S05]  /*6660*/  BSYNC.RECONVERGENT B2 ;  /* 0x0000000000027941 */ /* 0x000fea0003800200 */
.L_x_125:
[----:B------:R-:W-:Y:S01]  /*6670*/  FMUL R27, R32, -0.5 ;  /* 0xbf000000201b7820 */ /* 0x000fe20000400000 */
[----:B------:R-:W0:Y:S03]  /*6680*/  LDCU UR7, c[0x0][0x38c] ;  /* 0x00007180ff0777ac */ /* 0x000e260008000800 */
[----:B------:R-:W-:Y:S01]  /*6690*/  FMUL R27, R27, R32 ;  /* 0x000000201b1b7220 */ /* 0x000fe20000400000 */
[----:B------:R-:W-:-:S03]  /*66a0*/  UMOV UR5, URZ ;  /* 0x000000ff00057c82 */ /* 0x000fc60008000000 */
[----:B------:R-:W-:-:S05]  /*66b0*/  FMUL R27, R27, 1.4426950216293334961 ;  /* 0x3fb8aa3b1b1b7820 */ /* 0x000fca0000400000 */
[----:B------:R-:W-:-:S13]  /*66c0*/  FSETP.GEU.AND P0, PT, R27, -126, PT ;  /* 0xc2fc00001b00780b */ /* 0x000fda0003f0e000 */
[----:B------:R-:W-:-:S04]  /*66d0*/  @!P0 FMUL R27, R27, 0.5 ;  /* 0x3f0000001b1b8820 */ /* 0x000fc80000400000 */
[----:B------:R-:W1:Y:S02]  /*66e0*/  MUFU.EX2 R26, R27 ;  /* 0x0000001b001a7308 */ /* 0x000e640000000800 */
[----:B-1----:R-:W-:-:S04]  /*66f0*/  @!P0 FMUL R26, R26, R26 ;  /* 0x0000001a1a1a8220 */ /* 0x002fc80000400000 */
[----:B------:R-:W-:Y:S01]  /*6700*/  FMUL R29, R18, R26 ;  /* 0x0000001a121d7220 */ /* 0x000fe20000400000 */
[----:B------:R-:W-:-:S03]  /*6710*/  FADD R53, R23, -R26 ;  /* 0x8000001a17357221 */ /* 0x000fc60000000000 */
[----:B------:R-:W-:Y:S01]  /*6720*/  FFMA R29, R22, R23, -R29 ;  /* 0x00000017161d7223 */ /* 0x000fe2000000081d */
[----:B------:R-:W-:-:S03]  /*6730*/  FMUL R53, R53, R56 ;  /* 0x0000003835357220 */ /* 0x000fc60000400000 */
[----:B0-----:R-:W-:-:S07]  /*6740*/  FMUL R47, R29, R54 ;  /* 0x000000361d2f7220 */ /* 0x001fce0000400000 */
.L_x_177:
[----:B------:R-:W-:Y:S01]  /*6750*/  I2FP.F32.U32 R61, UR5 ;  /* 0x00000005003d7c45 */ /* 0x000fe20008201000 */
[----:B------:R-:W-:-:S04]  /*6760*/  UIMAD UR6, UR4, UR7, UR5 ;  /* 0x00000007040672a4 */ /* 0x000fc8000f8e0205 */
[----:B------:R-:W-:Y:S01]  /*6770*/  FADD R28, R61, -R42 ;  /* 0x8000002a3d1c7221 */ /* 0x000fe20000000000 */
[----:B------:R-:W-:Y:S01]  /*6780*/  HFMA2 R38, -RZ, RZ, 0.61474609375, 16.90625 ;  /* 0x38eb4c3aff267431 */ /* 0x000fe200000001ff */
[----:B------:R-:W-:Y:S02]  /*6790*/  MOV R23, UR6 ;  /* 0x0000000600177c02 */ /* 0x000fe40008000f00 */
[----:B------:R-:W-:Y:S01]  /*67a0*/  FADD R29, R28, 0.5 ;  /* 0x3f0000001c1d7421 */ /* 0x000fe20000000000 */
[----:B------:R-:W-:Y:S01]  /*67b0*/  MOV R44, 0x3aae005b ;  /* 0x3aae005b002c7802 */ /* 0x000fe20000000f00 */
[----:B------:R-:W-:Y:S02]  /*67c0*/  HFMA2 R46, -RZ, RZ, 1.0087890625, -0.000686168670654296875 ;  /* 0x3c09919fff2e7431 */ /* 0x000fe400000001ff */
[----:B-----5:R-:W-:-:S04]  /*67d0*/  IMAD.WIDE.U32 R22, R23, 0x4, R12 ;  /* 0x0000000417167825 */ /* 0x020fc800078e000c */
[----:B------:R-:W-:Y:S01]  /*67e0*/  FMUL R26, R29, R59 ;  /* 0x0000003b1d1a7220 */ /* 0x000fe20000400000 */
[----:B------:R-:W-:-:S03]  /*67f0*/  FADD R28, R28, -0.5 ;  /* 0xbf0000001c1c7421 */ /* 0x000fc60000000000 */
[C---:B------:R-:W-:Y:S01]  /*6800*/  FMUL R27, R26.reuse, R26 ;  /* 0x0000001a1a1b7220 */ /* 0x040fe20000400000 */
[----:B------:R-:W-:Y:S01]  /*6810*/  FSETP.GE.AND P0, PT, |R26|, 1.0029599666595458984, PT ;  /* 0x3f8060fe1a00780b */ /* 0x000fe20003f06200 */
[----:B------:R-:W-:Y:S01]  /*6820*/  FMUL R18, R28, R59 ;  /* 0x0000003b1c127220 */ /* 0x000fe20000400000 */
[----:B------:R0:W5:Y:S01]  /*6830*/  LDG.E R22, desc[UR12][R22.64] ;  /* 0x0000000c16167981 */ /* 0x000162000c1e1900 */
[----:B------:R-:W-:Y:S01]  /*6840*/  MOV R50, 0x3d24d99a ;  /* 0x3d24d99a00327802 */ /* 0x000fe20000000f00 */
[----:B------:R-:W-:Y:S01]  /*6850*/  HFMA2 R45, -RZ, RZ, 1.7822265625, 0.000185489654541015625 ;  /* 0x3f210a14ff2d7431 */ /* 0x000fe200000001ff */
[----:B------:R-:W-:Y:S01]  /*6860*/  FSEL R27, |R26|, R27, P0 ;  /* 0x0000001b1a1b7208 */ /* 0x000fe20000000200 */
[----:B------:R-:W-:Y:S01]  /*6870*/  BSSY.RECONVERGENT B2, `(.L_x_127) ;  /* 0x000004d000027945 */ /* 0x000fe20003800200 */
[----:B------:R-:W-:Y:S02]  /*6880*/  FSEL R32, R38, 8.4834944573231041431e-05, P0 ;  /* 0x38b1e96a26207808 */ /* 0x000fe40000000000 */
[----:B------:R-:W-:-:S02]  /*6890*/  FSEL R36, -R44, -0.00082130916416645050049, P0 ;  /* 0xba574d202c247808 */ /* 0x000fc40000000100 */
[C---:B------:R-:W-:Y:S01]  /*68a0*/  FSETP.GE.AND P1, PT, |R18|.reuse, 1.0029599666595458984, PT ;  /* 0x3f8060fe1200780b */ /* 0x040fe20003f26200 */
[----:B0-----:R-:W-:Y:S01]  /*68b0*/  FMUL R23, R18, R18 ;  /* 0x0000001212177220 */ /* 0x001fe20000400000 */
[----:B------:R-:W-:Y:S01]  /*68c0*/  I2FP.F32.U32 R52, UR4 ;  /* 0x0000000400347c45 */ /* 0x000fe20008201000 */
[C---:B------:R-:W-:Y:S01]  /*68d0*/  FFMA R32, R27.reuse, R32, R36 ;  /* 0x000000201b207223 */ /* 0x040fe20000000024 */
[----:B------:R-:W-:Y:S02]  /*68e0*/  FSEL R36, R46, 0.0052134888246655464172, P0 ;  /* 0x3baad5ea2e247808 */ /* 0x000fe40000000000 */
[----:B------:R-:W-:Y:S02]  /*68f0*/  FSEL R38, R38, 8.4834944573231041431e-05, P1 ;  /* 0x38b1e96a26267808 */ /* 0x000fe40000800000 */
[----:B------:R-:W-:Y:S01]  /*6900*/  FSEL R44, -R44, -0.00082130916416645050049, P1 ;  /* 0xba574d202c2c7808 */ /* 0x000fe20000800100 */
[----:B------:R-:W-:Y:S01]  /*6910*/  FFMA R32, R27, R32, R36 ;  /* 0x000000201b207223 */ /* 0x000fe20000000024 */
[----:B------:R-:W-:Y:S01]  /*6920*/  FSEL R23, |R18|, R23, P1 ;  /* 0x0000001712177208 */ /* 0x000fe20000800200 */
[----:B------:R-:W-:Y:S01]  /*6930*/  HFMA2 R36, -RZ, RZ, 1.5341796875, 81.5625 ;  /* 0x3e235519ff247431 */ /* 0x000fe200000001ff */
[----:B------:R-:W-:-:S02]  /*6940*/  FSEL R46, R46, 0.0052134888246655464172, P1 ;  /* 0x3baad5ea2e2e7808 */ /* 0x000fc40000800000 */
[----:B------:R-:W-:Y:S01]  /*6950*/  MOV R37, 0x3f69b4f9 ;  /* 0x3f69b4f900257802 */ /* 0x000fe20000000f00 */
[C---:B------:R-:W-:Y:S01]  /*6960*/  FFMA R38, R23.reuse, R38, R44 ;  /* 0x0000002617267223 */ /* 0x040fe2000000002c */
[C---:B------:R-:W-:Y:S02]  /*6970*/  FSEL R44, -R50.reuse, -0.026868773624300956726, P0 ;  /* 0xbcdc1be7322c7808 */ /* 0x040fe40000000100 */
[----:B------:R-:W-:Y:S01]  /*6980*/  FSEL R50, -R50, -0.026868773624300956726, P1 ;  /* 0xbcdc1be732327808 */ /* 0x000fe20000800100 */
[----:B------:R-:W-:Y:S01]  /*6990*/  FFMA R48, R23, R38, R46 ;  /* 0x0000002617307223 */ /* 0x000fe2000000002e */
[----:B------:R-:W-:Y:S01]  /*69a0*/  FADD R38, -R41, R52 ;  /* 0x0000003429267221 */ /* 0x000fe20000000100 */
[----:B------:R-:W-:Y:S01]  /*69b0*/  FSEL R46, R36, 0.11284004896879196167, P0 ;  /* 0x3de718af242e7808 */ /* 0x000fe20000000000 */
[----:B------:R-:W-:Y:S01]  /*69c0*/  FFMA R44, R27, R32, R44 ;  /* 0x000000201b2c7223 */ /* 0x000fe2000000002c */
[----:B------:R-:W-:Y:S01]  /*69d0*/  FFMA R48, R23, R48, R50 ;  /* 0x0000003017307223 */ /* 0x000fe20000000032 */
[C---:B------:R-:W-:Y:S01]  /*69e0*/  FADD R32, R38.reuse, 0.5 ;  /* 0x3f00000026207421 */ /* 0x040fe20000000000 */
[----:B------:R-:W-:Y:S01]  /*69f0*/  FADD R50, R38, -0.5 ;  /* 0xbf00000026327421 */ /* 0x000fe20000000000 */
[----:B------:R-:W-:Y:S01]  /*6a00*/  FSEL R38, R37, -0.37612664699554443359, P0 ;  /* 0xbec093ac25267808 */ /* 0x000fe20000000000 */
[C---:B------:R-:W-:Y:S01]  /*6a10*/  FFMA R44, R27.reuse, R44, R46 ;  /* 0x0000002c1b2c7223 */ /* 0x040fe2000000002e */
[----:B------:R-:W-:Y:S01]  /*6a20*/  FSEL R46, R36, 0.11284004896879196167, P1 ;  /* 0x3de718af242e7808 */ /* 0x000fe20000800000 */
[-C--:B------:R-:W-:Y:S01]  /*6a30*/  FMUL R32, R32, R57.reuse ;  /* 0x0000003920207220 */ /* 0x080fe20000400000 */
[----:B------:R-:W-:Y:S01]  /*6a40*/  FMUL R36, R50, R57 ;  /* 0x0000003932247220 */ /* 0x000fe20000400000 */
[----:B------:R-:W-:Y:S01]  /*6a50*/  FFMA R38, R27, R44, R38 ;  /* 0x0000002c1b267223 */ /* 0x000fe20000000026 */
[----:B------:R-:W-:Y:S01]  /*6a60*/  FSEL R44, R45, 0.12837915122509002686, P0 ;  /* 0x3e0375d32d2c7808 */ /* 0x000fe20000000000 */
[----:B------:R-:W-:Y:S01]  /*6a70*/  FFMA R46, R23, R48, R46 ;  /* 0x00000030172e7223 */ /* 0x000fe2000000002e */
[----:B------:R-:W-:-:S02]  /*6a80*/  FSETP.GE.AND P2, PT, |R32|, 1.0029599666595458984, PT ;  /* 0x3f8060fe2000780b */ /* 0x000fc40003f46200 */
[----:B------:R-:W-:Y:S01]  /*6a90*/  FSEL R48, R37, -0.37612664699554443359, P1 ;  /* 0xbec093ac25307808 */ /* 0x000fe20000800000 */
[----:B------:R-:W-:Y:S01]  /*6aa0*/  FFMA R38, R27, R38, R44 ;  /* 0x000000261b267223 */ /* 0x000fe2000000002c */
[----:B------:R-:W-:Y:S02]  /*6ab0*/  FSEL R44, R45, 0.12837915122509002686, P1 ;  /* 0x3e0375d32d2c7808 */ /* 0x000fe40000800000 */
[----:B------:R-:W-:Y:S01]  /*6ac0*/  FSEL R45, -R27, R26, P0 ;  /* 0x0000001a1b2d7208 */ /* 0x000fe20000000100 */
[----:B------:R-:W-:Y:S01]  /*6ad0*/  FFMA R46, R23, R46, R48 ;  /* 0x0000002e172e7223 */ /* 0x000fe20000000030 */
[----:B------:R-:W-:-:S03]  /*6ae0*/  FSETP.GE.AND P3, PT, |R36|, 1.0029599666595458984, PT ;  /* 0x3f8060fe2400780b */ /* 0x000fc60003f66200 */
[----:B------:R-:W-:Y:S01]  /*6af0*/  FFMA R38, R38, R45, R45 ;  /* 0x0000002d26267223 */ /* 0x000fe2000000002d */
[C---:B------:R-:W-:Y:S01]  /*6b00*/  FFMA R44, R23.reuse, R46, R44 ;  /* 0x0000002e172c7223 */ /* 0x040fe2000000002c */
[----:B------:R-:W-:Y:S01]  /*6b10*/  FSEL R23, -R23, R18, P1 ;  /* 0x0000001217177208 */ /* 0x000fe20000800100 */
[----:B------:R-:W0:Y:S04]  /*6b20*/  @P2 MUFU.EX2 R37, R34 ;  /* 0x0000002200252308 */ /* 0x000e280000000800 */
[----:B------:R-:W-:-:S04]  /*6b30*/  FFMA R23, R44, R23, R23 ;  /* 0x000000172c177223 */ /* 0x000fc80000000017 */
[----:B------:R-:W1:Y:S08]  /*6b40*/  @P0 MUFU.EX2 R45, R38 ;  /* 0x00000026002d0308 */ /* 0x000e700000000800 */
[----:B------:R-:W3:Y:S01]  /*6b50*/  @P1 MUFU.EX2 R46, R23 ;  /* 0x00000017002e1308 */ /* 0x000ee20000000800 */
[----:B0-----:R-:W-:Y:S01]  /*6b60*/  @P2 FADD R49, -R37, 1 ;  /* 0x3f80000025312421 */ /* 0x001fe20000000100 */
[----:B------:R-:W-:-:S04]  /*6b70*/  MOV R37, R34 ;  /* 0x0000002200257202 */ /* 0x000fc80000000f00 */
[----:B------:R-:W-:Y:S02]  /*6b80*/  @P2 LOP3.LUT R37, R49, 0x80000000, R32, 0xb8, !PT ;  /* 0x8000000031252812 */ /* 0x000fe400078eb820 */
[----:B------:R-:W0:Y:S01]  /*6b90*/  @P3 MUFU.EX2 R27, R30 ;  /* 0x0000001e001b3308 */ /* 0x000e220000000800 */
[----:B-1----:R-:W-:-:S05]  /*6ba0*/  @P0 FADD R45, -R45, 1 ;  /* 0x3f8000002d2d0421 */ /* 0x002fca0000000100 */
[----:B------:R-:W-:Y:S01]  /*6bb0*/  @P0 LOP3.LUT R38, R45, 0x80000000, R26, 0xb8, !PT ;  /* 0x800000002d260812 */ /* 0x000fe200078eb81a */
[----:B------:R-:W-:Y:S01]  /*6bc0*/  FADD R45, R61, 0.5 ;  /* 0x3f0000003d2d7421 */ /* 0x000fe20000000000 */
[----:B------:R-:W1:Y:S01]  /*6bd0*/  MUFU.RCP R44, R3 ;  /* 0x00000003002c7308 */ /* 0x000e620000001000 */
[----:B---3--:R-:W-:Y:S01]  /*6be0*/  @P1 FADD R49, -R46, 1 ;  /* 0x3f8000002e311421 */ /* 0x008fe20000000100 */
[----:B------:R-:W-:Y:S01]  /*6bf0*/  MOV R26, R30 ;  /* 0x0000001e001a7202 */ /* 0x000fe20000000f00 */
[----:B------:R-:W-:-:S03]  /*6c00*/  FADD R50, R45, -R42 ;  /* 0x8000002a2d327221 */ /* 0x000fc60000000000 */
[----:B------:R-:W-:Y:S02]  /*6c10*/  @P1 LOP3.LUT R23, R49, 0x80000000, R18, 0xb8, !PT ;  /* 0x8000000031171812 */ /* 0x000fe400078eb812 */
[----:B------:R-:W3:Y:S01]  /*6c20*/  FCHK P0, R50, R3 ;  /* 0x0000000332007302 */ /* 0x000ee20000000000 */
[----:B0-----:R-:W-:Y:S02]  /*6c30*/  @P3 FADD R27, -R27, 1 ;  /* 0x3f8000001b1b3421 */ /* 0x001fe40000000100 */
[----:B------:R-:W-:-:S03]  /*6c40*/  FADD R23, -R23, R38 ;  /* 0x0000002617177221 */ /* 0x000fc60000000100 */
[----:B------:R-:W-:Y:S01]  /*6c50*/  @P3 LOP3.LUT R26, R27, 0x80000000, R36, 0xb8, !PT ;  /* 0x800000001b1a3812 */ /* 0x000fe200078eb824 */
[----:B-1----:R-:W-:-:S04]  /*6c60*/  FFMA R49, R44, -R3, 1 ;  /* 0x3f8000002c317423 */ /* 0x002fc80000000803 */
[----:B------:R-:W-:Y:S01]  /*6c70*/  FADD R27, -R26, R37 ;  /* 0x000000251a1b7221 */ /* 0x000fe20000000100 */
[----:B------:R-:W-:Y:S01]  /*6c80*/  FMUL R26, R23, 0.5 ;  /* 0x3f000000171a7820 */ /* 0x000fe20000400000 */
[----:B------:R-:W-:Y:S02]  /*6c90*/  FFMA R18, R44, R49, R44 ;  /* 0x000000312c127223 */ /* 0x000fe4000000002c */
[----:B------:R-:W-:Y:S01]  /*6ca0*/  FMUL R27, R27, 0.5 ;  /* 0x3f0000001b1b7820 */ /* 0x000fe20000400000 */
[----:B------:R-:W-:Y:S01]  /*6cb0*/  FMUL R23, R26, R2 ;  /* 0x000000021a177220 */ /* 0x000fe20000400000 */
[----:B------:R-:W-:-:S03]  /*6cc0*/  FFMA R37, R18, R50, RZ ;  /* 0x0000003212257223 */ /* 0x000fc600000000ff */
[----:B------:R-:W-:Y:S01]  /*6cd0*/  FFMA R23, R27, R23, R40 ;  /* 0x000000171b177223 */ /* 0x000fe20000000028 */
[----:B------:R-:W-:-:S04]  /*6ce0*/  FFMA R32, R37, -R3, R50 ;  /* 0x8000000325207223 */ /* 0x000fc80000000032 */
[----:B------:R-:W-:Y:S01]  /*6cf0*/  FFMA R32, R18, R32, R37 ;  /* 0x0000002012207223 */ /* 0x000fe20000000025 */
[----:B---3--:R-:W-:Y:S06]  /*6d00*/  @!P0 BRA `(.L_x_128) ;  /* 0x00000000000c8947 */ /* 0x008fec0003800000 */
[----:B------:R-:W-:Y:S02]  /*6d10*/  MOV R45, R3 ;  /* 0x00000003002d7202 */ /* 0x000fe40000000f00 */
[----:B------:R-:W-:-:S07]  /*6d20*/  MOV R38, 0x6d40 ;  /* 0x00006d4000267802 */ /* 0x000fce0000000f00 */
[----:B--2--5:R-:W-:Y:S05]  /*6d30*/  CALL.REL.NOINC `($__internal_2_$__cuda_sm3x_div_rn_noftz_f32_slowpath) ;  /* 0x0000004000e07944 */ /* 0x024fea0003c00000 */
.L_x_128:
[----:B------:R-:W-:Y:S05]  /*6d40*/  BSYNC.RECONVERGENT B2 ;  /* 0x0000000000027941 */ /* 0x000fea0003800200 */
.L_x_127:
        /* <DEDUP_REMOVED lines=20> */
[----:B--2--5:R-:W-:Y:S05]  /*6e90*/  CALL.REL.NOINC `($__internal_2_$__cuda_sm3x_div_rn_noftz_f32_slowpath) ;  /* 0x0000004000887944 */ /* 0x024fea0003c00000 */
.L_x_130:
[----:B------:R-:W-:Y:S05]  /*6ea0*/  BSYNC.RECONVERGENT B2 ;  /* 0x0000000000027941 */ /* 0x000fea0003800200 */
.L_x_129:
[----:B------:R-:W-:Y:S01]  /*6eb0*/  FMUL R37, R32, -0.5 ;  /* 0xbf00000020257820 */ /* 0x000fe20000400000 */
[----:B------:R-:W-:Y:S01]  /*6ec0*/  BSSY.RECONVERGENT B2, `(.L_x_131) ;  /* 0x000001d000027945 */ /* 0x000fe20003800200 */
[----:B------:R-:W-:Y:S02]  /*6ed0*/  FMUL R60, R53, R26 ;  /* 0x0000001a353c7220 */ /* 0x000fe40000400000 */
[----:B------:R-:W-:Y:S02]  /*6ee0*/  FMUL R37, R37, R32 ;  /* 0x0000002025257220 */ /* 0x000fe40000400000 */
[----:B------:R-:W-:Y:S02]  /*6ef0*/  MUFU.RCP R32, R23 ;  /* 0x0000001700207308 */ /* 0x000fe40000001000 */
[----:B------:R-:W-:-:S05]  /*6f00*/  FMUL R37, R37, 1.4426950216293334961 ;  /* 0x3fb8aa3b25257820 */ /* 0x000fca0000400000 */
[----:B------:R-:W-:-:S13]  /*6f10*/  FSETP.GEU.AND P0, PT, R37, -126, PT ;  /* 0xc2fc00002500780b */ /* 0x000fda0003f0e000 */
[----:B------:R-:W-:-:S04]  /*6f20*/  @!P0 FMUL R37, R37, 0.5 ;  /* 0x3f00000025258820 */ /* 0x000fc80000400000 */
[----:B------:R-:W0:Y:S02]  /*6f30*/  MUFU.EX2 R45, R37 ;  /* 0x00000025002d7308 */ /* 0x000e240000000800 */
[----:B0-----:R-:W-:-:S04]  /*6f40*/  @!P0 FMUL R45, R45, R45 ;  /* 0x0000002d2d2d8220 */ /* 0x001fc80000400000 */
[----:B------:R-:W-:Y:S01]  /*6f50*/  FADD R49, R46, -R45 ;  /* 0x8000002d2e317221 */ /* 0x000fe20000000000 */
[----:B------:R-:W-:-:S03]  /*6f60*/  FMUL R28, R28, R45 ;  /* 0x0000002d1c1c7220 */ /* 0x000fc60000400000 */
[----:B------:R-:W-:Y:S01]  /*6f70*/  FMUL R18, R49, R58 ;  /* 0x0000003a31127220 */ /* 0x000fe20000400000 */
[----:B------:R-:W-:Y:S01]  /*6f80*/  FFMA R49, -R23, R32, 1 ;  /* 0x3f80000017317423 */ /* 0x000fe20000000120 */
[----:B------:R-:W-:Y:S01]  /*6f90*/  FFMA R28, R29, R46, -R28 ;  /* 0x0000002e1d1c7223 */ /* 0x000fe2000000081c */
[----:B------:R-:W-:Y:S01]  /*6fa0*/  FMUL R46, R26, R27 ;  /* 0x0000001b1a2e7220 */ /* 0x000fe20000400000 */
[----:B------:R-:W-:Y:S01]  /*6fb0*/  FMUL R18, R27, R18 ;  /* 0x000000121b127220 */ /* 0x000fe20000400000 */
[----:B------:R-:W-:Y:S01]  /*6fc0*/  FFMA R49, R32, R49, R32 ;  /* 0x0000003120317223 */ /* 0x000fe20000000020 */
[----:B------:R-:W-:Y:S01]  /*6fd0*/  FMUL R28, R28, R55 ;  /* 0x000000371c1c7220 */ /* 0x000fe20000400000 */
[----:B------:R-:W-:Y:S01]  /*6fe0*/  FMUL R26, R47, R26 ;  /* 0x0000001a2f1a7220 */ /* 0x000fe20000400000 */
[----:B------:R-:W-:Y:S02]  /*6ff0*/  FMUL R50, R18, R18 ;  /* 0x0000001212327220 */ /* 0x000fe40000400000 */
[----:B------:R-:W-:-:S02]  /*7000*/  FMUL R28, R27, R28 ;  /* 0x0000001c1b1c7220 */ /* 0x000fc40000400000 */
[----:B------:R-:W0:Y:S01]  /*7010*/  FCHK P0, R50, R23 ;  /* 0x0000001732007302 */ /* 0x000e220000000000 */
[----:B------:R-:W-:-:S04]  /*7020*/  FFMA R32, R50, R49, RZ ;  /* 0x0000003132207223 */ /* 0x000fc800000000ff */
[----:B------:R-:W-:-:S04]  /*7030*/  FFMA R29, -R23, R32, R50 ;  /* 0x00000020171d7223 */ /* 0x000fc80000000132 */
[----:B------:R-:W-:Y:S01]  /*7040*/  FFMA R32, R49, R29, R32 ;  /* 0x0000001d31207223 */ /* 0x000fe20000000020 */
[----:B0-----:R-:W-:Y:S06]  /*7050*/  @!P0 BRA `(.L_x_132) ;  /* 0x00000000000c8947 */ /* 0x001fec0003800000 */
[----:B------:R-:W-:Y:S02]  /*7060*/  MOV R45, R23 ;  /* 0x00000017002d7202 */ /* 0x000fe40000000f00 */
[----:B------:R-:W-:-:S07]  /*7070*/  MOV R38, 0x7090 ;  /* 0x0000709000267802 */ /* 0x000fce0000000f00 */
[----:B--2--5:R-:W-:Y:S05]  /*7080*/  CALL.REL.NOINC `($__internal_2_$__cuda_sm3x_div_rn_noftz_f32_slowpath) ;  /* 0x00000040000c7944 */ /* 0x024fea0003c00000 */
.L_x_132:
[----:B------:R-:W-:Y:S05]  /*7090*/  BSYNC.RECONVERGENT B2 ;  /* 0x0000000000027941 */ /* 0x000fea0003800200 */
.L_x_131:
[----:B------:R-:W0:Y:S01]  /*70a0*/  MUFU.RCP R36, R23 ;  /* 0x0000001700247308 */ /* 0x000e220000001000 */
[----:B------:R-:W-:Y:S01]  /*70b0*/  FMUL R50, R18, R60 ;  /* 0x0000003c12327220 */ /* 0x000fe20000400000 */
[----:B------:R-:W-:Y:S01]  /*70c0*/  BSSY.RECONVERGENT B2, `(.L_x_133) ;  /* 0x000000c000027945 */ /* 0x000fe20003800200 */
[----:B------:R-:W-:-:S05]  /*70d0*/  FADD R8, R32, R8 ;  /* 0x0000000820087221 */ /* 0x000fca0000000000 */
        /* <DEDUP_REMOVED lines=9> */
[----:B--2--5:R-:W-:Y:S05]  /*7170*/  CALL.REL.NOINC `($__internal_2_$__cuda_sm3x_div_rn_noftz_f32_slowpath) ;  /* 0x0000003c00d07944 */ /* 0x024fea0003c00000 */
.L_x_134:
[----:B------:R-:W-:Y:S05]  /*7180*/  BSYNC.RECONVERGENT B2 ;  /* 0x0000000000027941 */ /* 0x000fea0003800200 */
.L_x_133:
        /* <DEDUP_REMOVED lines=14> */
.L_x_136:
[----:B------:R-:W-:Y:S05]  /*7270*/  BSYNC.RECONVERGENT B2 ;  /* 0x0000000000027941 */ /* 0x000fea0003800200 */
.L_x_135:
[----:B------:R-:W0:Y:S01]  /*7280*/  MUFU.RCP R36, R23 ;  /* 0x0000001700247308 */ /* 0x000e220000001000 */
[----:B------:R-:W-:Y:S01]  /*7290*/  BSSY.RECONVERGENT B2, `(.L_x_137) ;  /* 0x000000d000027945 */ /* 0x000fe20003800200 */
[----:B------:R-:W-:-:S06]  /*72a0*/  FADD R10, R32, R10 ;  /* 0x0000000a200a7221 */ /* 0x000fcc0000000000 */
        /* <DEDUP_REMOVED lines=10> */
[----:B--2--5:R-:W-:Y:S05]  /*7350*/  CALL.REL.NOINC `($__internal_2_$__cuda_sm3x_div_rn_noftz_f32_slowpath) ;  /* 0x0000003c00587944 */ /* 0x024fea0003c00000 */
.L_x_138:
[----:B------:R-:W-:Y:S05]  /*7360*/  BSYNC.RECONVERGENT B2 ;  /* 0x0000000000027941 */ /* 0x000fea0003800200 */
.L_x_137:
        /* <DEDUP_REMOVED lines=14> */
.L_x_140:
[----:B------:R-:W-:Y:S05]  /*7450*/  BSYNC.RECONVERGENT B2 ;  /* 0x0000000000027941 */ /* 0x000fea0003800200 */
.L_x_139:
        /* <DEDUP_REMOVED lines=14> */
.L_x_142:
[----:B------:R-:W-:Y:S05]  /*7540*/  BSYNC.RECONVERGENT B2 ;  /* 0x0000000000027941 */ /* 0x000fea0003800200 */
.L_x_141:
        /* <DEDUP_REMOVED lines=14> */
.L_x_144:
[----:B------:R-:W-:Y:S05]  /*7630*/  BSYNC.RECONVERGENT B2 ;  /* 0x0000000000027941 */ /* 0x000fea0003800200 */
.L_x_143:
        /* <DEDUP_REMOVED lines=14> */
.L_x_146:
[----:B------:R-:W-:Y:S05]  /*7720*/  BSYNC.RECONVERGENT B2 ;  /* 0x0000000000027941 */ /* 0x000fea0003800200 */
.L_x_145:
        /* <DEDUP_REMOVED lines=14> */
.L_x_148:
[----:B------:R-:W-:Y:S05]  /*7810*/  BSYNC.RECONVERGENT B2 ;  /* 0x0000000000027941 */ /* 0x000fea0003800200 */
.L_x_147:
        /* <DEDUP_REMOVED lines=14> */
.L_x_150:
[----:B------:R-:W-:Y:S05]  /*7900*/  BSYNC.RECONVERGENT B2 ;  /* 0x0000000000027941 */ /* 0x000fea0003800200 */
.L_x_149:
        /* <DEDUP_REMOVED lines=14> */
.L_x_152:
[----:B------:R-:W-:Y:S05]  /*79f0*/  BSYNC.RECONVERGENT B2 ;  /* 0x0000000000027941 */ /* 0x000fea0003800200 */
.L_x_151:
        /* <DEDUP_REMOVED lines=14> */
.L_x_154:
[----:B------:R-:W-:Y:S05]  /*7ae0*/  BSYNC.RECONVERGENT B2 ;  /* 0x0000000000027941 */ /* 0x000fea0003800200 */
.L_x_153:
        /* <DEDUP_REMOVED lines=14> */
.L_x_156:
[----:B------:R-:W-:Y:S05]  /*7bd0*/  BSYNC.RECONVERGENT B2 ;  /* 0x0000000000027941 */ /* 0x000fea0003800200 */
.L_x_155:
        /* <DEDUP_REMOVED lines=14> */
.L_x_158:
[----:B------:R-:W-:Y:S05]  /*7cc0*/  BSYNC.RECONVERGENT B2 ;  /* 0x0000000000027941 */ /* 0x000fea0003800200 */
.L_x_157:
        /* <DEDUP_REMOVED lines=14> */
.L_x_160:
[----:B------:R-:W-:Y:S05]  /*7db0*/  BSYNC.RECONVERGENT B2 ;  /* 0x0000000000027941 */ /* 0x000fea0003800200 */
.L_x_159:
[----:B------:R-:W-:Y:S01]  /*7dc0*/  IADD3 R18, PT, PT, R23, 0x1800000, RZ ;  /* 0x0180000017127810 */ /* 0x000fe20007ffe0ff */
[----:B------:R-:W-:Y:S01]  /*7dd0*/  BSSY.RECONVERGENT B0, `(.L_x_161) ;  /* 0x000000d000007945 */ /* 0x000fe20003800200 */
[----:B------:R-:W-:Y:S02]  /*7de0*/  FADD R21, R32, R21 ;  /* 0x0000001520157221 */ /* 0x000fe40000000000 */
[----:B------:R-:W-:-:S04]  /*7df0*/  LOP3.LUT R18, R18, 0x7f800000, RZ, 0xc0, !PT ;  /* 0x7f80000012127812 */ /* 0x000fc800078ec0ff */
[----:B------:R-:W-:-:S13]  /*7e00*/  ISETP.GT.U32.AND P0, PT, R18, 0x1ffffff, PT ;  /* 0x01ffffff1200780c */ /* 0x000fda0003f04070 */
[----:B------:R-:W-:Y:S05]  /*7e10*/  @P0 BRA `(.L_x_162) ;  /* 0x0000000000100947 */ /* 0x000fea0003800000 */
[----:B------:R-:W-:Y:S02]  /*7e20*/  MOV R50, R23 ;  /* 0x0000001700327202 */ /* 0x000fe40000000f00 */
[----:B------:R-:W-:-:S07]  /*7e30*/  MOV R38, 0x7e50 ;  /* 0x00007e5000267802 */ /* 0x000fce0000000f00 */
[----:B--2--5:R-:W-:Y:S05]  /*7e40*/  CALL.REL.NOINC `($__internal_0_$__cuda_sm20_rcp_rn_f32_slowpath) ;  /* 0x0000002c005c7944 */ /* 0x024fea0003c00000 */
[----:B------:R-:W-:Y:S05]  /*7e50*/  BRA `(.L_x_163) ;  /* 0x0000000000107947 */ /* 0x000fea0003800000 */
.L_x_162:
[----:B------:R-:W0:Y:S02]  /*7e60*/  MUFU.RCP R44, R23 ;  /* 0x00000017002c7308 */ /* 0x000e240000001000 */
[----:B0-----:R-:W-:-:S04]  /*7e70*/  FFMA R18, R23, R44, -1 ;  /* 0xbf80000017127423 */ /* 0x001fc8000000002c */
[----:B------:R-:W-:-:S04]  /*7e80*/  FADD.FTZ R18, -R18, -RZ ;  /* 0x800000ff12127221 */ /* 0x000fc80000010100 */
[----:B------:R-:W-:-:S07]  /*7e90*/  FFMA R44, R44, R18, R44 ;  /* 0x000000122c2c7223 */ /* 0x000fce000000002c */
.L_x_163:
[----:B------:R-:W-:Y:S05]  /*7ea0*/  BSYNC.RECONVERGENT B0 ;  /* 0x0000000000007941 */ /* 0x000fea0003800200 */
.L_x_161:
        /* <DEDUP_REMOVED lines=14> */
.L_x_165:
[----:B------:R-:W-:Y:S05]  /*7f90*/  BSYNC.RECONVERGENT B2 ;  /* 0x0000000000027941 */ /* 0x000fea0003800200 */
.L_x_164:
        /* <DEDUP_REMOVED lines=14> */
.L_x_167:
[----:B------:R-:W-:Y:S05]  /*8080*/  BSYNC.RECONVERGENT B2 ;  /* 0x0000000000027941 */ /* 0x000fea0003800200 */
.L_x_166:
        /* <DEDUP_REMOVED lines=14> */
.L_x_169:
[----:B------:R-:W-:Y:S05]  /*8170*/  BSYNC.RECONVERGENT B2 ;  /* 0x0000000000027941 */ /* 0x000fea0003800200 */
.L_x_168:
        /* <DEDUP_REMOVED lines=14> */
.L_x_171:
[----:B------:R-:W-:Y:S05]  /*8260*/  BSYNC.RECONVERGENT B2 ;  /* 0x0000000000027941 */ /* 0x000fea0003800200 */
.L_x_170:
        /* <DEDUP_REMOVED lines=14> */
.L_x_173:
[----:B------:R-:W-:Y:S05]  /*8350*/  BSYNC.RECONVERGENT B2 ;  /* 0x0000000000027941 */ /* 0x000fea0003800200 */
.L_x_172:
[----:B------:R-:W-:Y:S01]  /*8360*/  FSETP.GT.AND P0, PT, R23, RZ, PT ;  /* 0x000000ff1700720b */ /* 0x000fe20003f04000 */
[----:B------:R-:W-:Y:S01]  /*8370*/  BSSY.RECONVERGENT B0, `(.L_x_174) ;  /* 0x000003f000007945 */ /* 0x000fe20003800200 */
[----:B------:R-:W-:-:S11]  /*8380*/  FADD R39, R32, R39 ;  /* 0x0000002720277221 */ /* 0x000fd60000000000 */
[----:B------:R-:W-:Y:S05]  /*8390*/  @!P0 BRA `(.L_x_175) ;  /* 0x0000000000f08947 */ /* 0x000fea0003800000 */
[----:B-----5:R-:W-:-:S13]  /*83a0*/  FSETP.GT.AND P0, PT, R22, RZ, PT ;  /* 0x000000ff1600720b */ /* 0x020fda0003f04000 */
[----:B------:R-:W-:Y:S05]  /*83b0*/  @!P0 BRA `(.L_x_176) ;  /* 0x0000000000e48947 */ /* 0x000fea0003800000 */
[C---:B------:R-:W-:Y:S01]  /*83c0*/  FMUL R18, R23.reuse, 8388608 ;  /* 0x4b00000017127820 */ /* 0x040fe20000400000 */
[----:B------:R-:W-:Y:S01]  /*83d0*/  FSETP.GEU.AND P0, PT, R23, 1.175494350822287508e-38, PT ;  /* 0x008000001700780b */ /* 0x000fe20003f0e000 */
[C---:B------:R-:W-:Y:S01]  /*83e0*/  FMUL R27, R22.reuse, 8388608 ;  /* 0x4b000000161b7820 */ /* 0x040fe20000400000 */
[----:B------:R-:W-:Y:S01]  /*83f0*/  FSETP.GEU.AND P1, PT, R22, 1.175494350822287508e-38, PT ;  /* 0x008000001600780b */ /* 0x000fe20003f2e000 */
[----:B------:R-:W-:Y:S01]  /*8400*/  HFMA2 R32, -RZ, RZ, 1.5048828125, 33.21875 ;  /* 0x3e055027ff207431 */ /* 0x000fe200000001ff */
[----:B------:R-:W-:Y:S02]  /*8410*/  FSEL R18, R18, R23, !P0 ;  /* 0x0000001712127208 */ /* 0x000fe40004000000 */
[----:B------:R-:W-:Y:S02]  /*8420*/  FSEL R26, R27, R22, !P1 ;  /* 0x000000161b1a7208 */ /* 0x000fe40004800000 */
[----:B------:R-:W-:Y:S02]  /*8430*/  IADD3 R37, PT, PT, R18, -0x3f2aaaab, RZ ;  /* 0xc0d5555512257810 */ /* 0x000fe40007ffe0ff */
[----:B------:R-:W-:-:S02]  /*8440*/  IADD3 R29, PT, PT, R26, -0x3f2aaaab, RZ ;  /* 0xc0d555551a1d7810 */ /* 0x000fc40007ffe0ff */
[----:B------:R-:W-:Y:S02]  /*8450*/  LOP3.LUT R37, R37, 0xff800000, RZ, 0xc0, !PT ;  /* 0xff80000025257812 */ /* 0x000fe400078ec0ff */
[----:B------:R-:W-:Y:S02]  /*8460*/  LOP3.LUT R29, R29, 0xff800000, RZ, 0xc0, !PT ;  /* 0xff8000001d1d7812 */ /* 0x000fe400078ec0ff */
[----:B------:R-:W-:Y:S02]  /*8470*/  IADD3 R28, PT, PT, R18, -R37, RZ ;  /* 0x80000025121c7210 */ /* 0x000fe40007ffe0ff */
[----:B------:R-:W-:Y:S02]  /*8480*/  IADD3 R27, PT, PT, R26, -R29, RZ ;  /* 0x8000001d1a1b7210 */ /* 0x000fe40007ffe0ff */
[----:B------:R-:W-:Y:S01]  /*8490*/  FSEL R36, RZ, -23, P1 ;  /* 0xc1b80000ff247808 */ /* 0x000fe20000800000 */
[----:B------:R-:W-:Y:S01]  /*84a0*/  FADD R28, R28, -1 ;  /* 0xbf8000001c1c7421 */ /* 0x000fe20000000000 */
[----:B------:R-:W-:Y:S01]  /*84b0*/  I2FP.F32.S32 R37, R37 ;  /* 0x0000002500257245 */ /* 0x000fe20000201400 */
[----:B------:R-:W-:Y:S01]  /*84c0*/  FADD R27, R27, -1 ;  /* 0xbf8000001b1b7421 */ /* 0x000fe20000000000 */
[----:B------:R-:W-:Y:S01]  /*84d0*/  ISETP.GT.U32.AND P1, PT, R26, 0x7f7fffff, PT ;  /* 0x7f7fffff1a00780c */ /* 0x000fe20003f24070 */
[-C--:B------:R-:W-:Y:S01]  /*84e0*/  FFMA R45, R28, -R32.reuse, 0.14084610342979431152 ;  /* 0x3e1039f61c2d7423 */ /* 0x080fe20000000820 */
[----:B------:R-:W-:Y:S01]  /*84f0*/  I2FP.F32.S32 R29, R29 ;  /* 0x0000001d001d7245 */ /* 0x000fe20000201400 */
[----:B------:R-:W-:Y:S01]  /*8500*/  FFMA R32, R27, -R32, 0.14084610342979431152 ;  /* 0x3e1039f61b207423 */ /* 0x000fe20000000820 */
[----:B------:R-:W-:Y:S01]  /*8510*/  FSETP.NEU.AND P2, PT, R26, RZ, PT ;  /* 0x000000ff1a00720b */ /* 0x000fe20003f4d000 */
[----:B------:R-:W-:-:S02]  /*8520*/  FFMA R45, R28, R45, -0.12148627638816833496 ;  /* 0xbdf8cdcc1c2d7423 */ /* 0x000fc4000000002d */
[----:B------:R-:W-:Y:S01]  /*8530*/  FFMA R32, R27, R32, -0.12148627638816833496 ;  /* 0xbdf8cdcc1b207423 */ /* 0x000fe20000000020 */
[----:B------:R-:W-:Y:S01]  /*8540*/  FFMA R29, R29, 1.1920928955078125e-07, R36 ;  /* 0x340000001d1d7823 */ /* 0x000fe20000000024 */
[C---:B------:R-:W-:Y:S02]  /*8550*/  FFMA R45, R28.reuse, R45, 0.13980610668659210205 ;  /* 0x3e0f29551c2d7423 */ /* 0x040fe4000000002d */
[C---:B------:R-:W-:Y:S02]  /*8560*/  FFMA R32, R27.reuse, R32, 0.13980610668659210205 ;  /* 0x3e0f29551b207423 */ /* 0x040fe40000000020 */
[C---:B------:R-:W-:Y:S02]  /*8570*/  FFMA R45, R28.reuse, R45, -0.16684235632419586182 ;  /* 0xbe2ad8b91c2d7423 */ /* 0x040fe4000000002d */
[----:B------:R-:W-:Y:S02]  /*8580*/  FFMA R32, R27, R32, -0.16684235632419586182 ;  /* 0xbe2ad8b91b207423 */ /* 0x000fe40000000020 */
[----:B------:R-:W-:-:S02]  /*8590*/  FFMA R45, R28, R45, 0.20012299716472625732 ;  /* 0x3e4ced0b1c2d7423 */ /* 0x000fc4000000002d */
[C---:B------:R-:W-:Y:S02]  /*85a0*/  FFMA R32, R27.reuse, R32, 0.20012299716472625732 ;  /* 0x3e4ced0b1b207423 */ /* 0x040fe40000000020 */
[C---:B------:R-:W-:Y:S02]  /*85b0*/  FFMA R45, R28.reuse, R45, -0.24999669194221496582 ;  /* 0xbe7fff221c2d7423 */ /* 0x040fe4000000002d */
[C---:B------:R-:W-:Y:S01]  /*85c0*/  FFMA R38, R27.reuse, R32, -0.24999669194221496582 ;  /* 0xbe7fff221b267423 */ /* 0x040fe20000000020 */
[----:B------:R-:W-:Y:S01]  /*85d0*/  FSEL R32, RZ, -23, P0 ;  /* 0xc1b80000ff207808 */ /* 0x000fe20000000000 */
[----:B------:R-:W-:Y:S01]  /*85e0*/  FFMA R45, R28, R45, 0.33333182334899902344 ;  /* 0x3eaaaa781c2d7423 */ /* 0x000fe2000000002d */
[----:B------:R-:W-:Y:S01]  /*85f0*/  ISETP.GT.U32.AND P0, PT, R18, 0x7f7fffff, PT ;  /* 0x7f7fffff1200780c */ /* 0x000fe20003f04070 */
[----:B------:R-:W-:Y:S02]  /*8600*/  FFMA R38, R27, R38, 0.33333182334899902344 ;  /* 0x3eaaaa781b267423 */ /* 0x000fe40000000026 */
[----:B------:R-:W-:Y:S01]  /*8610*/  FFMA R45, R28, R45, -0.5 ;  /* 0xbf0000001c2d7423 */ /* 0x000fe2000000002d */
[----:B------:R-:W-:Y:S01]  /*8620*/  FFMA R32, R37, 1.1920928955078125e-07, R32 ;  /* 0x3400000025207823 */ /* 0x000fe20000000020 */
[----:B------:R-:W-:-:S02]  /*8630*/  FFMA R38, R27, R38, -0.5 ;  /* 0xbf0000001b267423 */ /* 0x000fc40000000026 */
[C---:B------:R-:W-:Y:S02]  /*8640*/  FMUL R45, R28.reuse, R45 ;  /* 0x0000002d1c2d7220 */ /* 0x040fe40000400000 */
[C---:B------:R-:W-:Y:S02]  /*8650*/  FMUL R38, R27.reuse, R38 ;  /* 0x000000261b267220 */ /* 0x040fe40000400000 */
[----:B------:R-:W-:Y:S02]  /*8660*/  FFMA R45, R28, R45, R28 ;  /* 0x0000002d1c2d7223 */ /* 0x000fe4000000001c */
[----:B------:R-:W-:Y:S01]  /*8670*/  FFMA R38, R27, R38, R27 ;  /* 0x000000261b267223 */ /* 0x000fe2000000001b */
[----:B------:R-:W-:Y:S01]  /*8680*/  MOV R27, 0x7f800000 ;  /* 0x7f800000001b7802 */ /* 0x000fe20000000f00 */
[----:B------:R-:W-:Y:S02]  /*8690*/  FFMA R32, R32, 0.69314718246459960938, R45 ;  /* 0x3f31721820207823 */ /* 0x000fe4000000002d */
[----:B------:R-:W-:-:S02]  /*86a0*/  FFMA R29, R29, 0.69314718246459960938, R38 ;  /* 0x3f3172181d1d7823 */ /* 0x000fc40000000026 */
[CC--:B------:R-:W-:Y:S01]  /*86b0*/  @P0 FFMA R32, R18.reuse, R27.reuse, +INF ;  /* 0x7f80000012200423 */ /* 0x0c0fe2000000001b */
[----:B------:R-:W-:Y:S01]  /*86c0*/  FSETP.NEU.AND P0, PT, R18, RZ, PT ;  /* 0x000000ff1200720b */ /* 0x000fe20003f0d000 */
[----:B------:R-:W-:-:S03]  /*86d0*/  @P1 FFMA R29, R26, R27, +INF ;  /* 0x7f8000001a1d1423 */ /* 0x000fc6000000001b */
[----:B------:R-:W-:Y:S02]  /*86e0*/  FSEL R32, R32, -INF , P0 ;  /* 0xff80000020207808 */ /* 0x000fe40000000000 */
[----:B------:R-:W-:-:S03]  /*86f0*/  FSEL R18, R29, -INF , P2 ;  /* 0xff8000001d127808 */ /* 0x000fc60001000000 */
[----:B------:R-:W-:-:S04]  /*8700*/  FFMA R23, R22, R32, -R23 ;  /* 0x0000002016177223 */ /* 0x000fc80000000817 */
[----:B------:R-:W-:-:S04]  /*8710*/  FFMA R23, -R22, R18, R23 ;  /* 0x0000001216177223 */ /* 0x000fc80000000117 */
[----:B------:R-:W-:-:S04]  /*8720*/  FADD R23, R22, R23 ;  /* 0x0000001716177221 */ /* 0x000fc80000000000 */
[----:B------:R-:W-:Y:S01]  /*8730*/  FADD R0, R0, R23 ;  /* 0x0000001700007221 */ /* 0x000fe20000000000 */
[----:B------:R-:W-:Y:S06]  /*8740*/  BRA `(.L_x_175) ;  /* 0x0000000000047947 */ /* 0x000fec0003800000 */
.L_x_176:
[----:B------:R-:W-:-:S07]  /*8750*/  FADD R0, R0, -R23 ;  /* 0x8000001700007221 */ /* 0x000fce0000000000 */
.L_x_175:
[----:B------:R-:W-:Y:S05]  /*8760*/  BSYNC.RECONVERGENT B0 ;  /* 0x0000000000007941 */ /* 0x000fea0003800200 */
.L_x_174:
[----:B------:R-:W-:-:S04]  /*8770*/  UIADD3 UR5, UPT, UPT, UR5, 0x1, URZ ;  /* 0x0000000105057890 */ /* 0x000fc8000fffe0ff */
[----:B------:R-:W-:-:S09]  /*8780*/  UISETP.NE.AND UP0, UPT, UR5, UR7, UPT ;  /* 0x000000070500728c */ /* 0x000fd2000bf05270 */
[----:B------:R-:W-:Y:S05]  /*8790*/  BRA.U UP0, `(.L_x_177) ;  /* 0xffffffdd00ec7547 */ /* 0x000fea000b83ffff */
[----:B------:R-:W-:-:S04]  /*87a0*/  UIADD3 UR4, UPT, UPT, UR4, 0x1, URZ ;  /* 0x0000000104047890 */ /* 0x000fc8000fffe0ff */
[----:B------:R-:W-:-:S09]  /*87b0*/  UISETP.NE.AND UP0, UPT, UR4, UR7, UPT ;  /* 0x000000070400728c */ /* 0x000fd2000bf05270 */
[----:B------:R-:W-:Y:S05]  /*87c0*/  BRA.U UP0, `(.L_x_178) ;  /* 0xffffffd900507547 */ /* 0x000fea000b83ffff */
[----:B------:R-:W-:Y:S01]  /*87d0*/  MOV R12, R10 ;  /* 0x0000000a000c7202 */ /* 0x000fe20000000f00 */
[----:B------:R0:W-:Y:S01]  /*87e0*/  STL.128 [R1], R8 ;  /* 0x0000000801007387 */ /* 0x0001e20000100c00 */
[----:B------:R-:W-:Y:S02]  /*87f0*/  MOV R13, R4 ;  /* 0x00000004000d7202 */ /* 0x000fe40000000f00 */
[----:B------:R-:W-:Y:S01]  /*8800*/  MOV R18, R9 ;  /* 0x0000000900127202 */ /* 0x000fe20000000f00 */
[----:B------:R0:W-:Y:S01]  /*8810*/  STL.128 [R1+0x20], R4 ;  /* 0x0000200401007387 */ /* 0x0001e20000100c00 */
[----:B-----5:R-:W-:Y:S02]  /*8820*/  MOV R22, R11 ;  /* 0x0000000b00167202 */ /* 0x020fe40000000f00 */
[----:B------:R-:W-:Y:S01]  /*8830*/  MOV R23, R5 ;  /* 0x0000000500177202 */ /* 0x000fe20000000f00 */
[----:B------:R0:W-:Y:S01]  /*8840*/  STL.128 [R1+0x30], R12 ;  /* 0x0000300c01007387 */ /* 0x0001e20000100c00 */
[----:B------:R-:W-:-:S02]  /*8850*/  MOV R28, R16 ;  /* 0x00000010001c7202 */ /* 0x000fc40000000f00 */
[----:B------:R-:W-:Y:S01]  /*8860*/  MOV R29, R6 ;  /* 0x00000006001d7202 */ /* 0x000fe20000000f00 */
[----:B------:R0:W-:Y:S01]  /*8870*/  STL.128 [R1+0x10], R16 ;  /* 0x0000101001007387 */ /* 0x0001e20000100c00 */
[----:B------:R-:W-:Y:S02]  /*8880*/  MOV R32, R15 ;  /* 0x0000000f00207202 */ /* 0x000fe40000000f00 */
[----:B------:R-:W-:Y:S01]  /*8890*/  MOV R26, R17 ;  /* 0x00000011001a7202 */ /* 0x000fe20000000f00 */
[----:B------:R0:W-:Y:S01]  /*88a0*/  STL.128 [R1+0x40], R20 ;  /* 0x0000401401007387 */ /* 0x0001e20000100c00 */
[----:B------:R-:W-:Y:S02]  /*88b0*/  MOV R27, R7 ;  /* 0x00000007001b7202 */ /* 0x000fe40000000f00 */
[----:B------:R-:W-:Y:S02]  /*88c0*/  MOV R30, R20 ;  /* 0x00000014001e7202 */ /* 0x000fe40000000f00 */
[----:B------:R-:W-:Y:S01]  /*88d0*/  MOV R34, R31 ;  /* 0x0000001f00227202 */ /* 0x000fe20000000f00 */
[----:B------:R0:W-:Y:S01]  /*88e0*/  STL.128 [R1+0x70], R24 ;  /* 0x0000701801007387 */ /* 0x0001e20000100c00 */
[----:B------:R-:W-:-:S02]  /*88f0*/  MOV R36, R21 ;  /* 0x0000001500247202 */ /* 0x000fc40000000f00 */
[----:B------:R-:W-:Y:S01]  /*8900*/  MOV R37, R35 ;  /* 0x0000002300257202 */ /* 0x000fe20000000f00 */
[----:B------:R0:W-:Y:S01]  /*8910*/  STL.128 [R1+0x60], R28 ;  /* 0x0000601c01007387 */ /* 0x0001e20000100c00 */
[----:B------:R-:W-:-:S03]  /*8920*/  MOV R38, R25 ;  /* 0x0000001900267202 */ /* 0x000fc60000000f00 */
[----:B------:R0:W-:Y:S04]  /*8930*/  STL.128 [R1+0x50], R32 ;  /* 0x0000502001007387 */ /* 0x0001e80000100c00 */
[----:B------:R0:W-:Y:S02]  /*8940*/  STL.128 [R1+0x80], R36 ;  /* 0x0000802401007387 */ /* 0x0001e40000100c00 */
.L_x_96:
[----:B0-----:R-:W-:Y:S01]  /*8950*/  IADD3 R4, PT, PT, R8, 0x1800000, RZ ;  /* 0x0180000008047810 */ /* 0x001fe20007ffe0ff */
[----:B------:R-:W-:Y:S03]  /*8960*/  BSSY.RECONVERGENT B0, `(.L_x_179) ;  /* 0x000000d000007945 */ /* 0x000fe60003800200 */
[----:B------:R-:W-:-:S04]  /*8970*/  LOP3.LUT R4, R4, 0x7f800000, RZ, 0xc0, !PT ;  /* 0x7f80000004047812 */ /* 0x000fc800078ec0ff */
[----:B------:R-:W-:-:S13]  /*8980*/  ISETP.GT.U32.AND P0, PT, R4, 0x1ffffff, PT ;  /* 0x01ffffff0400780c */ /* 0x000fda0003f04070 */
[----:B------:R-:W-:Y:S05]  /*8990*/  @P0 BRA `(.L_x_180) ;  /* 0x0000000000140947 */ /* 0x000fea0003800000 */
[----:B------:R-:W-:Y:S02]  /*89a0*/  MOV R50, R8 ;  /* 0x0000000800327202 */ /* 0x000fe40000000f00 */
[----:B------:R-:W-:-:S07]  /*89b0*/  MOV R38, 0x89d0 ;  /* 0x000089d000267802 */ /* 0x000fce0000000f00 */
[----:B--2---:R-:W-:Y:S05]  /*89c0*/  CALL.REL.NOINC `($__internal_0_$__cuda_sm20_rcp_rn_f32_slowpath) ;  /* 0x00000020007c7944 */ /* 0x004fea0003c00000 */
[----:B------:R-:W-:Y:S01]  /*89d0*/  MOV R57, R44 ;  /* 0x0000002c00397202 */ /* 0x000fe20000000f00 */
[----:B------:R-:W-:Y:S06]  /*89e0*/  BRA `(.L_x_181) ;  /* 0x0000000000107947 */ /* 0x000fec0003800000 */
.L_x_180:
[----:B------:R-:W0:Y:S02]  /*89f0*/  MUFU.RCP R57, R8 ;  /* 0x0000000800397308 */ /* 0x000e240000001000 */
[----:B0-----:R-:W-:-:S04]  /*8a00*/  FFMA R4, R57, R8, -1 ;  /* 0xbf80000039047423 */ /* 0x001fc80000000008 */
[----:B------:R-:W-:-:S04]  /*8a10*/  FADD.FTZ R4, -R4, -RZ ;  /* 0x800000ff04047221 */ /* 0x000fc80000010100 */
[----:B------:R-:W-:-:S07]  /*8a20*/  FFMA R57, R57, R4, R57 ;  /* 0x0000000439397223 */ /* 0x000fce0000000039 */
.L_x_181:
[----:B------:R-:W-:Y:S05]  /*8a30*/  BSYNC.RECONVERGENT B0 ;  /* 0x0000000000007941 */ /* 0x000fea0003800200 */
.L_x_179:
[----:B------:R-:W-:-:S05]  /*8a40*/  UMOV UR4, URZ ;  /* 0x000000ff00047c82 */ /* 0x000fca0008000000 */
.L_x_199:
[----:B------:R-:W-:Y:S02]  /*8a50*/  UISETP.NE.AND UP0, UPT, UR4, URZ, UPT ;  /* 0x000000ff0400728c */ /* 0x000fe4000bf05270 */
[----:B------:R-:W-:Y:S02]  /*8a60*/  UIADD3 UR5, UPT, UPT, UR4, 0x1, URZ ;  /* 0x0000000104057890 */ /* 0x000fe4000fffe0ff */
[----:B------:R-:W-:Y:S02]  /*8a70*/  UIMAD UR6, UR4, 0x6, URZ ;  /* 0x00000006040678a4 */ /* 0x000fe4000f8e02ff */
[----:B------:R-:W-:Y:S01]  /*8a80*/  UMOV UR9, UR4 ;  /* 0x0000000400097c82 */ /* 0x000fe20008000000 */
[----:B------:R-:W-:Y:S02]  /*8a90*/  UISETP.NE.AND UP1, UPT, UR5, 0x6, UPT ;  /* 0x000000060500788c */ /* 0x000fe4000bf25270 */
[----:B------:R-:W-:Y:S01]  /*8aa0*/  ULEA UR6, UR6, UR16, 0x2 ;  /* 0x0000001006067291 */ /* 0x000fe2000f8e10ff */
[----:B------:R-:W-:Y:S01]  /*8ab0*/  UMOV UR4, UR5 ;  /* 0x0000000500047c82 */ /* 0x000fe20008000000 */
[----:B01234-:R-:W-:Y:S10]  /*8ac0*/  BRA.U !UP0, `(.L_x_182) ;  /* 0x0000000108d47547 */ /* 0x01fff4000b800000 */
[----:B------:R-:W3:Y:S04]  /*8ad0*/  LDL R7, [R1+0x4] ;  /* 0x0000040001077983 */ /* 0x000ee80000100800 */
[----:B------:R-:W3:Y:S01]  /*8ae0*/  LDL.64 R4, [UR6] ;  /* 0x00000006ff047983 */ /* 0x000ee20008100a00 */
[----:B------:R-:W-:Y:S01]  /*8af0*/  UISETP.NE.AND UP2, UPT, UR4, 0x2, UPT ;  /* 0x000000020400788c */ /* 0x000fe2000bf45270 */
[----:B---3--:R-:W-:-:S04]  /*8b00*/  FFMA R6, R7, R4, RZ ;  /* 0x0000000407067223 */ /* 0x008fc800000000ff */
[----:B------:R-:W-:-:S05]  /*8b10*/  FADD R14, R5, -R6 ;  /* 0x80000006050e7221 */ /* 0x000fca0000000000 */
[----:B------:R0:W-:Y:S01]  /*8b20*/  STL [UR6+0x4], R14 ;  /* 0x0000040eff007987 */ /* 0x0001e20008100806 */
[----:B------:R-:W-:Y:S05]  /*8b30*/  BRA.U !UP2, `(.L_x_182) ;  /* 0x000000010ab87547 */ /* 0x000fea000b800000 */
[----:B------:R-:W3:Y:S04]  /*8b40*/  LDL R5, [R1+0x8] ;  /* 0x0000080001057983 */ /* 0x000ee80000100800 */
[----:B------:R-:W4:Y:S04]  /*8b50*/  LDL R6, [R1+0x20] ;  /* 0x0000200001067983 */ /* 0x000f280000100800 */
[----:B------:R-:W5:Y:S01]  /*8b60*/  LDL R8, [UR6+0x8] ;  /* 0x00000806ff087983 */ /* 0x000f620008100800 */
[----:B------:R-:W-:Y:S01]  /*8b70*/  UISETP.NE.AND UP2, UPT, UR4, 0x3, UPT ;  /* 0x000000030400788c */ /* 0x000fe2000bf45270 */
[----:B---3--:R-:W-:-:S04]  /*8b80*/  FFMA R5, R4, R5, RZ ;  /* 0x0000000504057223 */ /* 0x008fc800000000ff */
[----:B----4-:R-:W-:-:S04]  /*8b90*/  FFMA R5, R14, R6, R5 ;  /* 0x000000060e057223 */ /* 0x010fc80000000005 */
[----:B-----5:R-:W-:-:S05]  /*8ba0*/  FADD R16, -R5, R8 ;  /* 0x0000000805107221 */ /* 0x020fca0000000100 */
[----:B------:R1:W-:Y:S01]  /*8bb0*/  STL [UR6+0x8], R16 ;  /* 0x00000810ff007987 */ /* 0x0003e20008100806 */
[----:B------:R-:W-:Y:S05]  /*8bc0*/  BRA.U !UP2, `(.L_x_182) ;  /* 0x000000010a947547 */ /* 0x000fea000b800000 */
[----:B------:R-:W3:Y:S04]  /*8bd0*/  LDL R5, [R1+0xc] ;  /* 0x00000c0001057983 */ /* 0x000ee80000100800 */
[----:B------:R-:W4:Y:S04]  /*8be0*/  LDL R6, [R1+0x24] ;  /* 0x0000240001067983 */ /* 0x000f280000100800 */
[----:B------:R-:W5:Y:S04]  /*8bf0*/  LDL R8, [R1+0x3c] ;  /* 0x00003c0001087983 */ /* 0x000f680000100800 */
[----:B------:R-:W2:Y:S01]  /*8c00*/  LDL R10, [UR6+0xc] ;  /* 0x00000c06ff0a7983 */ /* 0x000ea20008100800 */
[----:B------:R-:W-:Y:S01]  /*8c10*/  UISETP.NE.AND UP2, UPT, UR4, 0x4, UPT ;  /* 0x000000040400788c */ /* 0x000fe2000bf45270 */
[----:B---3--:R-:W-:-:S04]  /*8c20*/  FFMA R5, R4, R5, RZ ;  /* 0x0000000504057223 */ /* 0x008fc800000000ff */
[----:B----4-:R-:W-:-:S04]  /*8c30*/  FFMA R5, R14, R6, R5 ;  /* 0x000000060e057223 */ /* 0x010fc80000000005 */
[----:B-----5:R-:W-:-:S04]  /*8c40*/  FFMA R5, R16, R8, R5 ;  /* 0x0000000810057223 */ /* 0x020fc80000000005 */
[----:B--2---:R-:W-:-:S05]  /*8c50*/  FADD R13, -R5, R10 ;  /* 0x0000000a050d7221 */ /* 0x004fca0000000100 */
[----:B------:R3:W-:Y:S01]  /*8c60*/  STL [UR6+0xc], R13 ;  /* 0x00000c0dff007987 */ /* 0x0007e20008100806 */
[----:B------:R-:W-:Y:S05]  /*8c70*/  BRA.U !UP2, `(.L_x_182) ;  /* 0x000000010a687547 */ /* 0x000fea000b800000 */
[----:B------:R-:W2:Y:S04]  /*8c80*/  LDL R5, [R1+0x10] ;  /* 0x0000100001057983 */ /* 0x000ea80000100800 */
[----:B------:R-:W4:Y:S04]  /*8c90*/  LDL R6, [R1+0x28] ;  /* 0x0000280001067983 */ /* 0x000f280000100800 */
[----:B------:R-:W5:Y:S04]  /*8ca0*/  LDL R8, [R1+0x40] ;  /* 0x0000400001087983 */ /* 0x000f680000100800 */
[----:B------:R-:W3:Y:S04]  /*8cb0*/  LDL R10, [R1+0x58] ;  /* 0x00005800010a7983 */ /* 0x000ee80000100800 */
[----:B------:R-:W3:Y:S01]  /*8cc0*/  LDL R12, [UR6+0x10] ;  /* 0x00001006ff0c7983 */ /* 0x000ee20008100800 */
[----:B------:R-:W-:Y:S01]  /*8cd0*/  UISETP.NE.AND UP2, UPT, UR4, 0x5, UPT ;  /* 0x000000050400788c */ /* 0x000fe2000bf45270 */
[----:B--2---:R-:W-:-:S04]  /*8ce0*/  FFMA R5, R4, R5, RZ ;  /* 0x0000000504057223 */ /* 0x004fc800000000ff */
[----:B----4-:R-:W-:-:S04]  /*8cf0*/  FFMA R5, R14, R6, R5 ;  /* 0x000000060e057223 */ /* 0x010fc80000000005 */
[----:B-----5:R-:W-:-:S04]  /*8d00*/  FFMA R5, R16, R8, R5 ;  /* 0x0000000810057223 */ /* 0x020fc80000000005 */
[----:B---3--:R-:W-:-:S04]  /*8d10*/  FFMA R5, R13, R10, R5 ;  /* 0x0000000a0d057223 */ /* 0x008fc80000000005 */
[----:B------:R-:W-:-:S05]  /*8d20*/  FADD R15, -R5, R12 ;  /* 0x0000000c050f7221 */ /* 0x000fca0000000100 */
[----:B------:R4:W-:Y:S01]  /*8d30*/  STL [UR6+0x10], R15 ;  /* 0x0000100fff007987 */ /* 0x0009e20008100806 */
[----:B------:R-:W-:Y:S05]  /*8d40*/  BRA.U !UP2, `(.L_x_182) ;  /* 0x000000010a347547 */ /* 0x000fea000b800000 */
[----:B------:R-:W2:Y:S04]  /*8d50*/  LDL R19, [R1+0x14] ;  /* 0x0000140001137983 */ /* 0x000ea80000100800 */
[----:B------:R-:W3:Y:S04]  /*8d60*/  LDL R5, [R1+0x2c] ;  /* 0x00002c0001057983 */ /* 0x000ee80000100800 */
[----:B------:R-:W5:Y:S04]  /*8d70*/  LDL R7, [R1+0x44] ;  /* 0x0000440001077983 */ /* 0x000f680000100800 */
[----:B------:R-:W4:Y:S04]  /*8d80*/  LDL R9, [R1+0x5c] ;  /* 0x00005c0001097983 */ /* 0x000f280000100800 */
[----:B------:R-:W4:Y:S04]  /*8d90*/  LDL R11, [R1+0x74] ;  /* 0x00007400010b7983 */ /* 0x000f280000100800 */
[----:B------:R-:W4:Y:S01]  /*8da0*/  LDL R17, [UR6+0x14] ;  /* 0x00001406ff117983 */ /* 0x000f220008100800 */
[----:B--2---:R-:W-:-:S04]  /*8db0*/  FFMA R4, R4, R19, RZ ;  /* 0x0000001304047223 */ /* 0x004fc800000000ff */
[----:B---3--:R-:W-:-:S04]  /*8dc0*/  FFMA R4, R14, R5, R4 ;  /* 0x000000050e047223 */ /* 0x008fc80000000004 */
[----:B-----5:R-:W-:-:S04]  /*8dd0*/  FFMA R4, R16, R7, R4 ;  /* 0x0000000710047223 */ /* 0x020fc80000000004 */
[----:B----4-:R-:W-:-:S04]  /*8de0*/  FFMA R4, R13, R9, R4 ;  /* 0x000000090d047223 */ /* 0x010fc80000000004 */
[----:B------:R-:W-:-:S04]  /*8df0*/  FFMA R4, R15, R11, R4 ;  /* 0x0000000b0f047223 */ /* 0x000fc80000000004 */
[----:B------:R-:W-:-:S05]  /*8e00*/  FADD R4, -R4, R17 ;  /* 0x0000001104047221 */ /* 0x000fca0000000100 */
[----:B------:R2:W-:Y:S02]  /*8e10*/  STL [UR6+0x14], R4 ;  /* 0x00001404ff007987 */ /* 0x0005e40008100806 */
.L_x_182:
[----:B------:R-:W-:-:S09]  /*8e20*/  UISETP.GT.U32.AND UP2, UPT, UR9, 0x4, UPT ;  /* 0x000000040900788c */ /* 0x000fd2000bf44070 */
[----:B------:R-:W-:Y:S05]  /*8e30*/  BRA.U UP2, `(.L_x_183) ;  /* 0x0000000902387547 */ /* 0x000fea000b800000 */
[----:B------:R-:W-:Y:S05]  /*8e40*/  BRA.U UP0, `(.L_x_184) ;  /* 0x0000000100307547 */ /* 0x000fea000b800000 */
[----:B------:R-:W5:Y:S04]  /*8e50*/  LDL.64 R6, [R1+0x8] ;  /* 0x0000080001067983 */ /* 0x000f680000100a00 */
[----:B------:R-:W3:Y:S04]  /*8e60*/  LDL.64 R8, [R1+0x10] ;  /* 0x0000100001087983 */ /* 0x000ee80000100a00 */
[----:B--2---:R-:W2:Y:S01]  /*8e70*/  LDL R4, [R1+0x4] ;  /* 0x0000040001047983 */ /* 0x004ea20000100800 */
[C---:B-----5:R-:W-:Y:S01]  /*8e80*/  FMUL R6, R57.reuse, R6 ;  /* 0x0000000639067220 */ /* 0x060fe20000400000 */
[----:B------:R-:W-:Y:S01]  /*8e90*/  FMUL R7, R57, R7 ;  /* 0x0000000739077220 */ /* 0x000fe20000400000 */
[-C--:B---3--:R-:W-:Y:S01]  /*8ea0*/  FMUL R8, R8, R57.reuse ;  /* 0x0000003908087220 */ /* 0x088fe20000400000 */
[----:B------:R-:W-:-:S03]  /*8eb0*/  FMUL R9, R9, R57 ;  /* 0x0000003909097220 */ /* 0x000fc60000400000 */
[----:B------:R3:W-:Y:S01]  /*8ec0*/  STL.64 [R1+0x8], R6 ;  /* 0x0000080601007387 */ /* 0x0007e20000100a00 */
[----:B--2---:R-:W-:-:S03]  /*8ed0*/  FMUL R4, R4, R57 ;  /* 0x0000003904047220 */ /* 0x004fc60000400000 */
[----:B------:R3:W-:Y:S04]  /*8ee0*/  STL.64 [R1+0x10], R8 ;  /* 0x0000100801007387 */ /* 0x0007e80000100a00 */
[----:B------:R3:W-:Y:S01]  /*8ef0*/  STL [R1+0x4], R4 ;  /* 0x0000040401007387 */ /* 0x0007e20000100800 */
[----:B------:R-:W-:Y:S05]  /*8f00*/  BRA `(.L_x_183) ;  /* 0x0000000800047947 */ /* 0x000fea0003800000 */
.L_x_184:
[----:B------:R-:W-:Y:S02]  /*8f10*/  ULOP3.LUT UR7, UR9, 0x1, URZ, 0xc0, !UPT ;  /* 0x0000000109077892 */ /* 0x000fe4000f8ec0ff */
[----:B------:R-:W-:Y:S02]  /*8f20*/  UIMAD UR5, UR9, 0x7, URZ ;  /* 0x00000007090578a4 */ /* 0x000fe4000f8e02ff */
[----:B------:R-:W-:Y:S02]  /*8f30*/  UISETP.NE.U32.AND UP0, UPT, UR7, 0x1, UPT ;  /* 0x000000010700788c */ /* 0x000fe4000bf05070 */
[----:B------:R-:W-:Y:S01]  /*8f40*/  ULEA UR5, UR5, UR16, 0x2 ;  /* 0x0000001005057291 */ /* 0x000fe2000f8e10ff */
[----:B------:R-:W-:-:S06]  /*8f50*/  UMOV UR7, UR9 ;  /* 0x0000000900077c82 */ /* 0x000fcc0008000000 */
[----:B------:R-:W-:Y:S05]  /*8f60*/  BRA.U !UP0, `(.L_x_185) ;  /* 0x0000000108947547 */ /* 0x000fea000b800000 */
[----:B------:R-:W-:Y:S01]  /*8f70*/  ULEA UR7, UR9, UR16, 0x2 ;  /* 0x0000001009077291 */ /* 0x000fe2000f8e10ff */
[----:B------:R-:W5:Y:S04]  /*8f80*/  LDL R50, [UR5] ;  /* 0x00000005ff327983 */ /* 0x000f680008100800 */
[----:B------:R-:W3:Y:S04]  /*8f90*/  LDL.64 R6, [UR6] ;  /* 0x00000006ff067983 */ /* 0x000ee80008100a00 */
[----:B------:R-:W3:Y:S04]  /*8fa0*/  LDL R5, [UR7+0x4] ;  /* 0x00000407ff057983 */ /* 0x000ee80008100800 */
[----:B--2---:R-:W2:Y:S01]  /*8fb0*/  LDL R4, [UR7+0x1c] ;  /* 0x00001c07ff047983 */ /* 0x004ea20008100800 */
[----:B------:R-:W-:Y:S01]  /*8fc0*/  UISETP.NE.AND UP0, UPT, UR9, 0x2, UPT ;  /* 0x000000020900788c */ /* 0x000fe2000bf05270 */
[----:B-----5:R-:W-:-:S04]  /*8fd0*/  IADD3 R8, PT, PT, R50, 0x1800000, RZ ;  /* 0x0180000032087810 */ /* 0x020fc80007ffe0ff */
[----:B------:R-:W-:Y:S01]  /*8fe0*/  LOP3.LUT R8, R8, 0x7f800000, RZ, 0xc0, !PT ;  /* 0x7f80000008087812 */ /* 0x000fe200078ec0ff */
[----:B---3--:R-:W-:-:S03]  /*8ff0*/  FFMA R6, R5, R6, RZ ;  /* 0x0000000605067223 */ /* 0x008fc600000000ff */
[----:B------:R-:W-:Y:S01]  /*9000*/  ISETP.GT.U32.AND P0, PT, R8, 0x1ffffff, PT ;  /* 0x01ffffff0800780c */ /* 0x000fe20003f04070 */
[----:B--2---:R-:W-:Y:S01]  /*9010*/  FFMA R7, R7, R4, R6 ;  /* 0x0000000407077223 */ /* 0x004fe20000000006 */
[----:B------:R-:W-:Y:S11]  /*9020*/  BRA.U !UP0, `(.L_x_186) ;  /* 0x0000000108287547 */ /* 0x000ff6000b800000 */
[----:B------:R-:W-:Y:S01]  /*9030*/  UISETP.NE.AND UP0, UPT, UR9, 0x4, UPT ;  /* 0x000000040900788c */ /* 0x000fe2000bf05270 */
[----:B------:R-:W2:Y:S04]  /*9040*/  LDL R4, [UR7+0x34] ;  /* 0x00003407ff047983 */ /* 0x000ea80008100800 */
[----:B------:R-:W2:Y:S01]  /*9050*/  LDL.64 R8, [UR6+0x8] ;  /* 0x00000806ff087983 */ /* 0x000ea20008100a00 */
[----:B------:R-:W-:-:S03]  /*9060*/  PLOP3.LUT P1, PT, PT, PT, UP0, 0x80, 0x8 ;  /* 0x000000000008781c */ /* 0x000fc60003f2f008 */
[----:B------:R-:W3:Y:S10]  /*9070*/  LDL R5, [UR7+0x4c] ;  /* 0x00004c07ff057983 */ /* 0x000ef40008100800 */
[----:B------:R-:W5:Y:S04]  /*9080*/  @P1 LDL R10, [UR6+0x10] ;  /* 0x00001006ff0a1983 */ /* 0x000f680008100800 */
[----:B------:R-:W5:Y:S01]  /*9090*/  @P1 LDL R6, [UR7+0x64] ;  /* 0x00006407ff061983 */ /* 0x000f620008100800 */
[----:B--2---:R-:W-:-:S04]  /*90a0*/  FFMA R4, R4, R8, R7 ;  /* 0x0000000804047223 */ /* 0x004fc80000000007 */
[----:B---3--:R-:W-:-:S04]  /*90b0*/  FFMA R7, R9, R5, R4 ;  /* 0x0000000509077223 */ /* 0x008fc80000000004 */
[----:B-----5:R-:W-:-:S07]  /*90c0*/  @P1 FFMA R7, R6, R10, R7 ;  /* 0x0000000a06071223 */ /* 0x020fce0000000007 */
.L_x_186:
[----:B------:R-:W-:Y:S04]  /*90d0*/  BSSY.RECONVERGENT B0, `(.L_x_187) ;  /* 0x0000009000007945 */ /* 0x000fe80003800200 */
[----:B------:R-:W-:Y:S05]  /*90e0*/  @P0 BRA `(.L_x_188) ;  /* 0x00000000000c0947 */ /* 0x000fea0003800000 */
[----:B------:R-:W-:-:S07]  /*90f0*/  MOV R38, 0x9110 ;  /* 0x0000911000267802 */ /* 0x000fce0000000f00 */
[----:B01--4-:R-:W-:Y:S05]  /*9100*/  CALL.REL.NOINC `($__internal_0_$__cuda_sm20_rcp_rn_f32_slowpath) ;  /* 0x0000001800ac7944 */ /* 0x013fea0003c00000 */
[----:B------:R-:W-:Y:S05]  /*9110*/  BRA `(.L_x_189) ;  /* 0x0000000000107947 */ /* 0x000fea0003800000 */
.L_x_188:
[----:B------:R-:W2:Y:S02]  /*9120*/  MUFU.RCP R44, R50 ;  /* 0x00000032002c7308 */ /* 0x000ea40000001000 */
[----:B--2---:R-:W-:-:S04]  /*9130*/  FFMA R4, R50, R44, -1 ;  /* 0xbf80000032047423 */ /* 0x004fc8000000002c */
[----:B------:R-:W-:-:S04]  /*9140*/  FADD.FTZ R5, -R4, -RZ ;  /* 0x800000ff04057221 */ /* 0x000fc80000010100 */
[----:B------:R-:W-:-:S07]  /*9150*/  FFMA R44, R44, R5, R44 ;  /* 0x000000052c2c7223 */ /* 0x000fce000000002c */
.L_x_189:
[----:B------:R-:W-:Y:S05]  /*9160*/  BSYNC.RECONVERGENT B0 ;  /* 0x0000000000007941 */ /* 0x000fea0003800200 */
.L_x_187:
[----:B------:R-:W2:Y:S01]  /*9170*/  LDL R4, [UR5+0x4] ;  /* 0x00000405ff047983 */ /* 0x000ea20008100800 */
[----:B------:R-:W-:Y:S01]  /*9180*/  UMOV UR7, UR4 ;  /* 0x0000000400077c82 */ /* 0x000fe20008000000 */
[----:B--2---:R-:W-:-:S04]  /*9190*/  FADD R7, R4, -R7 ;  /* 0x8000000704077221 */ /* 0x004fc80000000000 */
[----:B------:R-:W-:-:S05]  /*91a0*/  FMUL R7, R7, R44 ;  /* 0x0000002c07077220 */ /* 0x000fca0000400000 */
[----:B------:R2:W-:Y:S02]  /*91b0*/  STL [UR5+0x4], R7 ;  /* 0x00000407ff007987 */ /* 0x0005e40008100805 */
.L_x_185:
[----:B------:R-:W-:-:S09]  /*91c0*/  UISETP.NE.AND UP0, UPT, UR9, 0x4, UPT ;  /* 0x000000040900788c */ /* 0x000fd2000bf05270 */
[----:B------:R-:W-:Y:S05]  /*91d0*/  BRA.U !UP0, `(.L_x_183) ;  /* 0x0000000508507547 */ /* 0x000fea000b800000 */
[----:B--2---:R-:W5:Y:S01]  /*91e0*/  LDL R4, [UR6] ;  /* 0x00000006ff047983 */ /* 0x004f620008100800 */
[----:B------:R-:W-:Y:S02]  /*91f0*/  UIMAD UR11, UR9, 0x18, URZ ;  /* 0x00000018090b78a4 */ /* 0x000fe4000f8e02ff */
[----:B------:R-:W-:-:S12]  /*9200*/  UIMAD UR8, UR7, 0x4, UR16 ;  /* 0x00000004070878a4 */ /* 0x000fd8000f8e0210 */
.L_x_198:
[----:B--2---:R-:W2:Y:S04]  /*9210*/  LDL R50, [UR5] ;  /* 0x00000005ff327983 */ /* 0x004ea80008100800 */
[----:B------:R-:W3:Y:S01]  /*9220*/  LDL R5, [UR8+0x4] ;  /* 0x00000408ff057983 */ /* 0x000ee20008100800 */
[----:B------:R-:W-:Y:S01]  /*9230*/  UISETP.NE.AND UP0, UPT, UR9, 0x1, UPT ;  /* 0x000000010900788c */ /* 0x000fe2000bf05270 */
[----:B--2---:R-:W-:-:S04]  /*9240*/  IADD3 R6, PT, PT, R50, 0x1800000, RZ ;  /* 0x0180000032067810 */ /* 0x004fc80007ffe0ff */
[----:B------:R-:W-:Y:S01]  /*9250*/  LOP3.LUT R6, R6, 0x7f800000, RZ, 0xc0, !PT ;  /* 0x7f80000006067812 */ /* 0x000fe200078ec0ff */
[----:B---3-5:R-:W-:-:S03]  /*9260*/  FFMA R5, R4, R5, RZ ;  /* 0x0000000504057223 */ /* 0x028fc600000000ff */
[----:B------:R-:W-:Y:S01]  /*9270*/  ISETP.GT.U32.AND P0, PT, R6, 0x1ffffff, PT ;  /* 0x01ffffff0600780c */ /* 0x000fe20003f04070 */
[----:B------:R-:W-:-:S12]  /*9280*/  BRA.U !UP0, `(.L_x_190) ;  /* 0x00000001083c7547 */ /* 0x000fd8000b800000 */
[----:B------:R-:W2:Y:S04]  /*9290*/  LDL R6, [UR8+0x1c] ;  /* 0x00001c08ff067983 */ /* 0x000ea80008100800 */
[----:B------:R-:W2:Y:S01]  /*92a0*/  LDL R7, [UR6+0x4] ;  /* 0x00000406ff077983 */ /* 0x000ea20008100800 */
[----:B------:R-:W-:Y:S01]  /*92b0*/  UISETP.NE.AND UP2, UPT, UR9, 0x2, UPT ;  /* 0x000000020900788c */ /* 0x000fe2000bf45270 */
[----:B--2---:R-:W-:-:S08]  /*92c0*/  FFMA R5, R6, R7, R5 ;  /* 0x0000000706057223 */ /* 0x004fd00000000005 */
[----:B------:R-:W-:Y:S05]  /*92d0*/  BRA.U !UP2, `(.L_x_190) ;  /* 0x000000010a287547 */ /* 0x000fea000b800000 */
[----:B------:R-:W-:Y:S01]  /*92e0*/  UISETP.NE.AND UP2, UPT, UR9, 0x3, UPT ;  /* 0x000000030900788c */ /* 0x000fe2000bf45270 */
[----:B------:R-:W2:Y:S04]  /*92f0*/  LDL R6, [UR8+0x34] ;  /* 0x00003408ff067983 */ /* 0x000ea80008100800 */
[----:B------:R-:W2:Y:S01]  /*9300*/  LDL.64 R8, [UR6+0x8] ;  /* 0x00000806ff087983 */ /* 0x000ea20008100a00 */
[----:B------:R-:W-:-:S13]  /*9310*/  PLOP3.LUT P1, PT, PT, PT, UP2, 0x80, 0x8 ;  /* 0x000000000008781c */ /* 0x000fda0003f2f028 */
[----:B------:R-:W3:Y:S04]  /*9320*/  @P1 LDL R10, [UR8+0x4c] ;  /* 0x00004c08ff0a1983 */ /* 0x000ee80008100800 */
[----:B------:R-:W5:Y:S04]  /*9330*/  @P1 LDL R12, [UR8+0x64] ;  /* 0x00006408ff0c1983 */ /* 0x000f680008100800 */
[----:B------:R-:W5:Y:S01]  /*9340*/  @P1 LDL R7, [UR6+0x10] ;  /* 0x00001006ff071983 */ /* 0x000f620008100800 */
[----:B--2---:R-:W-:-:S04]  /*9350*/  FFMA R5, R6, R8, R5 ;  /* 0x0000000806057223 */ /* 0x004fc80000000005 */
[----:B---3--:R-:W-:-:S04]  /*9360*/  @P1 FFMA R9, R10, R9, R5 ;  /* 0x000000090a091223 */ /* 0x008fc80000000005 */
[----:B-----5:R-:W-:-:S07]  /*9370*/  @P1 FFMA R5, R12, R7, R9 ;  /* 0x000000070c051223 */ /* 0x020fce0000000009 */
.L_x_190:
[----:B------:R-:W-:Y:S01]  /*9380*/  UMOV UR10, UR8 ;  /* 0x00000008000a7c82 */ /* 0x000fe20008000000 */
[----:B------:R-:W-:Y:S04]  /*9390*/  BSSY.RECONVERGENT B0, `(.L_x_191) ;  /* 0x0000009000007945 */ /* 0x000fe80003800200 */
[----:B------:R-:W-:Y:S05]  /*93a0*/  @P0 BRA `(.L_x_192) ;  /* 0x00000000000c0947 */ /* 0x000fea0003800000 */
[----:B------:R-:W-:-:S07]  /*93b0*/  MOV R38, 0x93d0 ;  /* 0x000093d000267802 */ /* 0x000fce0000000f00 */
[----:B01--4-:R-:W-:Y:S05]  /*93c0*/  CALL.REL.NOINC `($__internal_0_$__cuda_sm20_rcp_rn_f32_slowpath) ;  /* 0x0000001400fc7944 */ /* 0x013fea0003c00000 */
[----:B------:R-:W-:Y:S05]  /*93d0*/  BRA `(.L_x_193) ;  /* 0x0000000000107947 */ /* 0x000fea0003800000 */
.L_x_192:
[----:B------:R-:W2:Y:S02]  /*93e0*/  MUFU.RCP R44, R50 ;  /* 0x00000032002c7308 */ /* 0x000ea40000001000 */
[----:B--2---:R-:W-:-:S04]  /*93f0*/  FFMA R6, R50, R44, -1 ;  /* 0xbf80000032067423 */ /* 0x004fc8000000002c */
[----:B------:R-:W-:-:S04]  /*9400*/  FADD.FTZ R7, -R6, -RZ ;  /* 0x800000ff06077221 */ /* 0x000fc80000010100 */
[----:B------:R-:W-:-:S07]  /*9410*/  FFMA R44, R44, R7, R44 ;  /* 0x000000072c2c7223 */ /* 0x000fce000000002c */
.L_x_193:
[----:B------:R-:W-:Y:S05]  /*9420*/  BSYNC.RECONVERGENT B0 ;  /* 0x0000000000007941 */ /* 0x000fea0003800200 */
.L_x_191:
[----:B------:R-:W-:-:S05]  /*9430*/  MOV R8, UR8 ;  /* 0x0000000800087c02 */ /* 0x000fca0008000f00 */
[----:B------:R-:W2:Y:S01]  /*9440*/  LDL R6, [R8+UR11+0x4] ;  /* 0x0000040b08067983 */ /* 0x000ea20008100800 */
[----:B------:R-:W-:Y:S01]  /*9450*/  MOV R10, UR8 ;  /* 0x00000008000a7c02 */ /* 0x000fe20008000f00 */
[----:B--2---:R-:W-:-:S04]  /*9460*/  FADD R5, R6, -R5 ;  /* 0x8000000506057221 */ /* 0x004fc80000000000 */
[----:B------:R-:W-:-:S05]  /*9470*/  FMUL R5, R5, R44 ;  /* 0x0000002c05057220 */ /* 0x000fca0000400000 */
[----:B------:R2:W-:Y:S04]  /*9480*/  STL [R10+UR11+0x4], R5 ;  /* 0x000004050a007987 */ /* 0x0005e8000810080b */
[----:B------:R-:W3:Y:S04]  /*9490*/  LDL R50, [UR5] ;  /* 0x00000005ff327983 */ /* 0x000ee80008100800 */
[----:B------:R-:W5:Y:S01]  /*94a0*/  LDL R7, [UR8+0x8] ;  /* 0x00000808ff077983 */ /* 0x000f620008100800 */
[----:B------:R-:W-:Y:S02]  /*94b0*/  UIADD3 UR14, UPT, UPT, UR11, UR8, URZ ;  /* 0x000000080b0e7290 */ /* 0x000fe4000fffe0ff */
[----:B------:R-:W-:-:S02]  /*94c0*/  UIADD3 UR7, UPT, UPT, UR7, 0x2, URZ ;  /* 0x0000000207077890 */ /* 0x000fc4000fffe0ff */
[----:B------:R-:W-:Y:S01]  /*94d0*/  UIADD3 UR8, UPT, UPT, UR8, 0x8, URZ ;  /* 0x0000000808087890 */ /* 0x000fe2000fffe0ff */
[----:B---3--:R-:W-:-:S04]  /*94e0*/  IADD3 R6, PT, PT, R50, 0x1800000, RZ ;  /* 0x0180000032067810 */ /* 0x008fc80007ffe0ff */
[----:B------:R-:W-:Y:S01]  /*94f0*/  LOP3.LUT R6, R6, 0x7f800000, RZ, 0xc0, !PT ;  /* 0x7f80000006067812 */ /* 0x000fe200078ec0ff */
[----:B-----5:R-:W-:-:S03]  /*9500*/  FFMA R7, R4, R7, RZ ;  /* 0x0000000704077223 */ /* 0x020fc600000000ff */
[----:B------:R-:W-:Y:S01]  /*9510*/  ISETP.GT.U32.AND P0, PT, R6, 0x1ffffff, PT ;  /* 0x01ffffff0600780c */ /* 0x000fe20003f04070 */
[----:B--2---:R-:W-:-:S12]  /*9520*/  BRA.U !UP0, `(.L_x_194) ;  /* 0x00000001083c7547 */ /* 0x004fd8000b800000 */
        /* <DEDUP_REMOVED lines=15> */
.L_x_194:
[----:B------:R-:W-:Y:S04]  /*9620*/  BSSY.RECONVERGENT B0, `(.L_x_195) ;  /* 0x0000009000007945 */ /* 0x000fe80003800200 */
[----:B------:R-:W-:Y:S05]  /*9630*/  @P0 BRA `(.L_x_196) ;  /* 0x00000000000c0947 */ /* 0x000fea0003800000 */
[----:B------:R-:W-:-:S07]  /*9640*/  MOV R38, 0x9660 ;  /* 0x0000966000267802 */ /* 0x000fce0000000f00 */
[----:B01--4-:R-:W-:Y:S05]  /*9650*/  CALL.REL.NOINC `($__internal_0_$__cuda_sm20_rcp_rn_f32_slowpath) ;  /* 0x0000001400587944 */ /* 0x013fea0003c00000 */
[----:B------:R-:W-:Y:S05]  /*9660*/  BRA `(.L_x_197) ;  /* 0x0000000000107947 */ /* 0x000fea0003800000 */
.L_x_196:
[----:B------:R-:W2:Y:S02]  /*9670*/  MUFU.RCP R44, R50 ;  /* 0x00000032002c7308 */ /* 0x000ea40000001000 */
[----:B--2---:R-:W-:-:S04]  /*9680*/  FFMA R5, R50, R44, -1 ;  /* 0xbf80000032057423 */ /* 0x004fc8000000002c */
[----:B------:R-:W-:-:S04]  /*9690*/  FADD.FTZ R5, -R5, -RZ ;  /* 0x800000ff05057221 */ /* 0x000fc80000010100 */
[----:B------:R-:W-:-:S07]  /*96a0*/  FFMA R44, R44, R5, R44 ;  /* 0x000000052c2c7223 */ /* 0x000fce000000002c */
.L_x_197:
[----:B------:R-:W-:Y:S05]  /*96b0*/  BSYNC.RECONVERGENT B0 ;  /* 0x0000000000007941 */ /* 0x000fea0003800200 */
.L_x_195:
[----:B------:R-:W2:Y:S01]  /*96c0*/  LDL R6, [UR14+0x8] ;  /* 0x0000080eff067983 */ /* 0x000ea20008100800 */
[----:B------:R-:W-:Y:S01]  /*96d0*/  UISETP.NE.AND UP0, UPT, UR7, 0x5, UPT ;  /* 0x000000050700788c */ /* 0x000fe2000bf05270 */
[----:B--2---:R-:W-:-:S04]  /*96e0*/  FADD R7, R6, -R7 ;  /* 0x8000000706077221 */ /* 0x004fc80000000000 */
[----:B------:R-:W-:-:S05]  /*96f0*/  FMUL R7, R7, R44 ;  /* 0x0000002c07077220 */ /* 0x000fca0000400000 */
[----:B------:R2:W-:Y:S01]  /*9700*/  STL [UR14+0x8], R7 ;  /* 0x00000807ff007987 */ /* 0x0005e2000810080e */
[----:B------:R-:W-:Y:S05]  /*9710*/  BRA.U UP0, `(.L_x_198) ;  /* 0xfffffff900bc7547 */ /* 0x000fea000b83ffff */
.L_x_183:
[----:B------:R-:W-:Y:S05]  /*9720*/  BRA.U UP1, `(.L_x_199) ;  /* 0xfffffff101c87547 */ /* 0x000fea000b83ffff */
[----:B------:R-:W5:Y:S04]  /*9730*/  LDL R55, [R1+0x4] ;  /* 0x0000040001377983 */ /* 0x000f680000100800 */
[----:B------:R-:W5:Y:S04]  /*9740*/  LDL.64 R46, [R1+0x8] ;  /* 0x00000800012e7983 */ /* 0x000f680000100a00 */
[----:B--23--:R-:W2:Y:S04]  /*9750*/  LDL.128 R4, [R1+0x20] ;  /* 0x0000200001047983 */ /* 0x00cea80000100c00 */
[----:B------:R-:W3:Y:S04]  /*9760*/  LDL.128 R8, [R1+0x10] ;  /* 0x0000100001087983 */ /* 0x000ee80000100c00 */
[----:B-1----:R-:W3:Y:S04]  /*9770*/  LDL.128 R16, [R1+0x30] ;  /* 0x0000300001107983 */ /* 0x002ee80000100c00 */
[----:B------:R-:W3:Y:S04]  /*9780*/  LDL.128 R20, [R1+0x40] ;  /* 0x0000400001147983 */ /* 0x000ee80000100c00 */
[----:B0---4-:R-:W4:Y:S04]  /*9790*/  LDL.128 R12, [R1+0x80] ;  /* 0x00008000010c7983 */ /* 0x011f280000100c00 */
[----:B------:R-:W4:Y:S04]  /*97a0*/  LDL.128 R24, [R1+0x50] ;  /* 0x0000500001187983 */ /* 0x000f280000100c00 */
[----:B------:R-:W4:Y:S01]  /*97b0*/  LDL.128 R28, [R1+0x70] ;  /* 0x00007000011c7983 */ /* 0x000f220000100c00 */
[----:B------:R-:W-:Y:S01]  /*97c0*/  BSSY.RECONVERGENT B2, `(.L_x_200) ;  /* 0x0000021000027945 */ /* 0x000fe20003800200 */
[----:B-----5:R-:W-:Y:S01]  /*97d0*/  FADD R53, RZ, R55 ;  /* 0x00000037ff357221 */ /* 0x020fe20000000000 */
[----:B------:R-:W-:-:S03]  /*97e0*/  FADD R32, RZ, R46 ;  /* 0x0000002eff207221 */ /* 0x000fc60000000000 */
[----:B------:R-:W-:Y:S01]  /*97f0*/  FADD R53, RZ, -R53 ;  /* 0x80000035ff357221 */ /* 0x000fe20000000000 */
[----:B------:R-:W-:-:S03]  /*9800*/  FADD R34, RZ, R47 ;  /* 0x0000002fff227221 */ /* 0x000fc60000000000 */
[C---:B--2---:R-:W-:Y:S01]  /*9810*/  FFMA R32, R53.reuse, R4, R32 ;  /* 0x0000000435207223 */ /* 0x044fe20000000020 */
[C---:B------:R-:W-:Y:S01]  /*9820*/  FFMA R33, R53.reuse, R5, R34 ;  /* 0x0000000535217223 */ /* 0x040fe20000000022 */
[----:B---3--:R-:W-:Y:S02]  /*9830*/  FADD R36, RZ, R8 ;  /* 0x00000008ff247221 */ /* 0x008fe40000000000 */
[----:B------:R-:W-:Y:S01]  /*9840*/  FADD R56, RZ, -R32 ;  /* 0x80000020ff387221 */ /* 0x000fe20000000000 */
[----:B------:R-:W-:Y:S01]  /*9850*/  FADD R32, RZ, R9 ;  /* 0x00000009ff207221 */ /* 0x000fe20000000000 */
[C---:B------:R-:W-:Y:S02]  /*9860*/  FFMA R35, R53.reuse, R6, R36 ;  /* 0x0000000635237223 */ /* 0x040fe40000000024 */
[C---:B------:R-:W-:Y:S01]  /*9870*/  FFMA R33, R56.reuse, R19, R33 ;  /* 0x0000001338217223 */ /* 0x040fe20000000021 */
[----:B------:R-:W-:Y:S01]  /*9880*/  FFMA R36, R53, R7, R32 ;  /* 0x0000000735247223 */ /* 0x000fe20000000020 */
[----:B------:R-:W-:-:S02]  /*9890*/  FFMA R32, R56, R20, R35 ;  /* 0x0000001438207223 */ /* 0x000fc40000000023 */
[----:B------:R-:W-:Y:S01]  /*98a0*/  FADD R39, RZ, -R33 ;  /* 0x80000021ff277221 */ /* 0x000fe20000000000 */
[----:B------:R-:W-:Y:S01]  /*98b0*/  FFMA R36, R56, R21, R36 ;  /* 0x0000001538247223 */ /* 0x000fe20000000024 */
[----:B----4-:R-:W0:Y:S02]  /*98c0*/  MUFU.RCP R34, R15 ;  /* 0x0000000f00227308 */ /* 0x010e240000001000 */
[C---:B------:R-:W-:Y:S01]  /*98d0*/  FFMA R32, R39.reuse, R26, R32 ;  /* 0x0000001a27207223 */ /* 0x040fe20000000020 */
[----:B------:R-:W-:-:S03]  /*98e0*/  FFMA R33, R39, R27, R36 ;  /* 0x0000001b27217223 */ /* 0x000fc60000000024 */
[----:B------:R-:W-:-:S04]  /*98f0*/  FADD R54, RZ, -R32 ;  /* 0x80000020ff367221 */ /* 0x000fc80000000000 */
[----:B------:R-:W-:-:S04]  /*9900*/  FFMA R33, R54, R29, R33 ;  /* 0x0000001d36217223 */ /* 0x000fc80000000021 */
[----:B------:R-:W-:Y:S01]  /*9910*/  FADD R50, RZ, -R33 ;  /* 0x80000021ff327221 */ /* 0x000fe20000000000 */
[----:B0-----:R-:W-:-:S03]  /*9920*/  FFMA R35, -R15, R34, 1 ;  /* 0x3f8000000f237423 */ /* 0x001fc60000000122 */
[----:B------:R-:W0:Y:S01]  /*9930*/  FCHK P0, R50, R15 ;  /* 0x0000000f32007302 */ /* 0x000e220000000000 */
[----:B------:R-:W-:-:S04]  /*9940*/  FFMA R35, R34, R35, R34 ;  /* 0x0000002322237223 */ /* 0x000fc80000000022 */
[----:B------:R-:W-:-:S04]  /*9950*/  FFMA R32, R50, R35, RZ ;  /* 0x0000002332207223 */ /* 0x000fc800000000ff */
[----:B------:R-:W-:-:S04]  /*9960*/  FFMA R51, -R15, R32, R50 ;  /* 0x000000200f337223 */ /* 0x000fc80000000132 */
[----:B------:R-:W-:Y:S01]  /*9970*/  FFMA R51, R35, R51, R32 ;  /* 0x0000003323337223 */ /* 0x000fe20000000020 */
[----:B0-----:R-:W-:Y:S06]  /*9980*/  @!P0 BRA `(.L_x_201) ;  /* 0x0000000000108947 */ /* 0x001fec0003800000 */
[----:B------:R-:W-:Y:S02]  /*9990*/  MOV R45, R15 ;  /* 0x0000000f002d7202 */ /* 0x000fe40000000f00 */
[----:B------:R-:W-:-:S07]  /*99a0*/  MOV R38, 0x99c0 ;  /* 0x000099c000267802 */ /* 0x000fce0000000f00 */
[----:B------:R-:W-:Y:S05]  /*99b0*/  CALL.REL.NOINC `($__internal_2_$__cuda_sm3x_div_rn_noftz_f32_slowpath) ;  /* 0x0000001400c07944 */ /* 0x000fea0003c00000 */
[----:B------:R-:W-:-:S07]  /*99c0*/  MOV R51, R32 ;  /* 0x0000002000337202 */ /* 0x000fce0000000f00 */
.L_x_201:
[----:B------:R-:W-:Y:S05]  /*99d0*/  BSYNC.RECONVERGENT B2 ;  /* 0x0000000000027941 */ /* 0x000fea0003800200 */
.L_x_200:
[----:B------:R-:W-:Y:S01]  /*99e0*/  IADD3 R32, PT, PT, R28, 0x1800000, RZ ;  /* 0x018000001c207810 */ /* 0x000fe20007ffe0ff */
[----:B------:R-:W-:Y:S01]  /*99f0*/  BSSY.RECONVERGENT B0, `(.L_x_202) ;  /* 0x000000e000007945 */ /* 0x000fe20003800200 */
[----:B------:R-:W-:Y:S02]  /*9a00*/  FFMA R59, R14, R51, RZ ;  /* 0x000000330e3b7223 */ /* 0x000fe400000000ff */
[----:B------:R-:W-:-:S04]  /*9a10*/  LOP3.LUT R32, R32, 0x7f800000, RZ, 0xc0, !PT ;  /* 0x7f80000020207812 */ /* 0x000fc800078ec0ff */
[----:B------:R-:W-:-:S13]  /*9a20*/  ISETP.GT.U32.AND P0, PT, R32, 0x1ffffff, PT ;  /* 0x01ffffff2000780c */ /* 0x000fda0003f04070 */
[----:B------:R-:W-:Y:S05]  /*9a30*/  @P0 BRA `(.L_x_203) ;  /* 0x0000000000140947 */ /* 0x000fea0003800000 */
[----:B------:R-:W-:Y:S02]  /*9a40*/  MOV R50, R28 ;  /* 0x0000001c00327202 */ /* 0x000fe40000000f00 */
[----:B------:R-:W-:-:S07]  /*9a50*/  MOV R38, 0x9a70 ;  /* 0x00009a7000267802 */ /* 0x000fce0000000f00 */
[----:B------:R-:W-:Y:S05]  /*9a60*/  CALL.REL.NOINC `($__internal_0_$__cuda_sm20_rcp_rn_f32_slowpath) ;  /* 0x0000001000547944 */ /* 0x000fea0003c00000 */
[----:B------:R-:W-:Y:S01]  /*9a70*/  MOV R58, R44 ;  /* 0x0000002c003a7202 */ /* 0x000fe20000000f00 */
[----:B------:R-:W-:Y:S06]  /*9a80*/  BRA `(.L_x_204) ;  /* 0x0000000000107947 */ /* 0x000fec0003800000 */
.L_x_203:
[----:B------:R-:W0:Y:S02]  /*9a90*/  MUFU.RCP R33, R28 ;  /* 0x0000001c00217308 */ /* 0x000e240000001000 */
[----:B0-----:R-:W-:-:S04]  /*9aa0*/  FFMA R32, R28, R33, -1 ;  /* 0xbf8000001c207423 */ /* 0x001fc80000000021 */
[----:B------:R-:W-:-:S04]  /*9ab0*/  FADD.FTZ R32, -R32, -RZ ;  /* 0x800000ff20207221 */ /* 0x000fc80000010100 */
[----:B------:R-:W-:-:S07]  /*9ac0*/  FFMA R58, R33, R32, R33 ;  /* 0x00000020213a7223 */ /* 0x000fce0000000021 */
.L_x_204:
[----:B------:R-:W-:Y:S05]  /*9ad0*/  BSYNC.RECONVERGENT B0 ;  /* 0x0000000000007941 */ /* 0x000fea0003800200 */
.L_x_202:
[----:B------:R-:W2:Y:S01]  /*9ae0*/  LDL.128 R32, [R1+0x60] ;  /* 0x0000600001207983 */ /* 0x000ea20000100c00 */
[----:B------:R-:W-:Y:S01]  /*9af0*/  IADD3 R28, PT, PT, R25, 0x1800000, RZ ;  /* 0x01800000191c7810 */ /* 0x000fe20007ffe0ff */
[----:B------:R-:W-:Y:S01]  /*9b00*/  FADD R59, R54, -R59 ;  /* 0x8000003b363b7221 */ /* 0x000fe20000000000 */
[----:B------:R-:W-:Y:S02]  /*9b10*/  BSSY.RECONVERGENT B0, `(.L_x_205) ;  /* 0x0000010000007945 */ /* 0x000fe40003800200 */
[----:B------:R-:W-:Y:S01]  /*9b20*/  LOP3.LUT R28, R28, 0x7f800000, RZ, 0xc0, !PT ;  /* 0x7f8000001c1c7812 */ /* 0x000fe200078ec0ff */
[----:B------:R-:W-:-:S03]  /*9b30*/  FMUL R59, R59, R58 ;  /* 0x0000003a3b3b7220 */ /* 0x000fc60000400000 */
[----:B------:R-:W-:Y:S01]  /*9b40*/  ISETP.GT.U32.AND P0, PT, R28, 0x1ffffff, PT ;  /* 0x01ffffff1c00780c */ /* 0x000fe20003f04070 */
[----:B--2---:R-:W-:-:S04]  /*9b50*/  FFMA R54, R59, R35, RZ ;  /* 0x000000233b367223 */ /* 0x004fc800000000ff */
[----:B------:R-:W-:-:S08]  /*9b60*/  FFMA R54, R13, R51, R54 ;  /* 0x000000330d367223 */ /* 0x000fd00000000036 */
[----:B------:R-:W-:Y:S05]  /*9b70*/  @P0 BRA `(.L_x_206) ;  /* 0x0000000000140947 */ /* 0x000fea0003800000 */
[----:B------:R-:W-:Y:S02]  /*9b80*/  MOV R50, R25 ;  /* 0x0000001900327202 */ /* 0x000fe40000000f00 */
[----:B------:R-:W-:-:S07]  /*9b90*/  MOV R38, 0x9bb0 ;  /* 0x00009bb000267802 */ /* 0x000fce0000000f00 */
[----:B------:R-:W-:Y:S05]  /*9ba0*/  CALL.REL.NOINC `($__internal_0_$__cuda_sm20_rcp_rn_f32_slowpath) ;  /* 0x0000001000047944 */ /* 0x000fea0003c00000 */
[----:B------:R-:W-:Y:S01]  /*9bb0*/  MOV R28, R44 ;  /* 0x0000002c001c7202 */ /* 0x000fe20000000f00 */
[----:B------:R-:W-:Y:S06]  /*9bc0*/  BRA `(.L_x_207) ;  /* 0x0000000000107947 */ /* 0x000fec0003800000 */
.L_x_206:
[----:B------:R-:W0:Y:S02]  /*9bd0*/  MUFU.RCP R28, R25 ;  /* 0x00000019001c7308 */ /* 0x000e240000001000 */
[----:B0-----:R-:W-:-:S04]  /*9be0*/  FFMA R36, R25, R28, -1 ;  /* 0xbf80000019247423 */ /* 0x001fc8000000001c */
[----:B------:R-:W-:-:S04]  /*9bf0*/  FADD.FTZ R37, -R36, -RZ ;  /* 0x800000ff24257221 */ /* 0x000fc80000010100 */
[----:B------:R-:W-:-:S07]  /*9c00*/  FFMA R28, R28, R37, R28 ;  /* 0x000000251c1c7223 */ /* 0x000fce000000001c */
.L_x_207:
[----:B------:R-:W-:Y:S05]  /*9c10*/  BSYNC.RECONVERGENT B0 ;  /* 0x0000000000007941 */ /* 0x000fea0003800200 */
.L_x_205:
[----:B------:R-:W-:Y:S01]  /*9c20*/  IADD3 R25, PT, PT, R18, 0x1800000, RZ ;  /* 0x0180000012197810 */ /* 0x000fe20007ffe0ff */
[----:B------:R-:W-:Y:S01]  /*9c30*/  FADD R61, R39, -R54 ;  /* 0x80000036273d7221 */ /* 0x000fe20000000000 */
[----:B------:R-:W-:Y:S02]  /*9c40*/  BSSY.RECONVERGENT B0, `(.L_x_208) ;  /* 0x0000011000007945 */ /* 0x000fe40003800200 */
[----:B------:R-:W-:Y:S01]  /*9c50*/  LOP3.LUT R25, R25, 0x7f800000, RZ, 0xc0, !PT ;  /* 0x7f80000019197812 */ /* 0x000fe200078ec0ff */
[----:B------:R-:W-:-:S03]  /*9c60*/  FMUL R61, R61, R28 ;  /* 0x0000001c3d3d7220 */ /* 0x000fc60000400000 */
[----:B------:R-:W-:Y:S01]  /*9c70*/  ISETP.GT.U32.AND P0, PT, R25, 0x1ffffff, PT ;  /* 0x01ffffff1900780c */ /* 0x000fe20003f04070 */
[----:B------:R-:W-:-:S04]  /*9c80*/  FFMA R36, R24, R61, RZ ;  /* 0x0000003d18247223 */ /* 0x000fc800000000ff */
[----:B------:R-:W-:-:S04]  /*9c90*/  FFMA R39, R59, R34, R36 ;  /* 0x000000223b277223 */ /* 0x000fc80000000024 */
[----:B------:R-:W-:-:S04]  /*9ca0*/  FFMA R39, R12, R51, R39 ;  /* 0x000000330c277223 */ /* 0x000fc80000000027 */
[----:B------:R-:W-:Y:S05]  /*9cb0*/  @P0 BRA `(.L_x_209) ;  /* 0x0000000000140947 */ /* 0x000fea0003800000 */
[----:B------:R-:W-:Y:S02]  /*9cc0*/  MOV R50, R18 ;  /* 0x0000001200327202 */ /* 0x000fe40000000f00 */
[----:B------:R-:W-:-:S07]  /*9cd0*/  MOV R38, 0x9cf0 ;  /* 0x00009cf000267802 */ /* 0x000fce0000000f00 */
[----:B------:R-:W-:Y:S05]  /*9ce0*/  CALL.REL.NOINC `($__internal_0_$__cuda_sm20_rcp_rn_f32_slowpath) ;  /* 0x0000000c00b47944 */ /* 0x000fea0003c00000 */
[----:B------:R-:W-:Y:S01]  /*9cf0*/  MOV R25, R44 ;  /* 0x0000002c00197202 */ /* 0x000fe20000000f00 */
[----:B------:R-:W-:Y:S06]  /*9d00*/  BRA `(.L_x_210) ;  /* 0x0000000000107947 */ /* 0x000fec0003800000 */
.L_x_209:
[----:B------:R-:W0:Y:S02]  /*9d10*/  MUFU.RCP R25, R18 ;  /* 0x0000001200197308 */ /* 0x000e240000001000 */
[----:B0-----:R-:W-:-:S04]  /*9d20*/  FFMA R36, R18, R25, -1 ;  /* 0xbf80000012247423 */ /* 0x001fc80000000019 */
[----:B------:R-:W-:-:S04]  /*9d30*/  FADD.FTZ R36, -R36, -RZ ;  /* 0x800000ff24247221 */ /* 0x000fc80000010100 */
[----:B------:R-:W-:-:S07]  /*9d40*/  FFMA R25, R25, R36, R25 ;  /* 0x0000002419197223 */ /* 0x000fce0000000019 */
.L_x_210:
[----:B------:R-:W-:Y:S05]  /*9d50*/  BSYNC.RECONVERGENT B0 ;  /* 0x0000000000007941 */ /* 0x000fea0003800200 */
.L_x_208:
        /* <DEDUP_REMOVED lines=9> */
[----:B------:R-:W-:Y:S01]  /*9df0*/  FFMA R56, R31, R51, R18 ;  /* 0x000000331f387223 */ /* 0x000fe20000000012 */
[----:B------:R-:W-:Y:S06]  /*9e00*/  @P0 BRA `(.L_x_212) ;  /* 0x0000000000140947 */ /* 0x000fec0003800000 */
[----:B------:R-:W-:Y:S02]  /*9e10*/  MOV R50, R11 ;  /* 0x0000000b00327202 */ /* 0x000fe40000000f00 */
[----:B------:R-:W-:-:S07]  /*9e20*/  MOV R38, 0x9e40 ;  /* 0x00009e4000267802 */ /* 0x000fce0000000f00 */
[----:B------:R-:W-:Y:S05]  /*9e30*/  CALL.REL.NOINC `($__internal_0_$__cuda_sm20_rcp_rn_f32_slowpath) ;  /* 0x0000000c00607944 */ /* 0x000fea0003c00000 */
[----:B------:R-:W-:Y:S01]  /*9e40*/  MOV R18, R44 ;  /* 0x0000002c00127202 */ /* 0x000fe20000000f00 */
[----:B------:R-:W-:Y:S06]  /*9e50*/  BRA `(.L_x_213) ;  /* 0x0000000000107947 */ /* 0x000fec0003800000 */
.L_x_212:
[----:B------:R-:W0:Y:S02]  /*9e60*/  MUFU.RCP R18, R11 ;  /* 0x0000000b00127308 */ /* 0x000e240000001000 */
[----:B0-----:R-:W-:-:S04]  /*9e70*/  FFMA R36, R11, R18, -1 ;  /* 0xbf8000000b247423 */ /* 0x001fc80000000012 */
[----:B------:R-:W-:-:S04]  /*9e80*/  FADD.FTZ R37, -R36, -RZ ;  /* 0x800000ff24257221 */ /* 0x000fc80000010100 */
[----:B------:R-:W-:-:S07]  /*9e90*/  FFMA R18, R18, R37, R18 ;  /* 0x0000002512127223 */ /* 0x000fce0000000012 */
.L_x_213:
[----:B------:R-:W-:Y:S05]  /*9ea0*/  BSYNC.RECONVERGENT B0 ;  /* 0x0000000000007941 */ /* 0x000fea0003800200 */
.L_x_211:
[----:B------:R-:W-:Y:S01]  /*9eb0*/  FFMA R55, RZ, R55, RZ ;  /* 0x00000037ff377223 */ /* 0x000fe200000000ff */
[----:B------:R-:W-:Y:S01]  /*9ec0*/  FFMA R11, RZ, R46, RZ ;  /* 0x0000002eff0b7223 */ /* 0x000fe200000000ff */
[----:B------:R-:W-:Y:S01]  /*9ed0*/  FFMA R54, RZ, R47, RZ ;  /* 0x0000002fff367223 */ /* 0x000fe200000000ff */
[----:B------:R-:W-:Y:S01]  /*9ee0*/  FFMA R39, RZ, R8, RZ ;  /* 0x00000008ff277223 */ /* 0x000fe200000000ff */
[----:B------:R-:W-:Y:S01]  /*9ef0*/  FADD R46, -R55, 1 ;  /* 0x3f800000372e7421 */ /* 0x000fe20000000100 */
[----:B------:R-:W-:Y:S01]  /*9f00*/  FADD R53, R53, -R56 ;  /* 0x8000003835357221 */ /* 0x000fe20000000000 */
[----:B------:R-:W-:Y:S01]  /*9f10*/  FFMA R56, RZ, R9, RZ ;  /* 0x00000009ff387223 */ /* 0x000fe200000000ff */
[----:B------:R-:W-:Y:S01]  /*9f20*/  BSSY.RECONVERGENT B2, `(.L_x_214) ;  /* 0x0000022000027945 */ /* 0x000fe20003800200 */
[-C--:B------:R-:W-:Y:S01]  /*9f30*/  FFMA R36, R4, R46.reuse, R11 ;  /* 0x0000002e04247223 */ /* 0x080fe2000000000b */
[-C--:B------:R-:W-:Y:S01]  /*9f40*/  FFMA R38, R5, R46.reuse, R54 ;  /* 0x0000002e05267223 */ /* 0x080fe20000000036 */
[----:B------:R-:W-:Y:S01]  /*9f50*/  FFMA R37, R6, R46, R39 ;  /* 0x0000002e06257223 */ /* 0x000fe20000000027 */
[----:B------:R-:W-:Y:S01]  /*9f60*/  FMUL R53, R53, R18 ;  /* 0x0000001235357220 */ /* 0x000fe20000400000 */
[----:B------:R-:W-:-:S02]  /*9f70*/  FADD R8, RZ, -R36 ;  /* 0x80000024ff087221 */ /* 0x000fc40000000000 */
[----:B------:R-:W0:Y:S01]  /*9f80*/  MUFU.RCP R36, R15 ;  /* 0x0000000f00247308 */ /* 0x000e220000001000 */
[----:B------:R-:W-:Y:S01]  /*9f90*/  FFMA R53, R10, R53, RZ ;  /* 0x000000350a357223 */ /* 0x000fe200000000ff */
[----:B------:R-:W-:Y:S01]  /*9fa0*/  FFMA R9, R19, R8, R38 ;  /* 0x0000000813097223 */ /* 0x000fe20000000026 */
[----:B------:R-:W-:Y:S01]  /*9fb0*/  FFMA R38, R7, R46, R56 ;  /* 0x0000002e07267223 */ /* 0x000fe20000000038 */
[----:B------:R-:W-:Y:S01]  /*9fc0*/  FFMA R37, R20, R8, R37 ;  /* 0x0000000814257223 */ /* 0x000fe20000000025 */
[----:B------:R-:W-:Y:S01]  /*9fd0*/  FFMA R53, R16, R60, R53 ;  /* 0x0000003c10357223 */ /* 0x000fe20000000035 */
[----:B------:R-:W-:Y:S01]  /*9fe0*/  FADD R9, RZ, -R9 ;  /* 0x80000009ff097221 */ /* 0x000fe20000000000 */
[----:B------:R-:W-:Y:S02]  /*9ff0*/  FFMA R38, R21, R8, R38 ;  /* 0x0000000815267223 */ /* 0x000fe40000000026 */
[----:B------:R-:W-:Y:S01]  /*a000*/  FFMA R22, R22, R61, R53 ;  /* 0x0000003d16167223 */ /* 0x000fe20000000035 */
[-C--:B------:R-:W-:Y:S01]  /*a010*/  FFMA R10, R26, R9.reuse, R37 ;  /* 0x000000091a0a7223 */ /* 0x080fe20000000025 */
[----:B------:R-:W-:-:S02]  /*a020*/  FFMA R38, R27, R9, R38 ;  /* 0x000000091b267223 */ /* 0x000fc40000000026 */
[----:B------:R-:W-:Y:S01]  /*a030*/  FFMA R59, R59, R32, R22 ;  /* 0x000000203b3b7223 */ /* 0x000fe20000000016 */
[----:B------:R-:W-:Y:S01]  /*a040*/  FADD R10, RZ, -R10 ;  /* 0x8000000aff0a7221 */ /* 0x000fe20000000000 */
[----:B0-----:R-:W-:-:S03]  /*a050*/  FFMA R37, -R15, R36, 1 ;  /* 0x3f8000000f257423 */ /* 0x001fc60000000124 */
[----:B------:R-:W-:Y:S01]  /*a060*/  FFMA R38, R29, R10, R38 ;  /* 0x0000000a1d267223 */ /* 0x000fe20000000026 */
[----:B------:R-:W-:Y:S01]  /*a070*/  FFMA R30, R30, R51, R59 ;  /* 0x000000331e1e7223 */ /* 0x000fe2000000003b */
[----:B------:R-:W-:Y:S02]  /*a080*/  FFMA R16, R36, R37, R36 ;  /* 0x0000002524107223 */ /* 0x000fe40000000024 */
[----:B------:R-:W-:Y:S01]  /*a090*/  FADD R50, RZ, -R38 ;  /* 0x80000026ff327221 */ /* 0x000fe20000000000 */
[----:B------:R-:W-:-:S03]  /*a0a0*/  FADD R30, -R30, 1 ;  /* 0x3f8000001e1e7421 */ /* 0x000fc60000000100 */
[----:B------:R-:W0:Y:S01]  /*a0b0*/  FCHK P0, R50, R15 ;  /* 0x0000000f32007302 */ /* 0x000e220000000000 */
[----:B------:R-:W-:Y:S01]  /*a0c0*/  FFMA R37, R16, R50, RZ ;  /* 0x0000003210257223 */ /* 0x000fe200000000ff */
[----:B------:R-:W-:-:S03]  /*a0d0*/  FMUL R57, R30, R57 ;  /* 0x000000391e397220 */ /* 0x000fc60000400000 */
[----:B------:R-:W-:-:S04]  /*a0e0*/  FFMA R32, -R15, R37, R50 ;  /* 0x000000250f207223 */ /* 0x000fc80000000132 */
[----:B------:R-:W-:Y:S01]  /*a0f0*/  FFMA R32, R16, R32, R37 ;  /* 0x0000002010207223 */ /* 0x000fe20000000025 */
[----:B0-----:R-:W-:Y:S06]  /*a100*/  @!P0 BRA `(.L_x_215) ;  /* 0x00000000000c8947 */ /* 0x001fec0003800000 */
[----:B------:R-:W-:Y:S02]  /*a110*/  MOV R45, R15 ;  /* 0x0000000f002d7202 */ /* 0x000fe40000000f00 */
[----:B------:R-:W-:-:S07]  /*a120*/  MOV R38, 0xa140 ;  /* 0x0000a14000267802 */ /* 0x000fce0000000f00 */
[----:B------:R-:W-:Y:S05]  /*a130*/  CALL.REL.NOINC `($__internal_2_$__cuda_sm3x_div_rn_noftz_f32_slowpath) ;  /* 0x0000000c00e07944 */ /* 0x000fea0003c00000 */
.L_x_215:
[----:B------:R-:W-:Y:S05]  /*a140*/  BSYNC.RECONVERGENT B2 ;  /* 0x0000000000027941 */ /* 0x000fea0003800200 */
.L_x_214:
[----:B------:R-:W-:Y:S01]  /*a150*/  FFMA R37, R14, R32, RZ ;  /* 0x000000200e257223 */ /* 0x000fe200000000ff */
[----:B------:R-:W-:Y:S01]  /*a160*/  FADD R55, RZ, -R55 ;  /* 0x80000037ff377221 */ /* 0x000fe20000000000 */
[----:B------:R-:W0:Y:S01]  /*a170*/  MUFU.RCP R30, R15 ;  /* 0x0000000f001e7308 */ /* 0x000e220000001000 */
[----:B------:R-:W-:Y:S01]  /*a180*/  BSSY.RECONVERGENT B2, `(.L_x_216) ;  /* 0x000002a000027945 */ /* 0x000fe20003800200 */
[----:B------:R-:W-:Y:S01]  /*a190*/  FADD R37, R10, -R37 ;  /* 0x800000250a257221 */ /* 0x000fe20000000000 */
[-C--:B------:R-:W-:Y:S01]  /*a1a0*/  FFMA R4, R4, R55.reuse, R11 ;  /* 0x0000003704047223 */ /* 0x080fe2000000000b */
[-C--:B------:R-:W-:Y:S01]  /*a1b0*/  FFMA R54, R5, R55.reuse, R54 ;  /* 0x0000003705367223 */ /* 0x080fe20000000036 */
[-C--:B------:R-:W-:Y:S01]  /*a1c0*/  FFMA R39, R6, R55.reuse, R39 ;  /* 0x0000003706277223 */ /* 0x080fe20000000027 */
[----:B------:R-:W-:Y:S01]  /*a1d0*/  FMUL R10, R37, R58 ;  /* 0x0000003a250a7220 */ /* 0x000fe20000400000 */
[----:B------:R-:W-:Y:S01]  /*a1e0*/  FADD R5, -R4, 1 ;  /* 0x3f80000004057421 */ /* 0x000fe20000000100 */
[----:B------:R-:W-:-:S02]  /*a1f0*/  FFMA R56, R7, R55, R56 ;  /* 0x0000003707387223 */ /* 0x000fc40000000038 */
[----:B------:R-:W-:Y:S01]  /*a200*/  FFMA R16, R35, R10, RZ ;  /* 0x0000000a23107223 */ /* 0x000fe200000000ff */
[-C--:B------:R-:W-:Y:S01]  /*a210*/  FFMA R6, R19, R5.reuse, R54 ;  /* 0x0000000513067223 */ /* 0x080fe20000000036 */
[-C--:B------:R-:W-:Y:S01]  /*a220*/  FFMA R7, R20, R5.reuse, R39 ;  /* 0x0000000514077223 */ /* 0x080fe20000000027 */
[----:B------:R-:W-:Y:S01]  /*a230*/  FFMA R22, R21, R5, R56 ;  /* 0x0000000515167223 */ /* 0x000fe20000000038 */
[----:B------:R-:W-:Y:S01]  /*a240*/  FFMA R16, R13, R32, R16 ;  /* 0x000000200d107223 */ /* 0x000fe20000000010 */
[----:B------:R-:W-:-:S03]  /*a250*/  FADD R6, RZ, -R6 ;  /* 0x80000006ff067221 */ /* 0x000fc60000000000 */
[----:B------:R-:W-:Y:S01]  /*a260*/  FADD R9, R9, -R16 ;  /* 0x8000001009097221 */ /* 0x000fe20000000000 */
[-C--:B------:R-:W-:Y:S01]  /*a270*/  FFMA R7, R26, R6.reuse, R7 ;  /* 0x000000061a077223 */ /* 0x080fe20000000007 */
[----:B------:R-:W-:Y:S02]  /*a280*/  FFMA R22, R27, R6, R22 ;  /* 0x000000061b167223 */ /* 0x000fe40000000016 */
[----:B------:R-:W-:-:S04]  /*a290*/  FMUL R9, R9, R28 ;  /* 0x0000001c09097220 */ /* 0x000fc80000400000 */
[----:B------:R-:W-:-:S04]  /*a2a0*/  FFMA R11, R24, R9, RZ ;  /* 0x00000009180b7223 */ /* 0x000fc800000000ff */
[----:B------:R-:W-:-:S04]  /*a2b0*/  FFMA R11, R34, R10, R11 ;  /* 0x0000000a220b7223 */ /* 0x000fc8000000000b */
[----:B------:R-:W-:-:S04]  /*a2c0*/  FFMA R11, R12, R32, R11 ;  /* 0x000000200c0b7223 */ /* 0x000fc8000000000b */
[----:B------:R-:W-:-:S04]  /*a2d0*/  FADD R8, R8, -R11 ;  /* 0x8000000b08087221 */ /* 0x000fc80000000000 */
[----:B------:R-:W-:Y:S01]  /*a2e0*/  FMUL R16, R8, R25 ;  /* 0x0000001908107220 */ /* 0x000fe20000400000 */
[----:B------:R-:W-:Y:S01]  /*a2f0*/  FADD R8, RZ, -R7 ;  /* 0x80000007ff087221 */ /* 0x000fe20000000000 */
[----:B0-----:R-:W-:Y:S02]  /*a300*/  FFMA R7, -R15, R30, 1 ;  /* 0x3f8000000f077423 */ /* 0x001fe4000000011e */
[----:B------:R-:W-:Y:S01]  /*a310*/  FFMA R16, R17, R16, RZ ;  /* 0x0000001011107223 */ /* 0x000fe200000000ff */
[----:B------:R-:W-:Y:S01]  /*a320*/  FFMA R22, R29, R8, R22 ;  /* 0x000000081d167223 */ /* 0x000fe20000000016 */
[----:B------:R-:W-:Y:S02]  /*a330*/  FFMA R7, R30, R7, R30 ;  /* 0x000000071e077223 */ /* 0x000fe4000000001e */
[----:B------:R-:W-:Y:S01]  /*a340*/  FFMA R16, R23, R9, R16 ;  /* 0x0000000917107223 */ /* 0x000fe20000000010 */
[----:B------:R-:W-:-:S03]  /*a350*/  FADD R50, RZ, -R22 ;  /* 0x80000016ff327221 */ /* 0x000fc60000000000 */
[----:B------:R-:W-:Y:S01]  /*a360*/  FFMA R16, R33, R10, R16 ;  /* 0x0000000a21107223 */ /* 0x000fe20000000010 */
[----:B------:R-:W0:Y:S01]  /*a370*/  FCHK P0, R50, R15 ;  /* 0x0000000f32007302 */ /* 0x000e220000000000 */
[----:B------:R-:W-:Y:S02]  /*a380*/  FFMA R10, R7, R50, RZ ;  /* 0x00000032070a7223 */ /* 0x000fe400000000ff */
[----:B------:R-:W-:Y:S02]  /*a390*/  FFMA R31, R31, R32, R16 ;  /* 0x000000201f1f7223 */ /* 0x000fe40000000010 */
[----:B------:R-:W-:Y:S02]  /*a3a0*/  FFMA R9, -R15, R10, R50 ;  /* 0x0000000a0f097223 */ /* 0x000fe40000000132 */
[----:B------:R-:W-:Y:S02]  /*a3b0*/  FADD R31, R46, -R31 ;  /* 0x8000001f2e1f7221 */ /* 0x000fe40000000000 */
[----:B------:R-:W-:-:S02]  /*a3c0*/  FFMA R32, R7, R9, R10 ;  /* 0x0000000907207223 */ /* 0x000fc4000000000a */
[----:B------:R-:W-:Y:S01]  /*a3d0*/  FMUL R18, R31, R18 ;  /* 0x000000121f127220 */ /* 0x000fe20000400000 */
[----:B0-----:R-:W-:Y:S06]  /*a3e0*/  @!P0 BRA `(.L_x_217) ;  /* 0x00000000000c8947 */ /* 0x001fec0003800000 */
[----:B------:R-:W-:Y:S02]  /*a3f0*/  MOV R45, R15 ;  /* 0x0000000f002d7202 */ /* 0x000fe40000000f00 */
[----:B------:R-:W-:-:S07]  /*a400*/  MOV R38, 0xa420 ;  /* 0x0000a42000267802 */ /* 0x000fce0000000f00 */
[----:B------:R-:W-:Y:S05]  /*a410*/  CALL.REL.NOINC `($__internal_2_$__cuda_sm3x_div_rn_noftz_f32_slowpath) ;  /* 0x0000000c00287944 */ /* 0x000fea0003c00000 */
.L_x_217:
[----:B------:R-:W-:Y:S05]  /*a420*/  BSYNC.RECONVERGENT B2 ;  /* 0x0000000000027941 */ /* 0x000fea0003800200 */
.L_x_216:
[----:B------:R-:W-:Y:S01]  /*a430*/  FFMA R7, R14, R32, RZ ;  /* 0x000000200e077223 */ /* 0x000fe200000000ff */
[----:B------:R-:W-:Y:S01]  /*a440*/  FADD R9, RZ, -R4 ;  /* 0x80000004ff097221 */ /* 0x000fe20000000000 */
[----:B------:R-:W0:Y:S01]  /*a450*/  MUFU.RCP R16, R15 ;  /* 0x0000000f00107308 */ /* 0x000e220000001000 */
[----:B------:R-:W-:Y:S01]  /*a460*/  BSSY.RECONVERGENT B2, `(.L_x_218) ;  /* 0x000001f000027945 */ /* 0x000fe20003800200 */
[----:B------:R-:W-:Y:S01]  /*a470*/  FADD R7, R8, -R7 ;  /* 0x8000000708077221 */ /* 0x000fe20000000000 */
[-C--:B------:R-:W-:Y:S01]  /*a480*/  FFMA R19, R19, R9.reuse, R54 ;  /* 0x0000000913137223 */ /* 0x080fe20000000036 */
[-C--:B------:R-:W-:Y:S01]  /*a490*/  FFMA R39, R20, R9.reuse, R39 ;  /* 0x0000000914277223 */ /* 0x080fe20000000027 */
[----:B------:R-:W-:Y:S01]  /*a4a0*/  FFMA R56, R21, R9, R56 ;  /* 0x0000000915387223 */ /* 0x000fe20000000038 */
[----:B------:R-:W-:Y:S01]  /*a4b0*/  FMUL R8, R7, R58 ;  /* 0x0000003a07087220 */ /* 0x000fe20000400000 */
[----:B------:R-:W-:-:S03]  /*a4c0*/  FADD R4, -R19, 1 ;  /* 0x3f80000013047421 */ /* 0x000fc60000000100 */
[----:B------:R-:W-:Y:S01]  /*a4d0*/  FFMA R10, R35, R8, RZ ;  /* 0x00000008230a7223 */ /* 0x000fe200000000ff */
[----:B------:R-:W-:-:S03]  /*a4e0*/  FFMA R9, R26, R4, R39 ;  /* 0x000000041a097223 */ /* 0x000fc60000000027 */
[----:B------:R-:W-:Y:S01]  /*a4f0*/  FFMA R7, R13, R32, R10 ;  /* 0x000000200d077223 */ /* 0x000fe2000000000a */
[----:B------:R-:W-:Y:S01]  /*a500*/  FFMA R10, R27, R4, R56 ;  /* 0x000000041b0a7223 */ /* 0x000fe20000000038 */
[----:B0-----:R-:W-:Y:S02]  /*a510*/  FFMA R11, -R15, R16, 1 ;  /* 0x3f8000000f0b7423 */ /* 0x001fe40000000110 */
[----:B------:R-:W-:Y:S01]  /*a520*/  FADD R7, R6, -R7 ;  /* 0x8000000706077221 */ /* 0x000fe20000000000 */
[----:B------:R-:W-:-:S03]  /*a530*/  FADD R6, RZ, -R9 ;  /* 0x80000009ff067221 */ /* 0x000fc60000000000 */
[----:B------:R-:W-:Y:S01]  /*a540*/  FMUL R7, R7, R28 ;  /* 0x0000001c07077220 */ /* 0x000fe20000400000 */
[----:B------:R-:W-:-:S03]  /*a550*/  FFMA R10, R29, R6, R10 ;  /* 0x000000061d0a7223 */ /* 0x000fc6000000000a */
[----:B------:R-:W-:Y:S01]  /*a560*/  FFMA R9, R24, R7, RZ ;  /* 0x0000000718097223 */ /* 0x000fe200000000ff */
[----:B------:R-:W-:Y:S01]  /*a570*/  FADD R50, RZ, -R10 ;  /* 0x8000000aff327221 */ /* 0x000fe20000000000 */
[----:B------:R-:W-:Y:S02]  /*a580*/  FFMA R7, R16, R11, R16 ;  /* 0x0000000b10077223 */ /* 0x000fe40000000010 */
[----:B------:R-:W-:Y:S01]  /*a590*/  FFMA R9, R34, R8, R9 ;  /* 0x0000000822097223 */ /* 0x000fe20000000009 */
[----:B------:R-:W0:Y:S01]  /*a5a0*/  FCHK P0, R50, R15 ;  /* 0x0000000f32007302 */ /* 0x000e220000000000 */
[----:B------:R-:W-:Y:S02]  /*a5b0*/  FFMA R8, R7, R50, RZ ;  /* 0x0000003207087223 */ /* 0x000fe400000000ff */
[----:B------:R-:W-:Y:S02]  /*a5c0*/  FFMA R12, R12, R32, R9 ;  /* 0x000000200c0c7223 */ /* 0x000fe40000000009 */
[----:B------:R-:W-:-:S02]  /*a5d0*/  FFMA R9, -R15, R8, R50 ;  /* 0x000000080f097223 */ /* 0x000fc40000000132 */
[----:B------:R-:W-:Y:S02]  /*a5e0*/  FADD R12, R5, -R12 ;  /* 0x8000000c050c7221 */ /* 0x000fe40000000000 */
[----:B------:R-:W-:Y:S02]  /*a5f0*/  FFMA R32, R7, R9, R8 ;  /* 0x0000000907207223 */ /* 0x000fe40000000008 */
[----:B------:R-:W-:Y:S01]  /*a600*/  FMUL R25, R12, R25 ;  /* 0x000000190c197220 */ /* 0x000fe20000400000 */
[----:B0-----:R-:W-:Y:S06]  /*a610*/  @!P0 BRA `(.L_x_219) ;  /* 0x00000000000c8947 */ /* 0x001fec0003800000 */
[----:B------:R-:W-:Y:S02]  /*a620*/  MOV R45, R15 ;  /* 0x0000000f002d7202 */ /* 0x000fe40000000f00 */
[----:B------:R-:W-:-:S07]  /*a630*/  MOV R38, 0xa650 ;  /* 0x0000a65000267802 */ /* 0x000fce0000000f00 */
[----:B------:R-:W-:Y:S05]  /*a640*/  CALL.REL.NOINC `($__internal_2_$__cuda_sm3x_div_rn_noftz_f32_slowpath) ;  /* 0x00000008009c7944 */ /* 0x000fea0003c00000 */
.L_x_219:
[----:B------:R-:W-:Y:S05]  /*a650*/  BSYNC.RECONVERGENT B2 ;  /* 0x0000000000027941 */ /* 0x000fea0003800200 */
.L_x_218:
[----:B------:R-:W-:Y:S01]  /*a660*/  FADD R19, RZ, -R19 ;  /* 0x80000013ff137221 */ /* 0x000fe20000000000 */
[----:B------:R-:W-:Y:S01]  /*a670*/  FFMA R5, R14, R32, RZ ;  /* 0x000000200e057223 */ /* 0x000fe200000000ff */
[----:B------:R-:W0:Y:S01]  /*a680*/  MUFU.RCP R10, R15 ;  /* 0x0000000f000a7308 */ /* 0x000e220000001000 */
[----:B------:R-:W-:Y:S01]  /*a690*/  BSSY.RECONVERGENT B2, `(.L_x_220) ;  /* 0x0000016000027945 */ /* 0x000fe20003800200 */
[-C--:B------:R-:W-:Y:S01]  /*a6a0*/  FFMA R26, R26, R19.reuse, R39 ;  /* 0x000000131a1a7223 */ /* 0x080fe20000000027 */
[----:B------:R-:W-:Y:S01]  /*a6b0*/  FADD R7, R6, -R5 ;  /* 0x8000000506077221 */ /* 0x000fe20000000000 */
[----:B------:R-:W-:Y:S02]  /*a6c0*/  FFMA R56, R27, R19, R56 ;  /* 0x000000131b387223 */ /* 0x000fe40000000038 */
[----:B------:R-:W-:Y:S01]  /*a6d0*/  FADD R5, -R26, 1 ;  /* 0x3f8000001a057421 */ /* 0x000fe20000000100 */
[----:B------:R-:W-:-:S03]  /*a6e0*/  FMUL R6, R7, R58 ;  /* 0x0000003a07067220 */ /* 0x000fc60000400000 */
[----:B------:R-:W-:Y:S01]  /*a6f0*/  FFMA R7, R29, R5, R56 ;  /* 0x000000051d077223 */ /* 0x000fe20000000038 */
[----:B------:R-:W-:-:S03]  /*a700*/  FFMA R8, R35, R6, RZ ;  /* 0x0000000623087223 */ /* 0x000fc600000000ff */
[----:B------:R-:W-:Y:S01]  /*a710*/  FADD R50, RZ, -R7 ;  /* 0x80000007ff327221 */ /* 0x000fe20000000000 */
[----:B------:R-:W-:Y:S01]  /*a720*/  FFMA R13, R13, R32, R8 ;  /* 0x000000200d0d7223 */ /* 0x000fe20000000008 */
[----:B0-----:R-:W-:Y:S02]  /*a730*/  FFMA R9, -R15, R10, 1 ;  /* 0x3f8000000f097423 */ /* 0x001fe4000000010a */
[----:B------:R-:W0:Y:S01]  /*a740*/  FCHK P0, R50, R15 ;  /* 0x0000000f32007302 */ /* 0x000e220000000000 */
[----:B------:R-:W-:Y:S01]  /*a750*/  FADD R13, R4, -R13 ;  /* 0x8000000d040d7221 */ /* 0x000fe20000000000 */
[----:B------:R-:W-:-:S03]  /*a760*/  FFMA R6, R10, R9, R10 ;  /* 0x000000090a067223 */ /* 0x000fc6000000000a */
[----:B------:R-:W-:Y:S01]  /*a770*/  FMUL R28, R13, R28 ;  /* 0x0000001c0d1c7220 */ /* 0x000fe20000400000 */
[----:B------:R-:W-:-:S04]  /*a780*/  FFMA R7, R6, R50, RZ ;  /* 0x0000003206077223 */ /* 0x000fc800000000ff */
[----:B------:R-:W-:-:S04]  /*a790*/  FFMA R4, -R15, R7, R50 ;  /* 0x000000070f047223 */ /* 0x000fc80000000132 */
[----:B------:R-:W-:Y:S01]  /*a7a0*/  FFMA R32, R6, R4, R7 ;  /* 0x0000000406207223 */ /* 0x000fe20000000007 */
[----:B0-----:R-:W-:Y:S06]  /*a7b0*/  @!P0 BRA `(.L_x_221) ;  /* 0x00000000000c8947 */ /* 0x001fec0003800000 */
[----:B------:R-:W-:Y:S02]  /*a7c0*/  MOV R45, R15 ;  /* 0x0000000f002d7202 */ /* 0x000fe40000000f00 */
[----:B------:R-:W-:-:S07]  /*a7d0*/  MOV R38, 0xa7f0 ;  /* 0x0000a7f000267802 */ /* 0x000fce0000000f00 */
[----:B------:R-:W-:Y:S05]  /*a7e0*/  CALL.REL.NOINC `($__internal_2_$__cuda_sm3x_div_rn_noftz_f32_slowpath) ;  /* 0x0000000800347944 */ /* 0x000fea0003c00000 */
.L_x_221:
[----:B------:R-:W-:Y:S05]  /*a7f0*/  BSYNC.RECONVERGENT B2 ;  /* 0x0000000000027941 */ /* 0x000fea0003800200 */
.L_x_220:
[----:B------:R-:W0:Y:S01]  /*a800*/  MUFU.RCP R4, R15 ;  /* 0x0000000f00047308 */ /* 0x000e220000001000 */
[----:B------:R-:W-:Y:S01]  /*a810*/  FADD R26, RZ, -R26 ;  /* 0x8000001aff1a7221 */ /* 0x000fe20000000000 */
[----:B------:R-:W-:Y:S01]  /*a820*/  FFMA R32, R14, R32, RZ ;  /* 0x000000200e207223 */ /* 0x000fe200000000ff */
[----:B------:R-:W-:Y:S02]  /*a830*/  BSSY.RECONVERGENT B2, `(.L_x_222) ;  /* 0x0000010000027945 */ /* 0x000fe40003800200 */
[----:B------:R-:W-:Y:S01]  /*a840*/  FFMA R26, R29, R26, R56 ;  /* 0x0000001a1d1a7223 */ /* 0x000fe20000000038 */
[----:B------:R-:W-:-:S03]  /*a850*/  FADD R5, R5, -R32 ;  /* 0x8000002005057221 */ /* 0x000fc60000000000 */
[----:B------:R-:W-:Y:S01]  /*a860*/  FADD R50, -R26, 1 ;  /* 0x3f8000001a327421 */ /* 0x000fe20000000100 */
[----:B------:R-:W-:-:S03]  /*a870*/  FMUL R58, R5, R58 ;  /* 0x0000003a053a7220 */ /* 0x000fc60000400000 */
        /* <DEDUP_REMOVED lines=9> */
[----:B------:R-:W-:Y:S05]  /*a910*/  CALL.REL.NOINC `($__internal_2_$__cuda_sm3x_div_rn_noftz_f32_slowpath) ;  /* 0x0000000400e87944 */ /* 0x000fea0003c00000 */
[----:B------:R-:W-:-:S07]  /*a920*/  MOV R19, R32 ;  /* 0x0000002000137202 */ /* 0x000fce0000000f00 */
.L_x_223:
[----:B------:R-:W-:Y:S05]  /*a930*/  BSYNC.RECONVERGENT B2 ;  /* 0x0000000000027941 */ /* 0x000fea0003800200 */
.L_x_222:
[----:B------:R-:W0:Y:S01]  /*a940*/  S2R R4, SR_TID.X ;  /* 0x0000000000047919 */ /* 0x000e220000002100 */
[----:B------:R-:W0:Y:S01]  /*a950*/  S2UR UR4, SR_CTAID.X ;  /* 0x00000000000479c3 */ /* 0x000e220000002500 */
[----:B------:R-:W1:Y:S07]  /*a960*/  LDCU UR5, c[0x0][0x3b0] ;  /* 0x00007600ff0577ac */ /* 0x000e6e0008000800 */
[----:B------:R-:W0:Y:S08]  /*a970*/  LDC R29, c[0x0][0x360] ;  /* 0x0000d800ff1d7b82 */ /* 0x000e300000000800 */
[----:B------:R-:W2:Y:S08]  /*a980*/  LDC.64 R20, c[0x0][0x398] ;  /* 0x0000e600ff147b82 */ /* 0x000eb00000000a00 */
[----:B------:R-:W3:Y:S01]  /*a990*/  LDC.64 R6, c[0x0][0x3a0] ;  /* 0x0000e800ff067b82 */ /* 0x000ee20000000a00 */
[----:B0-----:R-:W-:-:S07]  /*a9a0*/  IMAD R29, R29, UR4, R4 ;  /* 0x000000041d1d7c24 */ /* 0x001fce000f8e0204 */
[----:B------:R-:W0:Y:S01]  /*a9b0*/  LDC.64 R4, c[0x0][0x3a8] ;  /* 0x0000ea00ff047b82 */ /* 0x000e220000000a00 */
[C---:B-1----:R-:W-:Y:S01]  /*a9c0*/  IADD3 R23, PT, PT, R29.reuse, UR5, RZ ;  /* 0x000000051d177c10 */ /* 0x042fe2000fffe0ff */
[----:B--2---:R-:W-:-:S03]  /*a9d0*/  IMAD.WIDE.U32 R8, R29, 0x4, R20 ;  /* 0x000000041d087825 */ /* 0x004fc600078e0014 */
[C---:B------:R-:W-:Y:S01]  /*a9e0*/  IADD3 R27, PT, PT, R23.reuse, UR5, RZ ;  /* 0x00000005171b7c10 */ /* 0x040fe2000fffe0ff */
[----:B------:R-:W-:-:S03]  /*a9f0*/  IMAD.WIDE.U32 R10, R23, 0x4, R20 ;  /* 0x00000004170a7825 */ /* 0x000fc600078e0014 */
[C---:B------:R-:W-:Y:S01]  /*aa00*/  IADD3 R31, PT, PT, R27.reuse, UR5, RZ ;  /* 0x000000051b1f7c10 */ /* 0x040fe2000fffe0ff */
[----:B------:R3:W-:Y:S01]  /*aa10*/  STG.E desc[UR12][R8.64], R42 ;  /* 0x0000002a08007986 */ /* 0x0007e2000c10190c */
[--C-:B------:R-:W-:Y:S02]  /*aa20*/  IMAD.WIDE.U32 R12, R27, 0x4, R20.reuse ;  /* 0x000000041b0c7825 */ /* 0x100fe400078e0014 */
[C---:B------:R-:W-:Y:S01]  /*aa30*/  IADD3 R33, PT, PT, R31.reuse, UR5, RZ ;  /* 0x000000051f217c10 */ /* 0x040fe2000fffe0ff */
[----:B------:R-:W-:Y:S01]  /*aa40*/  STG.E desc[UR12][R10.64], R41 ;  /* 0x000000290a007986 */ /* 0x000fe2000c10190c */
[--C-:B------:R-:W-:Y:S02]  /*aa50*/  IMAD.WIDE.U32 R14, R31, 0x4, R20.reuse ;  /* 0x000000041f0e7825 */ /* 0x100fe400078e0014 */
[C---:B------:R-:W-:Y:S01]  /*aa60*/  IADD3 R35, PT, PT, R33.reuse, UR5, RZ ;  /* 0x0000000521237c10 */ /* 0x040fe2000fffe0ff */
[----:B------:R-:W-:Y:S01]  /*aa70*/  STG.E desc[UR12][R12.64], R2 ;  /* 0x000000020c007986 */ /* 0x000fe2000c10190c */
[----:B------:R-:W-:-:S03]  /*aa80*/  IMAD.WIDE.U32 R16, R33, 0x4, R20 ;  /* 0x0000000421107825 */ /* 0x000fc600078e0014 */
[----:B------:R-:W-:Y:S01]  /*aa90*/  STG.E desc[UR12][R14.64], R40 ;  /* 0x000000280e007986 */ /* 0x000fe2000c10190c */
[----:B------:R-:W-:-:S03]  /*aaa0*/  IMAD.WIDE.U32 R20, R35, 0x4, R20 ;  /* 0x0000000423147825 */ /* 0x000fc600078e0014 */
[----:B------:R-:W-:Y:S01]  /*aab0*/  STG.E desc[UR12][R16.64], R3 ;  /* 0x0000000310007986 */ /* 0x000fe2000c10190c */
[----:B---3--:R-:W-:-:S03]  /*aac0*/  IMAD.WIDE.U32 R8, R29, 0x4, R6 ;  /* 0x000000041d087825 */ /* 0x008fc600078e0006 */
[----:B------:R-:W-:Y:S01]  /*aad0*/  STG.E desc[UR12][R20.64], R43 ;  /* 0x0000002b14007986 */ /* 0x000fe2000c10190c */
[----:B------:R-:W-:-:S03]  /*aae0*/  IMAD.WIDE.U32 R22, R23, 0x4, R6 ;  /* 0x0000000417167825 */ /* 0x000fc600078e0006 */
        /* <DEDUP_REMOVED lines=9> */
[----:B0-----:R-:W-:-:S03]  /*ab80*/  IMAD.WIDE.U32 R4, R29, 0x4, R4 ;  /* 0x000000041d047825 */ /* 0x001fc600078e0004 */
[----:B------:R-:W-:Y:S04]  /*ab90*/  STG.E desc[UR12][R6.64], R19 ;  /* 0x0000001306007986 */ /* 0x000fe8000c10190c */
[----:B------:R-:W-:Y:S01]  /*aba0*/  STG.E desc[UR12][R4.64], R0 ;  /* 0x0000000004007986 */ /* 0x000fe2000c10190c */
[----:B------:R-:W-:Y:S05]  /*abb0*/  EXIT ;  /* 0x000000000000794d */ /* 0x000fea0003800000 */
        .weak           $__internal_0_$__cuda_sm20_rcp_rn_f32_slowpath
        .type           $__internal_0_$__cuda_sm20_rcp_rn_f32_slowpath,@function
        .size           $__internal_0_$__cuda_sm20_rcp_rn_f32_slowpath,($__internal_1_$__cuda_sm20_sqrt_rd_f32_slowpath - $__internal_0_$__cuda_sm20_rcp_rn_f32_slowpath)
$__internal_0_$__cuda_sm20_rcp_rn_f32_slowpath:
[----:B------:R-:W-:Y:S01]  /*abc0*/  SHF.L.U32 R37, R50, 0x1, RZ ;  /* 0x0000000132257819 */ /* 0x000fe200000006ff */
[----:B------:R-:W-:Y:S03]  /*abd0*/  BSSY.RECONVERGENT B1, `(.L_x_224) ;  /* 0x0000030000017945 */ /* 0x000fe60003800200 */
[----:B------:R-:W-:-:S04]  /*abe0*/  SHF.R.U32.HI R37, RZ, 0x18, R37 ;  /* 0x00000018ff257819 */ /* 0x000fc80000011625 */
[----:B------:R-:W-:-:S13]  /*abf0*/  ISETP.NE.U32.AND P0, PT, R37, RZ, PT ;  /* 0x000000ff2500720c */ /* 0x000fda0003f05070 */
[----:B------:R-:W-:Y:S05]  /*ac00*/  @P0 BRA `(.L_x_225) ;  /* 0x0000000000280947 */ /* 0x000fea0003800000 */
[----:B------:R-:W-:-:S04]  /*ac10*/  SHF.L.U32 R36, R50, 0x1, RZ ;  /* 0x0000000132247819 */ /* 0x000fc800000006ff */
[----:B------:R-:W-:-:S13]  /*ac20*/  ISETP.NE.AND P0, PT, R36, RZ, PT ;  /* 0x000000ff2400720c */ /* 0x000fda0003f05270 */
[----:B------:R-:W-:Y:S01]  /*ac30*/  @P0 FFMA R37, R50, 1.84467440737095516160e+19, RZ ;  /* 0x5f80000032250823 */ /* 0x000fe200000000ff */
[----:B------:R-:W-:Y:S08]  /*ac40*/  @!P0 MUFU.RCP R44, R50 ;  /* 0x00000032002c8308 */ /* 0x000ff00000001000 */
[----:B------:R-:W0:Y:S02]  /*ac50*/  @P0 MUFU.RCP R36, R37 ;  /* 0x0000002500240308 */ /* 0x000e240000001000 */
[----:B0-----:R-:W-:-:S04]  /*ac60*/  @P0 FFMA R45, R37, R36, -1 ;  /* 0xbf800000252d0423 */ /* 0x001fc80000000024 */
[----:B------:R-:W-:-:S04]  /*ac70*/  @P0 FADD.FTZ R45, -R45, -RZ ;  /* 0x800000ff2d2d0221 */ /* 0x000fc80000010100 */
[----:B------:R-:W-:-:S04]  /*ac80*/  @P0 FFMA R45, R36, R45, R36 ;  /* 0x0000002d242d0223 */ /* 0x000fc80000000024 */
[----:B------:R-:W-:Y:S01]  /*ac90*/  @P0 FFMA R44, R45, 1.84467440737095516160e+19, RZ ;  /* 0x5f8000002d2c0823 */ /* 0x000fe200000000ff */
[----:B------:R-:W-:Y:S06]  /*aca0*/  BRA `(.L_x_226) ;  /* 0x0000000000887947 */ /* 0x000fec0003800000 */
.L_x_225:
[----:B------:R-:W-:-:S04]  /*acb0*/  IADD3 R36, PT, PT, R37, -0xfd, RZ ;  /* 0xffffff0325247810 */ /* 0x000fc80007ffe0ff */
[----:B------:R-:W-:-:S13]  /*acc0*/  ISETP.GT.U32.AND P0, PT, R36, 0x1, PT ;  /* 0x000000012400780c */ /* 0x000fda0003f04070 */
[----:B------:R-:W-:Y:S05]  /*acd0*/  @P0 BRA `(.L_x_227) ;  /* 0x0000000000780947 */ /* 0x000fea0003800000 */
[----:B------:R-:W-:Y:S02]  /*ace0*/  LOP3.LUT R52, R50, 0x7fffff, RZ, 0xc0, !PT ;  /* 0x007fffff32347812 */ /* 0x000fe400078ec0ff */
[----:B------:R-:W-:Y:S02]  /*acf0*/  IADD3 R37, PT, PT, R37, -0xfc, RZ ;  /* 0xffffff0425257810 */ /* 0x000fe40007ffe0ff */
[----:B------:R-:W-:-:S04]  /*ad00*/  LOP3.LUT R52, R52, 0x3f800000, RZ, 0xfc, !PT ;  /* 0x3f80000034347812 */ /* 0x000fc800078efcff */
[----:B------:R-:W0:Y:S02]  /*ad10*/  MUFU.RCP R45, R52 ;  /* 0x00000034002d7308 */ /* 0x000e240000001000 */
[----:B0-----:R-:W-:-:S04]  /*ad20*/  FFMA R44, R52, R45, -1 ;  /* 0xbf800000342c7423 */ /* 0x001fc8000000002d */
[----:B------:R-:W-:-:S04]  /*ad30*/  FADD.FTZ R44, -R44, -RZ ;  /* 0x800000ff2c2c7221 */ /* 0x000fc80000010100 */
[CCC-:B------:R-:W-:Y:S01]  /*ad40*/  FFMA.RM R49, R45.reuse, R44.reuse, R45.reuse ;  /* 0x0000002c2d317223 */ /* 0x1c0fe2000000402d */
[----:B------:R-:W-:Y:S01]  /*ad50*/  FFMA.RP R44, R45, R44, R45 ;  /* 0x0000002c2d2c7223 */ /* 0x000fe2000000802d */
[----:B------:R-:W-:-:S03]  /*ad60*/  HFMA2 R45, -RZ, RZ, 0, 1.78813934326171875e-07 ;  /* 0x00000003ff2d7431 */ /* 0x000fc600000001ff */
[C---:B------:R-:W-:Y:S02]  /*ad70*/  LOP3.LUT R48, R49.reuse, 0x7fffff, RZ, 0xc0, !PT ;  /* 0x007fffff31307812 */ /* 0x040fe400078ec0ff */
[----:B------:R-:W-:Y:S02]  /*ad80*/  FSETP.NEU.FTZ.AND P0, PT, R49, R44, PT ;  /* 0x0000002c3100720b */ /* 0x000fe40003f1d000 */
[----:B------:R-:W-:Y:S02]  /*ad90*/  LOP3.LUT R48, R48, 0x800000, RZ, 0xfc, !PT ;  /* 0x0080000030307812 */ /* 0x000fe400078efcff */
[----:B------:R-:W-:Y:S02]  /*ada0*/  SEL R44, RZ, 0xffffffff, !P0 ;  /* 0xffffffffff2c7807 */ /* 0x000fe40004000000 */
[----:B------:R-:W-:Y:S02]  /*adb0*/  SHF.L.U32 R45, R45, R36, RZ ;  /* 0x000000242d2d7219 */ /* 0x000fe400000006ff */
[----:B------:R-:W-:-:S02]  /*adc0*/  IADD3 R49, PT, PT, -R44, RZ, RZ ;  /* 0x000000ff2c317210 */ /* 0x000fc40007ffe1ff */
[----:B------:R-:W-:Y:S02]  /*add0*/  LOP3.LUT R45, R45, R48, RZ, 0xc0, !PT ;  /* 0x000000302d2d7212 */ /* 0x000fe400078ec0ff */
[-CC-:B------:R-:W-:Y:S02]  /*ade0*/  LOP3.LUT P1, RZ, R49, R36.reuse, R48.reuse, 0xf8, !PT ;  /* 0x0000002431ff7212 */ /* 0x180fe4000782f830 */
[----:B------:R-:W-:Y:S02]  /*adf0*/  SHF.R.U32.HI R45, RZ, R36, R45 ;  /* 0x00000024ff2d7219 */ /* 0x000fe4000001162d */
[----:B------:R-:W-:Y:S02]  /*ae00*/  SHF.R.U32.HI R37, RZ, R37, R48 ;  /* 0x00000025ff257219 */ /* 0x000fe40000011630 */
[C---:B------:R-:W-:Y:S02]  /*ae10*/  LOP3.LUT P0, RZ, R45.reuse, 0x1, RZ, 0xc0, !PT ;  /* 0x000000012dff7812 */ /* 0x040fe4000780c0ff */
[----:B------:R-:W-:-:S04]  /*ae20*/  LOP3.LUT P2, RZ, R45, 0x2, RZ, 0xc0, !PT ;  /* 0x000000022dff7812 */ /* 0x000fc8000784c0ff */
[----:B------:R-:W-:Y:S02]  /*ae30*/  PLOP3.LUT P0, PT, P0, P1, P2, 0xe0, 0x0 ;  /* 0x000000000000781c */ /* 0x000fe40000703c20 */
[----:B------:R-:W-:Y:S02]  /*ae40*/  LOP3.LUT P1, RZ, R50, 0x7fffff, RZ, 0xc0, !PT ;  /* 0x007fffff32ff7812 */ /* 0x000fe4000782c0ff */
[----:B------:R-:W-:-:S04]  /*ae50*/  SEL R36, RZ, 0x1, !P0 ;  /* 0x00000001ff247807 */ /* 0x000fc80004000000 */
[----:B------:R-:W-:-:S04]  /*ae60*/  IADD3 R36, PT, PT, -R36, RZ, RZ ;  /* 0x000000ff24247210 */ /* 0x000fc80007ffe1ff */
[----:B------:R-:W-:-:S13]  /*ae70*/  ISETP.GE.AND P0, PT, R36, RZ, PT ;  /* 0x000000ff2400720c */ /* 0x000fda0003f06270 */
[----:B------:R-:W-:-:S04]  /*ae80*/  @!P0 IADD3 R37, PT, PT, R37, 0x1, RZ ;  /* 0x0000000125258810 */ /* 0x000fc80007ffe0ff */
[----:B------:R-:W-:-:S04]  /*ae90*/  @!P1 SHF.L.U32 R37, R37, 0x1, RZ ;  /* 0x0000000125259819 */ /* 0x000fc800000006ff */
[----:B------:R-:W-:Y:S01]  /*aea0*/  LOP3.LUT R44, R37, 0x80000000, R50, 0xf8, !PT ;  /* 0x80000000252c7812 */ /* 0x000fe200078ef832 */
[----:B------:R-:W-:Y:S06]  /*aeb0*/  BRA `(.L_x_226) ;  /* 0x0000000000047947 */ /* 0x000fec0003800000 */
.L_x_227:
[----:B------:R0:W1:Y:S02]  /*aec0*/  MUFU.RCP R44, R50 ;  /* 0x00000032002c7308 */ /* 0x0000640000001000 */
.L_x_226:
[----:B------:R-:W-:Y:S05]  /*aed0*/  BSYNC.RECONVERGENT B1 ;  /* 0x0000000000017941 */ /* 0x000fea0003800200 */
.L_x_224:
[----:B------:R-:W-:Y:S01]  /*aee0*/  HFMA2 R37, -RZ, RZ, 0, 0 ;  /* 0x00000000ff257431 */ /* 0x000fe200000001ff */
[----:B------:R-:W-:-:S04]  /*aef0*/  MOV R36, R38 ;  /* 0x0000002600247202 */ /* 0x000fc80000000f00 */
[----:B01----:R-:W-:Y:S05]  /*af00*/  RET.REL.NODEC R36 `(kernel_MLEFit_sigmaxy) ;  /* 0xffffff50243c7950 */ /* 0x003fea0003c3ffff */
        .weak           $__internal_1_$__cuda_sm20_sqrt_rd_f32_slowpath
        .type           $__internal_1_$__cuda_sm20_sqrt_rd_f32_slowpath,@function
        .size           $__internal_1_$__cuda_sm20_sqrt_rd_f32_slowpath,($__internal_2_$__cuda_sm3x_div_rn_noftz_f32_slowpath - $__internal_1_$__cuda_sm20_sqrt_rd_f32_slowpath)
$__internal_1_$__cuda_sm20_sqrt_rd_f32_slowpath:
[----:B------:R-:W-:-:S13]  /*af10*/  LOP3.LUT P0, RZ, R0, 0x7fffffff, RZ, 0xc0, !PT ;  /* 0x7fffffff00ff7812 */ /* 0x000fda000780c0ff */
[----:B------:R-:W-:Y:S01]  /*af20*/  @!P0 MOV R4, R0 ;  /* 0x0000000000048202 */ /* 0x000fe20000000f00 */
[----:B------:R-:W-:Y:S06]  /*af30*/  @!P0 BRA `(.L_x_228) ;  /* 0x0000000000508947 */ /* 0x000fec0003800000 */
[----:B------:R-:W-:-:S13]  /*af40*/  FSETP.GEU.FTZ.AND P0, PT, R0, RZ, PT ;  /* 0x000000ff0000720b */ /* 0x000fda0003f1e000 */
[----:B------:R-:W-:Y:S01]  /*af50*/  @!P0 MOV R4, 0x7fffffff ;  /* 0x7fffffff00048802 */ /* 0x000fe20000000f00 */
[----:B------:R-:W-:Y:S06]  /*af60*/  @!P0 BRA `(.L_x_228) ;  /* 0x0000000000448947 */ /* 0x000fec0003800000 */
[----:B------:R-:W-:-:S13]  /*af70*/  FSETP.GTU.FTZ.AND P0, PT, |R0|, +INF , PT ;  /* 0x7f8000000000780b */ /* 0x000fda0003f1c200 */
[----:B------:R-:W-:Y:S01]  /*af80*/  @P0 FADD.FTZ R4, R0, 1 ;  /* 0x3f80000000040421 */ /* 0x000fe20000010000 */
[----:B------:R-:W-:Y:S06]  /*af90*/  @P0 BRA `(.L_x_228) ;  /* 0x0000000000380947 */ /* 0x000fec0003800000 */
[----:B------:R-:W-:-:S13]  /*afa0*/  FSETP.NEU.FTZ.AND P0, PT, |R0|, +INF , PT ;  /* 0x7f8000000000780b */ /* 0x000fda0003f1d200 */
[----:B------:R-:W-:Y:S01]  /*afb0*/  @!P0 MOV R4, R0 ;  /* 0x0000000000048202 */ /* 0x000fe20000000f00 */
[----:B------:R-:W-:Y:S06]  /*afc0*/  @!P0 BRA `(.L_x_228) ;  /* 0x00000000002c8947 */ /* 0x000fec0003800000 */
[----:B------:R-:W-:-:S04]  /*afd0*/  FFMA R0, R0, 1.84467440737095516160e+19, RZ ;  /* 0x5f80000000007823 */ /* 0x000fc800000000ff */
[----:B------:R-:W0:Y:S02]  /*afe0*/  MUFU.RSQ R5, R0 ;  /* 0x0000000000057308 */ /* 0x000e240000001400 */
[----:B0-----:R-:W-:Y:S01]  /*aff0*/  FMUL.FTZ R4, R0, R5 ;  /* 0x0000000500047220 */ /* 0x001fe20000410000 */
[----:B------:R-:W-:-:S03]  /*b000*/  FMUL.FTZ R5, R5, 0.5 ;  /* 0x3f00000005057820 */ /* 0x000fc60000410000 */
[----:B------:R-:W-:-:S04]  /*b010*/  FADD.FTZ R6, -R4, -RZ ;  /* 0x800000ff04067221 */ /* 0x000fc80000010100 */
[----:B------:R-:W-:-:S04]  /*b020*/  FFMA R7, R5, R6, 0.5 ;  /* 0x3f00000005077423 */ /* 0x000fc80000000006 */
[----:B------:R-:W-:-:S04]  /*b030*/  FFMA R7, R4, R7, R4 ;  /* 0x0000000704077223 */ /* 0x000fc80000000004 */
[----:B------:R-:W-:-:S04]  /*b040*/  FADD.FTZ R4, -R7, -RZ ;  /* 0x800000ff07047221 */ /* 0x000fc80000010100 */
[----:B------:R-:W-:-:S04]  /*b050*/  FFMA R4, R7, R4, R0 ;  /* 0x0000000407047223 */ /* 0x000fc80000000000 */
[----:B------:R-:W-:-:S04]  /*b060*/  FFMA.RM R4, R5, R4, R7 ;  /* 0x0000000405047223 */ /* 0x000fc80000004007 */
[----:B------:R-:W-:-:S07]  /*b070*/  FMUL.FTZ R4, R4, 2.3283064365386962891e-10 ;  /* 0x2f80000004047820 */ /* 0x000fce0000410000 */
.L_x_228:
[----:B------:R-:W-:Y:S01]  /*b080*/  HFMA2 R5, -RZ, RZ, 0, 0 ;  /* 0x00000000ff057431 */ /* 0x000fe200000001ff */
[----:B------:R-:W-:Y:S02]  /*b090*/  MOV R31, R4 ;  /* 0x00000004001f7202 */ /* 0x000fe40000000f00 */
[----:B------:R-:W-:-:S04]  /*b0a0*/  MOV R4, R8 ;  /* 0x0000000800047202 */ /* 0x000fc80000000f00 */
[----:B------:R-:W-:Y:S05]  /*b0b0*/  RET.REL.NODEC R4 `(kernel_MLEFit_sigmaxy) ;  /* 0xffffff4c04d07950 */ /* 0x000fea0003c3ffff */
        .weak           $__internal_2_$__cuda_sm3x_div_rn_noftz_f32_slowpath
        .type           $__internal_2_$__cuda_sm3x_div_rn_noftz_f32_slowpath,@function
        .size           $__internal_2_$__cuda_sm3x_div_rn_noftz_f32_slowpath,(.L_x_924 - $__internal_2_$__cuda_sm3x_div_rn_noftz_f32_slowpath)
$__internal_2_$__cuda_sm3x_div_rn_noftz_f32_slowpath:
[----:B------:R-:W-:Y:S01]  /*b0c0*/  SHF.R.U32.HI R32, RZ, 0x17, R45 ;  /* 0x00000017ff207819 */ /* 0x000fe2000001162d */
[----:B------:R-:W-:Y:S01]  /*b0d0*/  BSSY.RECONVERGENT B0, `(.L_x_229) ;  /* 0x0000062000007945 */ /* 0x000fe20003800200 */
[----:B------:R-:W-:Y:S02]  /*b0e0*/  SHF.R.U32.HI R51, RZ, 0x17, R50 ;  /* 0x00000017ff337819 */ /* 0x000fe40000011632 */
[----:B------:R-:W-:Y:S02]  /*b0f0*/  LOP3.LUT R32, R32, 0xff, RZ, 0xc0, !PT ;  /* 0x000000ff20207812 */ /* 0x000fe400078ec0ff */
[----:B------:R-:W-:Y:S02]  /*b100*/  LOP3.LUT R51, R51, 0xff, RZ, 0xc0, !PT ;  /* 0x000000ff33337812 */ /* 0x000fe400078ec0ff */
[----:B------:R-:W-:Y:S02]  /*b110*/  IADD3 R36, PT, PT, R32, -0x1, RZ ;  /* 0xffffffff20247810 */ /* 0x000fe40007ffe0ff */
[----:B------:R-:W-:-:S02]  /*b120*/  IADD3 R37, PT, PT, R51, -0x1, RZ ;  /* 0xffffffff33257810 */ /* 0x000fc40007ffe0ff */
[----:B------:R-:W-:-:S04]  /*b130*/  ISETP.GT.U32.AND P0, PT, R36, 0xfd, PT ;  /* 0x000000fd2400780c */ /* 0x000fc80003f04070 */
[----:B------:R-:W-:-:S13]  /*b140*/  ISETP.GT.U32.OR P0, PT, R37, 0xfd, P0 ;  /* 0x000000fd2500780c */ /* 0x000fda0000704470 */
[----:B------:R-:W-:Y:S01]  /*b150*/  @!P0 MOV R48, RZ ;  /* 0x000000ff00308202 */ /* 0x000fe20000000f00 */
[----:B------:R-:W-:Y:S06]  /*b160*/  @!P0 BRA `(.L_x_230) ;  /* 0x00000000005c8947 */ /* 0x000fec0003800000 */
[----:B------:R-:W-:Y:S02]  /*b170*/  FSETP.GTU.FTZ.AND P0, PT, |R50|, +INF , PT ;  /* 0x7f8000003200780b */ /* 0x000fe40003f1c200 */
[----:B------:R-:W-:-:S04]  /*b180*/  FSETP.GTU.FTZ.AND P1, PT, |R45|, +INF , PT ;  /* 0x7f8000002d00780b */ /* 0x000fc80003f3c200 */
[----:B------:R-:W-:-:S13]  /*b190*/  PLOP3.LUT P0, PT, P0, P1, PT, 0xf8, 0x8f ;  /* 0x00000000008f781c */ /* 0x000fda0000703f70 */
[----:B------:R-:W-:Y:S05]  /*b1a0*/  @P0 BRA `(.L_x_231) ;  /* 0x00000004004c0947 */ /* 0x000fea0003800000 */
[----:B------:R-:W-:-:S13]  /*b1b0*/  LOP3.LUT P0, RZ, R45, 0x7fffffff, R50, 0xc8, !PT ;  /* 0x7fffffff2dff7812 */ /* 0x000fda000780c832 */
[----:B------:R-:W-:Y:S05]  /*b1c0*/  @!P0 BRA `(.L_x_232) ;  /* 0x00000004003c8947 */ /* 0x000fea0003800000 */
[C---:B------:R-:W-:Y:S02]  /*b1d0*/  FSETP.NEU.FTZ.AND P0, PT, |R50|.reuse, +INF , PT ;  /* 0x7f8000003200780b */ /* 0x040fe40003f1d200 */
[----:B------:R-:W-:Y:S02]  /*b1e0*/  FSETP.NEU.FTZ.AND P3, PT, |R45|, +INF , PT ;  /* 0x7f8000002d00780b */ /* 0x000fe40003f7d200 */
[----:B------:R-:W-:-:S11]  /*b1f0*/  FSETP.NEU.FTZ.AND P1, PT, |R50|, +INF , PT ;  /* 0x7f8000003200780b */ /* 0x000fd60003f3d200 */
[----:B------:R-:W-:Y:S05]  /*b200*/  @!P3 BRA !P0, `(.L_x_232) ;  /* 0x00000004002cb947 */ /* 0x000fea0004000000 */
[----:B------:R-:W-:-:S04]  /*b210*/  LOP3.LUT P0, RZ, R50, 0x7fffffff, RZ, 0xc0, !PT ;  /* 0x7fffffff32ff7812 */ /* 0x000fc8000780c0ff */
[----:B------:R-:W-:-:S13]  /*b220*/  PLOP3.LUT P0, PT, P3, P0, PT, 0x2f, 0xf2 ;  /* 0x0000000000f2781c */ /* 0x000fda0001f00577 */
[----:B------:R-:W-:Y:S05]  /*b230*/  @P0 BRA `(.L_x_233) ;  /* 0x0000000400180947 */ /* 0x000fea0003800000 */
[----:B------:R-:W-:-:S04]  /*b240*/  LOP3.LUT P0, RZ, R45, 0x7fffffff, RZ, 0xc0, !PT ;  /* 0x7fffffff2dff7812 */ /* 0x000fc8000780c0ff */
[----:B------:R-:W-:-:S13]  /*b250*/  PLOP3.LUT P0, PT, P1, P0, PT, 0x2f, 0xf2 ;  /* 0x0000000000f2781c */ /* 0x000fda0000f00577 */
[----:B------:R-:W-:Y:S05]  /*b260*/  @P0 BRA `(.L_x_234) ;  /* 0x0000000400000947 */ /* 0x000fea0003800000 */
[----:B------:R-:W-:Y:S02]  /*b270*/  ISETP.GE.AND P0, PT, R37, RZ, PT ;  /* 0x000000ff2500720c */ /* 0x000fe40003f06270 */
[----:B------:R-:W-:-:S11]  /*b280*/  ISETP.GE.AND P1, PT, R36, RZ, PT ;  /* 0x000000ff2400720c */ /* 0x000fd60003f26270 */
[----:B------:R-:W-:Y:S01]  /*b290*/  @P0 MOV R48, RZ ;  /* 0x000000ff00300202 */ /* 0x000fe20000000f00 */
[----:B------:R-:W-:Y:S01]  /*b2a0*/  @!P0 FFMA R50, R50, 1.84467440737095516160e+19, RZ ;  /* 0x5f80000032328823 */ /* 0x000fe200000000ff */
[----:B------:R-:W-:Y:S01]  /*b2b0*/  @!P0 MOV R48, 0xffffffc0 ;  /* 0xffffffc000308802 */ /* 0x000fe20000000f00 */
[----:B------:R-:W-:-:S03]  /*b2c0*/  @!P1 FFMA R45, R45, 1.84467440737095516160e+19, RZ ;  /* 0x5f8000002d2d9823 */ /* 0x000fc600000000ff */
[----:B------:R-:W-:-:S07]  /*b2d0*/  @!P1 IADD3 R48, PT, PT, R48, 0x40, RZ ;  /* 0x0000004030309810 */ /* 0x000fce0007ffe0ff */
.L_x_230:
[----:B------:R-:W-:Y:S01]  /*b2e0*/  LEA R52, R32, 0xc0800000, 0x17 ;  /* 0xc080000020347811 */ /* 0x000fe200078eb8ff */
[----:B------:R-:W-:Y:S01]  /*b2f0*/  BSSY.RECONVERGENT B1, `(.L_x_235) ;  /* 0x0000036000017945 */ /* 0x000fe20003800200 */
[----:B------:R-:W-:Y:S02]  /*b300*/  IADD3 R51, PT, PT, R51, -0x7f, RZ ;  /* 0xffffff8133337810 */ /* 0x000fe40007ffe0ff */
[----:B------:R-:W-:-:S03]  /*b310*/  IADD3 R52, PT, PT, -R52, R45, RZ ;  /* 0x0000002d34347210 */ /* 0x000fc60007ffe1ff */
[----:B------:R-:W-:Y:S01]  /*b320*/  IMAD R49, R51, -0x800000, R50 ;  /* 0xff80000033317824 */ /* 0x000fe200078e0232 */
[----:B------:R-:W0:Y:S01]  /*b330*/  MUFU.RCP R37, R52 ;  /* 0x0000003400257308 */ /* 0x000e220000001000 */
[----:B------:R-:W-:-:S04]  /*b340*/  FADD.FTZ R44, -R52, -RZ ;  /* 0x800000ff342c7221 */ /* 0x000fc80000010100 */
[----:B0-----:R-:W-:-:S04]  /*b350*/  FFMA R36, R37, R44, 1 ;  /* 0x3f80000025247423 */ /* 0x001fc8000000002c */
[----:B------:R-:W-:-:S04]  /*b360*/  FFMA R36, R37, R36, R37 ;  /* 0x0000002425247223 */ /* 0x000fc80000000025 */
[----:B------:R-:W-:-:S04]  /*b370*/  FFMA R45, R49, R36, RZ ;  /* 0x00000024312d7223 */ /* 0x000fc800000000ff */
[----:B------:R-:W-:-:S04]  /*b380*/  FFMA R37, R44, R45, R49 ;  /* 0x0000002d2c257223 */ /* 0x000fc80000000031 */
[----:B------:R-:W-:-:S04]  /*b390*/  FFMA R37, R36, R37, R45 ;  /* 0x0000002524257223 */ /* 0x000fc8000000002d */
[----:B------:R-:W-:Y:S01]  /*b3a0*/  FFMA R44, R44, R37, R49 ;  /* 0x000000252c2c7223 */ /* 0x000fe20000000031 */
[----:B------:R-:W-:-:S03]  /*b3b0*/  IADD3 R49, PT, PT, R51, 0x7f, -R32 ;  /* 0x0000007f33317810 */ /* 0x000fc60007ffe820 */
[----:B------:R-:W-:Y:S01]  /*b3c0*/  FFMA R32, R36, R44, R37 ;  /* 0x0000002c24207223 */ /* 0x000fe20000000025 */
[----:B------:R-:W-:-:S04]  /*b3d0*/  IADD3 R49, PT, PT, R49, R48, RZ ;  /* 0x0000003031317210 */ /* 0x000fc80007ffe0ff */
[----:B------:R-:W-:-:S04]  /*b3e0*/  SHF.R.U32.HI R48, RZ, 0x17, R32 ;  /* 0x00000017ff307819 */ /* 0x000fc80000011620 */
[----:B------:R-:W-:-:S04]  /*b3f0*/  LOP3.LUT R48, R48, 0xff, RZ, 0xc0, !PT ;  /* 0x000000ff30307812 */ /* 0x000fc800078ec0ff */
[----:B------:R-:W-:-:S04]  /*b400*/  IADD3 R45, PT, PT, R48, R49, RZ ;  /* 0x00000031302d7210 */ /* 0x000fc80007ffe0ff */
[----:B------:R-:W-:-:S04]  /*b410*/  IADD3 R48, PT, PT, R45, -0x1, RZ ;  /* 0xffffffff2d307810 */ /* 0x000fc80007ffe0ff */
[----:B------:R-:W-:-:S13]  /*b420*/  ISETP.GE.U32.AND P0, PT, R48, 0xfe, PT ;  /* 0x000000fe3000780c */ /* 0x000fda0003f06070 */
[----:B------:R-:W-:Y:S05]  /*b430*/  @!P0 BRA `(.L_x_236) ;  /* 0x0000000000808947 */ /* 0x000fea0003800000 */
[----:B------:R-:W-:-:S13]  /*b440*/  ISETP.GT.AND P0, PT, R45, 0xfe, PT ;  /* 0x000000fe2d00780c */ /* 0x000fda0003f04270 */
[----:B------:R-:W-:Y:S05]  /*b450*/  @P0 BRA `(.L_x_237) ;  /* 0x00000000006c0947 */ /* 0x000fea0003800000 */
[----:B------:R-:W-:-:S13]  /*b460*/  ISETP.GE.AND P0, PT, R45, 0x1, PT ;  /* 0x000000012d00780c */ /* 0x000fda0003f06270 */
[----:B------:R-:W-:Y:S05]  /*b470*/  @P0 BRA `(.L_x_238) ;  /* 0x0000000000740947 */ /* 0x000fea0003800000 */
[----:B------:R-:W-:Y:S02]  /*b480*/  ISETP.GE.AND P0, PT, R45, -0x18, PT ;  /* 0xffffffe82d00780c */ /* 0x000fe40003f06270 */
[----:B------:R-:W-:-:S11]  /*b490*/  LOP3.LUT R32, R32, 0x80000000, RZ, 0xc0, !PT ;  /* 0x8000000020207812 */ /* 0x000fd600078ec0ff */
[----:B------:R-:W-:Y:S05]  /*b4a0*/  @!P0 BRA `(.L_x_238) ;  /* 0x0000000000688947 */ /* 0x000fea0003800000 */
[CCC-:B------:R-:W-:Y:S01]  /*b4b0*/  FFMA.RZ R48, R36.reuse, R44.reuse, R37.reuse ;  /* 0x0000002c24307223 */ /* 0x1c0fe2000000c025 */
[CCC-:B------:R-:W-:Y:S01]  /*b4c0*/  FFMA.RP R49, R36.reuse, R44.reuse, R37.reuse ;  /* 0x0000002c24317223 */ /* 0x1c0fe20000008025 */
[----:B------:R-:W-:Y:S01]  /*b4d0*/  FFMA.RM R36, R36, R44, R37 ;  /* 0x0000002c24247223 */ /* 0x000fe20000004025 */
[----:B------:R-:W-:Y:S02]  /*b4e0*/  ISETP.NE.AND P3, PT, R45, RZ, PT ;  /* 0x000000ff2d00720c */ /* 0x000fe40003f65270 */
[----:B------:R-:W-:Y:S02]  /*b4f0*/  LOP3.LUT R48, R48, 0x7fffff, RZ, 0xc0, !PT ;  /* 0x007fffff30307812 */ /* 0x000fe400078ec0ff */
[----:B------:R-:W-:Y:S02]  /*b500*/  FSETP.NEU.FTZ.AND P0, PT, R49, R36, PT ;  /* 0x000000243100720b */ /* 0x000fe40003f1d000 */
[----:B------:R-:W-:Y:S02]  /*b510*/  IADD3 R36, PT, PT, R45, 0x20, RZ ;  /* 0x000000202d247810 */ /* 0x000fe40007ffe0ff */
[----:B------:R-:W-:-:S02]  /*b520*/  LOP3.LUT R37, R48, 0x800000, RZ, 0xfc, !PT ;  /* 0x0080000030257812 */ /* 0x000fc400078efcff */
[C---:B------:R-:W-:Y:S02]  /*b530*/  ISETP.NE.AND P1, PT, R45.reuse, RZ, PT ;  /* 0x000000ff2d00720c */ /* 0x040fe40003f25270 */
[----:B------:R-:W-:Y:S02]  /*b540*/  IADD3 R45, PT, PT, -R45, RZ, RZ ;  /* 0x000000ff2d2d7210 */ /* 0x000fe40007ffe1ff */
[----:B------:R-:W-:Y:S02]  /*b550*/  SHF.L.U32 R36, R37, R36, RZ ;  /* 0x0000002425247219 */ /* 0x000fe400000006ff */
[----:B------:R-:W-:Y:S02]  /*b560*/  SEL R44, R45, RZ, P3 ;  /* 0x000000ff2d2c7207 */ /* 0x000fe40001800000 */
[----:B------:R-:W-:Y:S02]  /*b570*/  ISETP.NE.AND P1, PT, R36, RZ, P1 ;  /* 0x000000ff2400720c */ /* 0x000fe40000f25270 */
[----:B------:R-:W-:-:S02]  /*b580*/  SHF.R.U32.HI R45, RZ, R44, R37 ;  /* 0x0000002cff2d7219 */ /* 0x000fc40000011625 */
[----:B------:R-:W-:Y:S02]  /*b590*/  PLOP3.LUT P0, PT, P0, P1, PT, 0xf8, 0x8f ;  /* 0x00000000008f781c */ /* 0x000fe40000703f70 */
[----:B------:R-:W-:Y:S02]  /*b5a0*/  SHF.R.U32.HI R37, RZ, 0x1, R45 ;  /* 0x00000001ff257819 */ /* 0x000fe4000001162d */
[----:B------:R-:W-:-:S04]  /*b5b0*/  SEL R36, RZ, 0x1, !P0 ;  /* 0x00000001ff247807 */ /* 0x000fc80004000000 */
[----:B------:R-:W-:-:S04]  /*b5c0*/  LOP3.LUT R36, R36, 0x1, R37, 0xf8, !PT ;  /* 0x0000000124247812 */ /* 0x000fc800078ef825 */
[----:B------:R-:W-:-:S04]  /*b5d0*/  LOP3.LUT R36, R36, R45, RZ, 0xc0, !PT ;  /* 0x0000002d24247212 */ /* 0x000fc800078ec0ff */
[----:B------:R-:W-:-:S04]  /*b5e0*/  IADD3 R37, PT, PT, R37, R36, RZ ;  /* 0x0000002425257210 */ /* 0x000fc80007ffe0ff */
[----:B------:R-:W-:Y:S01]  /*b5f0*/  LOP3.LUT R32, R37, R32, RZ, 0xfc, !PT ;  /* 0x0000002025207212 */ /* 0x000fe200078efcff */
[----:B------:R-:W-:Y:S06]  /*b600*/  BRA `(.L_x_238) ;  /* 0x0000000000107947 */ /* 0x000fec0003800000 */
.L_x_237:
[----:B------:R-:W-:-:S04]  /*b610*/  LOP3.LUT R32, R32, 0x80000000, RZ, 0xc0, !PT ;  /* 0x8000000020207812 */ /* 0x000fc800078ec0ff */
[----:B------:R-:W-:Y:S01]  /*b620*/  LOP3.LUT R32, R32, 0x7f800000, RZ, 0xfc, !PT ;  /* 0x7f80000020207812 */ /* 0x000fe200078efcff */
[----:B------:R-:W-:Y:S06]  /*b630*/  BRA `(.L_x_238) ;  /* 0x0000000000047947 */ /* 0x000fec0003800000 */
.L_x_236:
[----:B------:R-:W-:-:S07]  /*b640*/  LEA R32, R49, R32, 0x17 ;  /* 0x0000002031207211 */ /* 0x000fce00078eb8ff */
.L_x_238:
[----:B------:R-:W-:Y:S05]  /*b650*/  BSYNC.RECONVERGENT B1 ;  /* 0x0000000000017941 */ /* 0x000fea0003800200 */
.L_x_235:
[----:B------:R-:W-:Y:S05]  /*b660*/  BRA `(.L_x_239) ;  /* 0x0000000000207947 */ /* 0x000fea0003800000 */
.L_x_234:
[----:B------:R-:W-:-:S04]  /*b670*/  LOP3.LUT R45, R45, 0x80000000, R50, 0x48, !PT ;  /* 0x800000002d2d7812 */ /* 0x000fc800078e4832 */
[----:B------:R-:W-:Y:S01]  /*b680*/  LOP3.LUT R32, R45, 0x7f800000, RZ, 0xfc, !PT ;  /* 0x7f8000002d207812 */ /* 0x000fe200078efcff */
[----:B------:R-:W-:Y:S06]  /*b690*/  BRA `(.L_x_239) ;  /* 0x0000000000147947 */ /* 0x000fec0003800000 */
.L_x_233:
[----:B------:R-:W-:Y:S01]  /*b6a0*/  LOP3.LUT R32, R45, 0x80000000, R50, 0x48, !PT ;  /* 0x800000002d207812 */ /* 0x000fe200078e4832 */
[----:B------:R-:W-:Y:S06]  /*b6b0*/  BRA `(.L_x_239) ;  /* 0x00000000000c7947 */ /* 0x000fec0003800000 */
.L_x_232:
[----:B------:R-:W0:Y:S01]  /*b6c0*/  MUFU.RSQ R32, -QNAN ;  /* 0xffc0000000207908 */ /* 0x000e220000001400 */
[----:B------:R-:W-:Y:S05]  /*b6d0*/  BRA `(.L_x_239) ;  /* 0x0000000000047947 */ /* 0x000fea0003800000 */
.L_x_231:
[----:B------:R-:W-:-:S07]  /*b6e0*/  FADD.FTZ R32, R50, R45 ;  /* 0x0000002d32207221 */ /* 0x000fce0000010000 */
.L_x_239:
[----:B------:R-:W-:Y:S05]  /*b6f0*/  BSYNC.RECONVERGENT B0 ;  /* 0x0000000000007941 */ /* 0x000fea0003800200 */
.L_x_229:
[----:B------:R-:W-:Y:S01]  /*b700*/  HFMA2 R37, -RZ, RZ, 0, 0 ;  /* 0x00000000ff257431 */ /* 0x000fe200000001ff */
[----:B------:R-:W-:-:S04]  /*b710*/  MOV R36, R38 ;  /* 0x0000002600247202 */ /* 0x000fc80000000f00 */
[----:B0-----:R-:W-:Y:S05]  /*b720*/  RET.REL.NODEC R36 `(kernel_MLEFit_sigmaxy) ;  /* 0xffffff4824347950 */ /* 0x001fea0003c3ffff */
.L_x_240:
[----:B------:R-:W-:-:S00]  /*b730*/  BRA `(.L_x_240) ;  /* 0xfffffffc00fc7947 */ /* 0x000fc0000383ffff */
[----:B------:R-:W-:-:S00]  /*b740*/  NOP ;  /* 0x0000000000007918 */ /* 0x000fc00000000000 */
        /* <DEDUP_REMOVED lines=11> */
.L_x_924:


//--------------------- .text.kernel_MLEFit_z     --------------------------
	.section	.text.kernel_MLEFit_z,"ax",@progbits
	.align	128
        .global         kernel_MLEFit_z
        .type           kernel_MLEFit_z,@function
        .size           kernel_MLEFit_z,(.L_x_927 - kernel_MLEFit_z)
        .other          kernel_MLEFit_z,@"STO_CUDA_ENTRY STV_DEFAULT"
kernel_MLEFit_z:
.text.kernel_MLEFit_z:
[----:B------:R-:W0:Y:S01]  /*0000*/  LDC R1, c[0x0][0x37c] ;  /* 0x0000df00ff017b82 */ /* 0x000e220000000800 */
[----:B------:R-:W1:Y:S07]  /*0010*/  S2R R4, SR_TID.X ;  /* 0x0000000000047919 */ /* 0x000e6e0000002100 */
[----:B------:R-:W2:Y:S01]  /*0020*/  S2UR UR4, SR_CTAID.X ;  /* 0x00000000000479c3 */ /* 0x000ea20000002500 */
[----:B------:R-:W2:Y:S01]  /*0030*/  LDCU UR5, c[0x0][0x360] ;  /* 0x00006c00ff0577ac */ /* 0x000ea20008000800 */
[----:B0-----:R-:W-:Y:S01]  /*0040*/  IADD3 R1, PT, PT, R1, -0x68, RZ ;  /* 0xffffff9801017810 */ /* 0x001fe20007ffe0ff */
[----:B------:R-:W0:Y:S01]  /*0050*/  LDCU UR6, c[0x0][0x3c8] ;  /* 0x00007900ff0677ac */ /* 0x000e220008000800 */
[----:B--2---:R-:W-:-:S06]  /*0060*/  UIMAD UR4, UR4, UR5, URZ ;  /* 0x00000005040472a4 */ /* 0x004fcc000f8e02ff */
[----:B-1----:R-:W-:-:S04]  /*0070*/  IADD3 R17, PT, PT, R4, UR4, RZ ;  /* 0x0000000404117c10 */ /* 0x002fc8000fffe0ff */
[----:B0-----:R-:W-:-:S13]  /*0080*/  ISETP.GE.AND P0, PT, R17, UR6, PT ;  /* 0x0000000611007c0c */ /* 0x001fda000bf06270 */
[----:B------:R-:W-:Y:S05]  /*0090*/  @P0 EXIT ;  /* 0x000000000000094d */ /* 0x000fea0003800000 */
[----:B------:R-:W0:Y:S01]  /*00a0*/  LDCU UR5, c[0x0][0x3a8] ;  /* 0x00007500ff0577ac */ /* 0x000e220008000800 */
[----:B------:R-:W1:Y:S01]  /*00b0*/  LDC.64 R6, c[0x0][0x380] ;  /* 0x0000e000ff067b82 */ /* 0x000e620000000a00 */
[----:B------:R2:W-:Y:S01]  /*00c0*/  STL.64 [R1], RZ ;  /* 0x000000ff01007387 */ /* 0x0005e20000100a00 */
[----:B------:R-:W-:Y:S01]  /*00d0*/  MOV R0, R1 ;  /* 0x0000000100007202 */ /* 0x000fe20000000f00 */
[----:B------:R-:W3:Y:S01]  /*00e0*/  LDCU.64 UR10, c[0x0][0x358] ;  /* 0x00006b00ff0a77ac */ /* 0x000ee20008000a00 */
[----:B------:R-:W-:Y:S01]  /*00f0*/  CS2R R8, SRZ ;  /* 0x0000000000087805 */ /* 0x000fe2000001ff00 */
[----:B------:R2:W-:Y:S04]  /*0100*/  STL.64 [R1+0x8], RZ ;  /* 0x000008ff01007387 */ /* 0x0005e80000100a00 */
[----:B------:R2:W-:Y:S04]  /*0110*/  STL.64 [R1+0x10], RZ ;  /* 0x000010ff01007387 */ /* 0x0005e80000100a00 */
[----:B------:R2:W-:Y:S01]  /*0120*/  STL.64 [R1+0x18], RZ ;  /* 0x000018ff01007387 */ /* 0x0005e20000100a00 */
[----:B0-----:R-:W-:-:S03]  /*0130*/  MOV R10, UR5 ;  /* 0x00000005000a7c02 */ /* 0x001fc60008000f00 */
[----:B------:R2:W-:Y:S01]  /*0140*/  STL.64 [R1+0x20], RZ ;  /* 0x000020ff01007387 */ /* 0x0005e20000100a00 */
[----:B------:R-:W-:-:S03]  /*0150*/  ISETP.GE.AND P0, PT, R10, 0x1, PT ;  /* 0x000000010a00780c */ /* 0x000fc60003f06270 */
[----:B------:R2:W-:Y:S01]  /*0160*/  STL.64 [R1+0x28], RZ ;  /* 0x000028ff01007387 */ /* 0x0005e20000100a00 */
[----:B------:R-:W-:-:S03]  /*0170*/  IMAD R5, R10, R10, RZ ;  /* 0x0000000a0a057224 */ /* 0x000fc600078e02ff */
[----:B------:R2:W-:Y:S01]  /*0180*/  STL.64 [R1+0x30], RZ ;  /* 0x000030ff01007387 */ /* 0x0005e20000100a00 */
[----:B------:R-:W-:-:S03]  /*0190*/  IMAD R4, R5, R4, RZ ;  /* 0x0000000405047224 */ /* 0x000fc600078e02ff */
[----:B------:R2:W-:Y:S01]  /*01a0*/  STL.64 [R1+0x38], RZ ;  /* 0x000038ff01007387 */ /* 0x0005e20000100a00 */
[----:B------:R-:W-:-:S04]  /*01b0*/  IMAD R2, R5, UR4, R4 ;  /* 0x0000000405027c24 */ /* 0x000fc8000f8e0204 */
[----:B-1----:R-:W-:-:S04]  /*01c0*/  IMAD.WIDE.U32 R2, R2, 0x4, R6 ;  /* 0x0000000402027825 */ /* 0x002fc800078e0006 */
[----:B------:R-:W-:Y:S01]  /*01d0*/  HFMA2 R7, -RZ, RZ, 0, 0 ;  /* 0x00000000ff077431 */ /* 0x000fe200000001ff */
[----:B--23--:R-:W-:Y:S06]  /*01e0*/  @!P0 BRA `(.L_x_241) ;  /* 0x0000000800588947 */ /* 0x00cfec0003800000 */
[C---:B------:R-:W-:Y:S02]  /*01f0*/  LOP3.LUT R24, R10.reuse, 0x7, RZ, 0xc0, !PT ;  /* 0x000000070a187812 */ /* 0x040fe400078ec0ff */
[----:B------:R-:W-:Y:S02]  /*0200*/  CS2R R8, SRZ ;  /* 0x0000000000087805 */ /* 0x000fe4000001ff00 */
[----:B------:R-:W-:Y:S02]  /*0210*/  IADD3 R6, PT, PT, R10, -0x1, RZ ;  /* 0xffffffff0a067810 */ /* 0x000fe40007ffe0ff */
[----:B------:R-:W-:Y:S02]  /*0220*/  IADD3 R7, PT, PT, R24, -0x1, RZ ;  /* 0xffffffff18077810 */ /* 0x000fe40007ffe0ff */
[----:B------:R-:W-:Y:S02]  /*0230*/  ISETP.GE.U32.AND P0, PT, R6, 0x7, PT ;  /* 0x000000070600780c */ /* 0x000fe40003f06070 */
[----:B------:R-:W-:-:S02]  /*0240*/  ISETP.GE.U32.AND P1, PT, R7, 0x3, PT ;  /* 0x000000030700780c */ /* 0x000fc40003f26070 */
[C---:B------:R-:W-:Y:S02]  /*0250*/  LOP3.LUT R26, R10.reuse, 0x3, RZ, 0xc0, !PT ;  /* 0x000000030a1a7812 */ /* 0x040fe400078ec0ff */
[----:B------:R-:W-:Y:S02]  /*0260*/  LOP3.LUT R6, R10, 0x7ffffff8, RZ, 0xc0, !PT ;  /* 0x7ffffff80a067812 */ /* 0x000fe400078ec0ff */
[----:B------:R-:W-:Y:S02]  /*0270*/  MOV R11, RZ ;  /* 0x000000ff000b7202 */ /* 0x000fe40000000f00 */
[----:B------:R-:W-:-:S07]  /*0280*/  MOV R7, RZ ;  /* 0x000000ff00077202 */ /* 0x000fce0000000f00 */
.L_x_246:
[----:B------:R-:W-:Y:S02]  /*0290*/  I2FP.F32.U32 R10, R11 ;  /* 0x0000000b000a7245 */ /* 0x000fe40000201000 */
[----:B------:R-:W-:Y:S01]  /*02a0*/  MOV R16, RZ ;  /* 0x000000ff00107202 */ /* 0x000fe20000000f00 */
[----:B------:R-:W-:Y:S06]  /*02b0*/  @!P0 BRA `(.L_x_242) ;  /* 0x0000000400148947 */ /* 0x000fec0003800000 */
[----:B------:R-:W0:Y:S01]  /*02c0*/  LDC R28, c[0x0][0x3a8] ;  /* 0x0000ea00ff1c7b82 */ /* 0x000e220000000800 */
[----:B------:R-:W-:-:S05]  /*02d0*/  UMOV UR4, URZ ;  /* 0x000000ff00047c82 */ /* 0x000fca0008000000 */
.L_x_243:
[----:B0-----:R-:W-:-:S05]  /*02e0*/  IMAD R13, R28, UR4, R11 ;  /* 0x000000041c0d7c24 */ /* 0x001fca000f8e020b */
[C---:B------:R-:W-:Y:S01]  /*02f0*/  IADD3 R15, PT, PT, R13.reuse, R28, RZ ;  /* 0x0000001c0d0f7210 */ /* 0x040fe20007ffe0ff */
[----:B------:R-:W-:-:S03]  /*0300*/  IMAD.WIDE.U32 R12, R13, 0x4, R2 ;  /* 0x000000040d0c7825 */ /* 0x000fc600078e0002 */
[CC--:B------:R-:W-:Y:S01]  /*0310*/  IADD3 R21, PT, PT, R15.reuse, R28.reuse, RZ ;  /* 0x0000001c0f157210 */ /* 0x0c0fe20007ffe0ff */
[--C-:B------:R-:W-:Y:S01]  /*0320*/  IMAD.WIDE.U32 R14, R15, 0x4, R2.reuse ;  /* 0x000000040f0e7825 */ /* 0x100fe200078e0002 */
[----:B------:R0:W2:Y:S02]  /*0330*/  LDG.E R25, desc[UR10][R12.64] ;  /* 0x0000000a0c197981 */ /* 0x0000a4000c1e1900 */
[CC--:B------:R-:W-:Y:S01]  /*0340*/  IADD3 R23, PT, PT, R21.reuse, R28.reuse, RZ ;  /* 0x0000001c15177210 */ /* 0x0c0fe20007ffe0ff */
[--C-:B------:R-:W-:Y:S01]  /*0350*/  IMAD.WIDE.U32 R18, R21, 0x4, R2.reuse ;  /* 0x0000000415127825 */ /* 0x100fe200078e0002 */
[----:B------:R-:W3:Y:S03]  /*0360*/  LDG.E R27, desc[UR10][R14.64] ;  /* 0x0000000a0e1b7981 */ /* 0x000ee6000c1e1900 */
[C---:B------:R-:W-:Y:S01]  /*0370*/  IMAD.WIDE.U32 R20, R23.reuse, 0x4, R2 ;  /* 0x0000000417147825 */ /* 0x040fe200078e0002 */
[----:B------:R1:W4:Y:S01]  /*0380*/  LDG.E R29, desc[UR10][R18.64] ;  /* 0x0000000a121d7981 */ /* 0x000322000c1e1900 */
[----:B------:R-:W-:-:S04]  /*0390*/  IADD3 R31, PT, PT, R23, R28, RZ ;  /* 0x0000001c171f7210 */ /* 0x000fc80007ffe0ff */
[----:B------:R-:W5:Y:S01]  /*03a0*/  LDG.E R21, desc[UR10][R20.64] ;  /* 0x0000000a14157981 */ /* 0x000f62000c1e1900 */
[C---:B------:R-:W-:Y:S01]  /*03b0*/  IMAD.WIDE.U32 R22, R31.reuse, 0x4, R2 ;  /* 0x000000041f167825 */ /* 0x040fe200078e0002 */
[----:B------:R-:W-:-:S04]  /*03c0*/  IADD3 R31, PT, PT, R31, R28, RZ ;  /* 0x0000001c1f1f7210 */ /* 0x000fc80007ffe0ff */
[CC--:B------:R-:W-:Y:S01]  /*03d0*/  IADD3 R33, PT, PT, R31.reuse, R28.reuse, RZ ;  /* 0x0000001c1f217210 */ /* 0x0c0fe20007ffe0ff */
[--C-:B0-----:R-:W-:Y:S01]  /*03e0*/  IMAD.WIDE.U32 R12, R31, 0x4, R2.reuse ;  /* 0x000000041f0c7825 */ /* 0x101fe200078e0002 */
[----:B------:R-:W5:Y:S02]  /*03f0*/  LDG.E R23, desc[UR10][R22.64] ;  /* 0x0000000a16177981 */ /* 0x000f64000c1e1900 */
[C---:B-1----:R-:W-:Y:S01]  /*0400*/  IADD3 R19, PT, PT, R33.reuse, R28, RZ ;  /* 0x0000001c21137210 */ /* 0x042fe20007ffe0ff */
[--C-:B------:R-:W-:Y:S01]  /*0410*/  IMAD.WIDE.U32 R14, R33, 0x4, R2.reuse ;  /* 0x00000004210e7825 */ /* 0x100fe200078e0002 */
[----:B------:R0:W5:Y:S03]  /*0420*/  LDG.E R31, desc[UR10][R12.64] ;  /* 0x0000000a0c1f7981 */ /* 0x000166000c1e1900 */
[----:B------:R-:W-:Y:S02]  /*0430*/  IMAD.WIDE.U32 R18, R19, 0x4, R2 ;  /* 0x0000000413127825 */ /* 0x000fe400078e0002 */
[----:B------:R-:W5:Y:S04]  /*0440*/  LDG.E R15, desc[UR10][R14.64] ;  /* 0x0000000a0e0f7981 */ /* 0x000f68000c1e1900 */
[----:B------:R-:W5:Y:S01]  /*0450*/  LDG.E R18, desc[UR10][R18.64] ;  /* 0x0000000a12127981 */ /* 0x000f62000c1e1900 */
[----:B------:R-:W-:-:S02]  /*0460*/  UIADD3 UR5, UPT, UPT, UR4, 0x1, URZ ;  /* 0x0000000104057890 */ /* 0x000fc4000fffe0ff */
[----:B------:R-:W-:Y:S01]  /*0470*/  I2FP.F32.U32 R16, UR4 ;  /* 0x0000000400107c45 */ /* 0x000fe20008201000 */
[----:B------:R-:W-:-:S06]  /*0480*/  UIADD3 UR6, UPT, UPT, UR4, 0x2, URZ ;  /* 0x0000000204067890 */ /* 0x000fcc000fffe0ff */
[----:B0-----:R-:W-:Y:S01]  /*0490*/  I2FP.F32.U32 R12, UR6 ;  /* 0x00000006000c7c45 */ /* 0x001fe20008201000 */
[----:B------:R-:W-:-:S06]  /*04a0*/  UIADD3 UR6, UPT, UPT, UR4, 0x4, URZ ;  /* 0x0000000404067890 */ /* 0x000fcc000fffe0ff */
[----:B------:R-:W-:Y:S01]  /*04b0*/  I2FP.F32.U32 R13, UR6 ;  /* 0x00000006000d7c45 */ /* 0x000fe20008201000 */
[----:B------:R-:W-:Y:S01]  /*04c0*/  UIADD3 UR6, UPT, UPT, UR4, 0x7, URZ ;  /* 0x0000000704067890 */ /* 0x000fe2000fffe0ff */
[C---:B--2---:R-:W-:Y:S01]  /*04d0*/  FFMA R16, R25.reuse, R16, R8 ;  /* 0x0000001019107223 */ /* 0x044fe20000000008 */
[----:B------:R-:W-:Y:S01]  /*04e0*/  I2FP.F32.U32 R8, UR5 ;  /* 0x0000000500087c45 */ /* 0x000fe20008201000 */
[----:B------:R-:W-:Y:S01]  /*04f0*/  UIADD3 UR5, UPT, UPT, UR4, 0x3, URZ ;  /* 0x0000000304057890 */ /* 0x000fe2000fffe0ff */
[C---:B------:R-:W-:Y:S01]  /*0500*/  FFMA R7, R10.reuse, R25, R7 ;  /* 0x000000190a077223 */ /* 0x040fe20000000007 */
[----:B------:R-:W-:Y:S02]  /*0510*/  FADD R9, R25, R9 ;  /* 0x0000000919097221 */ /* 0x000fe40000000000 */
[----:B---3--:R-:W-:Y:S01]  /*0520*/  FFMA R8, R27, R8, R16 ;  /* 0x000000081b087223 */ /* 0x008fe20000000010 */
[----:B------:R-:W-:Y:S01]  /*0530*/  FFMA R7, R10, R27, R7 ;  /* 0x0000001b0a077223 */ /* 0x000fe20000000007 */
[----:B------:R-:W-:-:S02]  /*0540*/  FADD R9, R9, R27 ;  /* 0x0000001b09097221 */ /* 0x000fc40000000000 */
[----:B----4-:R-:W-:Y:S01]  /*0550*/  FFMA R8, R29, R12, R8 ;  /* 0x0000000c1d087223 */ /* 0x010fe20000000008 */
[----:B------:R-:W-:Y:S01]  /*0560*/  I2FP.F32.U32 R12, UR5 ;  /* 0x00000005000c7c45 */ /* 0x000fe20008201000 */
[----:B------:R-:W-:Y:S01]  /*0570*/  UIADD3 UR5, UPT, UPT, UR4, 0x5, URZ ;  /* 0x0000000504057890 */ /* 0x000fe2000fffe0ff */
[C---:B------:R-:W-:Y:S01]  /*0580*/  FFMA R7, R10.reuse, R29, R7 ;  /* 0x0000001d0a077223 */ /* 0x040fe20000000007 */
[----:B------:R-:W-:Y:S02]  /*0590*/  FADD R9, R9, R29 ;  /* 0x0000001d09097221 */ /* 0x000fe40000000000 */
[----:B-----5:R-:W-:Y:S01]  /*05a0*/  FFMA R8, R21, R12, R8 ;  /* 0x0000000c15087223 */ /* 0x020fe20000000008 */
[C---:B------:R-:W-:Y:S01]  /*05b0*/  FFMA R7, R10.reuse, R21, R7 ;  /* 0x000000150a077223 */ /* 0x040fe20000000007 */
[----:B------:R-:W-:Y:S01]  /*05c0*/  I2FP.F32.U32 R12, UR5 ;  /* 0x00000005000c7c45 */ /* 0x000fe20008201000 */
[----:B------:R-:W-:Y:S01]  /*05d0*/  UIADD3 UR5, UPT, UPT, UR4, 0x6, URZ ;  /* 0x0000000604057890 */ /* 0x000fe2000fffe0ff */
[----:B------:R-:W-:Y:S01]  /*05e0*/  FADD R9, R9, R21 ;  /* 0x0000001509097221 */ /* 0x000fe20000000000 */
[----:B------:R-:W-:Y:S01]  /*05f0*/  UIADD3 UR4, UPT, UPT, UR4, 0x8, URZ ;  /* 0x0000000804047890 */ /* 0x000fe2000fffe0ff */
[----:B------:R-:W-:Y:S01]  /*0600*/  FFMA R8, R23, R13, R8 ;  /* 0x0000000d17087223 */ /* 0x000fe20000000008 */
[----:B------:R-:W-:Y:S01]  /*0610*/  FFMA R7, R10, R23, R7 ;  /* 0x000000170a077223 */ /* 0x000fe20000000007 */
[----:B------:R-:W-:Y:S01]  /*0620*/  FADD R9, R9, R23 ;  /* 0x0000001709097221 */ /* 0x000fe20000000000 */
[----:B------:R-:W-:Y:S01]  /*0630*/  I2FP.F32.U32 R13, UR6 ;  /* 0x00000006000d7c45 */ /* 0x000fe20008201000 */
[----:B------:R-:W-:Y:S01]  /*0640*/  FFMA R8, R31, R12, R8 ;  /* 0x0000000c1f087223 */ /* 0x000fe20000000008 */
[----:B------:R-:W-:Y:S01]  /*0650*/  ISETP.NE.AND P2, PT, R6, UR4, PT ;  /* 0x0000000406007c0c */ /* 0x000fe2000bf45270 */
[----:B------:R-:W-:Y:S01]  /*0660*/  FFMA R7, R10, R31, R7 ;  /* 0x0000001f0a077223 */ /* 0x000fe20000000007 */
[----:B------:R-:W-:Y:S01]  /*0670*/  I2FP.F32.U32 R12, UR5 ;  /* 0x00000005000c7c45 */ /* 0x000fe20008201000 */
[----:B------:R-:W-:-:S02]  /*0680*/  FADD R9, R9, R31 ;  /* 0x0000001f09097221 */ /* 0x000fc40000000000 */
[C---:B------:R-:W-:Y:S02]  /*0690*/  FFMA R7, R10.reuse, R15, R7 ;  /* 0x0000000f0a077223 */ /* 0x040fe40000000007 */
[----:B------:R-:W-:Y:S01]  /*06a0*/  FFMA R8, R15, R12, R8 ;  /* 0x0000000c0f087223 */ /* 0x000fe20000000008 */
[----:B------:R-:W-:Y:S01]  /*06b0*/  FADD R9, R9, R15 ;  /* 0x0000000f09097221 */ /* 0x000fe20000000000 */
[----:B------:R-:W-:Y:S02]  /*06c0*/  FFMA R7, R10, R18, R7 ;  /* 0x000000120a077223 */ /* 0x000fe40000000007 */
[----:B------:R-:W-:Y:S01]  /*06d0*/  FFMA R8, R18, R13, R8 ;  /* 0x0000000d12087223 */ /* 0x000fe20000000008 */
[----:B------:R-:W-:Y:S01]  /*06e0*/  FADD R9, R9, R18 ;  /* 0x0000001209097221 */ /* 0x000fe20000000000 */
[----:B------:R-:W-:Y:S06]  /*06f0*/  @P2 BRA `(.L_x_243) ;  /* 0xfffffff800f82947 */ /* 0x000fec000383ffff */
[----:B------:R-:W-:-:S07]  /*0700*/  MOV R16, R6 ;  /* 0x0000000600107202 */ /* 0x000fce0000000f00 */
.L_x_242:
        /* <DEDUP_REMOVED lines=9> */
[----:B------:R0:W2:Y:S01]  /*07a0*/  LDG.E R13, desc[UR10][R12.64] ;  /* 0x0000000a0c0d7981 */ /* 0x0000a2000c1e1900 */
[--C-:B------:R-:W-:Y:S02]  /*07b0*/  IMAD.WIDE.U32 R14, R15, 0x4, R2.reuse ;  /* 0x000000040f0e7825 */ /* 0x100fe400078e0002 */
[C---:B------:R-:W-:Y:S02]  /*07c0*/  IADD3 R21, PT, PT, R19.reuse, R18, RZ ;  /* 0x0000001213157210 */ /* 0x040fe40007ffe0ff */
[--C-:B------:R-:W-:Y:S02]  /*07d0*/  IMAD.WIDE.U32 R18, R19, 0x4, R2.reuse ;  /* 0x0000000413127825 */ /* 0x100fe400078e0002 */
[----:B------:R-:W3:Y:S02]  /*07e0*/  LDG.E R15, desc[UR10][R14.64] ;  /* 0x0000000a0e0f7981 */ /* 0x000ee4000c1e1900 */
[----:B------:R-:W-:-:S02]  /*07f0*/  IMAD.WIDE.U32 R20, R21, 0x4, R2 ;  /* 0x0000000415147825 */ /* 0x000fc400078e0002 */
[----:B------:R-:W4:Y:S04]  /*0800*/  LDG.E R19, desc[UR10][R18.64] ;  /* 0x0000000a12137981 */ /* 0x000f28000c1e1900 */
[----:B------:R-:W5:Y:S01]  /*0810*/  LDG.E R20, desc[UR10][R20.64] ;  /* 0x0000000a14147981 */ /* 0x000f62000c1e1900 */
[----:B------:R-:W-:Y:S02]  /*0820*/  I2FP.F32.U32 R22, R16 ;  /* 0x0000001000167245 */ /* 0x000fe40000201000 */
[C---:B------:R-:W-:Y:S02]  /*0830*/  IADD3 R23, PT, PT, R16.reuse, 0x1, RZ ;  /* 0x0000000110177810 */ /* 0x040fe40007ffe0ff */
[C---:B0-----:R-:W-:Y:S02]  /*0840*/  IADD3 R12, PT, PT, R16.reuse, 0x3, RZ ;  /* 0x00000003100c7810 */ /* 0x041fe40007ffe0ff */
[----:B------:R-:W-:Y:S01]  /*0850*/  I2FP.F32.U32 R23, R23 ;  /* 0x0000001700177245 */ /* 0x000fe20000201000 */
[----:B--2---:R-:W-:Y:S01]  /*0860*/  FFMA R22, R13, R22, R8 ;  /* 0x000000160d167223 */ /* 0x004fe20000000008 */
[----:B------:R-:W-:Y:S01]  /*0870*/  IADD3 R8, PT, PT, R16, 0x2, RZ ;  /* 0x0000000210087810 */ /* 0x000fe20007ffe0ff */
[----:B------:R-:W-:Y:S01]  /*0880*/  FFMA R7, R10, R13, R7 ;  /* 0x0000000d0a077223 */ /* 0x000fe20000000007 */
[----:B------:R-:W-:Y:S01]  /*0890*/  FADD R9, R9, R13 ;  /* 0x0000000d09097221 */ /* 0x000fe20000000000 */
[----:B------:R-:W-:-:S02]  /*08a0*/  I2FP.F32.U32 R13, R12 ;  /* 0x0000000c000d7245 */ /* 0x000fc40000201000 */
[----:B------:R-:W-:Y:S01]  /*08b0*/  I2FP.F32.U32 R8, R8 ;  /* 0x0000000800087245 */ /* 0x000fe20000201000 */
[----:B---3--:R-:W-:Y:S01]  /*08c0*/  FFMA R22, R15, R23, R22 ;  /* 0x000000170f167223 */ /* 0x008fe20000000016 */
[----:B------:R-:W-:Y:S01]  /*08d0*/  FFMA R7, R10, R15, R7 ;  /* 0x0000000f0a077223 */ /* 0x000fe20000000007 */
[----:B------:R-:W-:Y:S01]  /*08e0*/  FADD R9, R9, R15 ;  /* 0x0000000f09097221 */ /* 0x000fe20000000000 */
[----:B------:R-:W-:Y:S01]  /*08f0*/  IADD3 R16, PT, PT, R16, 0x4, RZ ;  /* 0x0000000410107810 */ /* 0x000fe20007ffe0ff */
[----:B----4-:R-:W-:Y:S01]  /*0900*/  FFMA R8, R19, R8, R22 ;  /* 0x0000000813087223 */ /* 0x010fe20000000016 */
[----:B------:R-:W-:Y:S01]  /*0910*/  FFMA R7, R10, R19, R7 ;  /* 0x000000130a077223 */ /* 0x000fe20000000007 */
[----:B------:R-:W-:Y:S02]  /*0920*/  FADD R9, R9, R19 ;  /* 0x0000001309097221 */ /* 0x000fe40000000000 */
[----:B-----5:R-:W-:Y:S01]  /*0930*/  FFMA R8, R20, R13, R8 ;  /* 0x0000000d14087223 */ /* 0x020fe20000000008 */
[----:B------:R-:W-:Y:S01]  /*0940*/  FFMA R7, R10, R20, R7 ;  /* 0x000000140a077223 */ /* 0x000fe20000000007 */
[----:B------:R-:W-:-:S07]  /*0950*/  FADD R9, R9, R20 ;  /* 0x0000001409097221 */ /* 0x000fce0000000000 */
.L_x_245:
        /* <DEDUP_REMOVED lines=11> */
[----:B------:R-:W2:Y:S02]  /*0a10*/  @P2 LDG.E R15, desc[UR10][R14.64] ;  /* 0x0000000a0e0f2981 */ /* 0x000ea4000c1e1900 */
[----:B------:R-:W-:Y:S02]  /*0a20*/  @P3 IMAD R13, R16, R13, R11 ;  /* 0x0000000d100d3224 */ /* 0x000fe400078e020b */
[----:B------:R-:W3:Y:S02]  /*0a30*/  @P2 LDG.E R19, desc[UR10][R18.64] ;  /* 0x0000000a12132981 */ /* 0x000ee4000c1e1900 */
[----:B------:R-:W-:-:S06]  /*0a40*/  @P3 IMAD.WIDE.U32 R12, R13, 0x4, R2 ;  /* 0x000000040d0c3825 */ /* 0x000fcc00078e0002 */
[----:B------:R-:W4:Y:S01]  /*0a50*/  @P3 LDG.E R13, desc[UR10][R12.64] ;  /* 0x0000000a0c0d3981 */ /* 0x000f22000c1e1900 */
[----:B------:R-:W-:Y:S02]  /*0a60*/  @P2 I2FP.F32.U32 R23, R22 ;  /* 0x0000001600172245 */ /* 0x000fe40000201000 */
[----:B------:R-:W-:Y:S01]  /*0a70*/  @P3 I2FP.F32.U32 R16, R16 ;  /* 0x0000001000103245 */ /* 0x000fe20000201000 */
[C---:B--2---:R-:W-:Y:S01]  /*0a80*/  @P2 FFMA R21, R10.reuse, R15, R7 ;  /* 0x0000000f0a152223 */ /* 0x044fe20000000007 */
[----:B------:R-:W-:Y:S01]  /*0a90*/  @P2 FFMA R20, R15, R20, R8 ;  /* 0x000000140f142223 */ /* 0x000fe20000000008 */
[----:B------:R-:W-:Y:S02]  /*0aa0*/  @P2 FADD R22, R9, R15 ;  /* 0x0000000f09162221 */ /* 0x000fe40000000000 */
[----:B---3--:R-:W-:Y:S01]  /*0ab0*/  @P2 FFMA R7, R10, R19, R21 ;  /* 0x000000130a072223 */ /* 0x008fe20000000015 */
[----:B------:R-:W-:Y:S01]  /*0ac0*/  @P2 FFMA R8, R19, R23, R20 ;  /* 0x0000001713082223 */ /* 0x000fe20000000014 */
[----:B------:R-:W-:-:S02]  /*0ad0*/  @P2 FADD R9, R22, R19 ;  /* 0x0000001316092221 */ /* 0x000fc40000000000 */
[----:B----4-:R-:W-:Y:S01]  /*0ae0*/  @P3 FFMA R7, R10, R13, R7 ;  /* 0x0000000d0a073223 */ /* 0x010fe20000000007 */
[----:B------:R-:W-:Y:S01]  /*0af0*/  @P3 FFMA R8, R13, R16, R8 ;  /* 0x000000100d083223 */ /* 0x000fe20000000008 */
[----:B------:R-:W-:-:S07]  /*0b00*/  @P3 FADD R9, R9, R13 ;  /* 0x0000000d09093221 */ /* 0x000fce0000000000 */
.L_x_244:
[----:B------:R-:W0:Y:S01]  /*0b10*/  LDC R10, c[0x0][0x3a8] ;  /* 0x0000ea00ff0a7b82 */ /* 0x000e220000000800 */
[----:B------:R-:W-:-:S04]  /*0b20*/  IADD3 R11, PT, PT, R11, 0x1, RZ ;  /* 0x000000010b0b7810 */ /* 0x000fc80007ffe0ff */
[----:B0-----:R-:W-:-:S13]  /*0b30*/  ISETP.NE.AND P2, PT, R11, R10, PT ;  /* 0x0000000a0b00720c */ /* 0x001fda0003f45270 */
[----:B------:R-:W-:Y:S05]  /*0b40*/  @P2 BRA `(.L_x_246) ;  /* 0xfffffff400d02947 */ /* 0x000fea000383ffff */
.L_x_241:
[----:B------:R-:W0:Y:S01]  /*0b50*/  MUFU.RCP R6, R9 ;  /* 0x0000000900067308 */ /* 0x000e220000001000 */
[----:B------:R-:W-:Y:S01]  /*0b60*/  BSSY.RECONVERGENT B2, `(.L_x_247) ;  /* 0x000000c000027945 */ /* 0x000fe20003800200 */
[----:B------:R-:W-:-:S06]  /*0b70*/  ISETP.GE.AND P0, PT, R10, 0x1, PT ;  /* 0x000000010a00780c */ /* 0x000fcc0003f06270 */
        /* <DEDUP_REMOVED lines=9> */
[----:B------:R-:W-:Y:S05]  /*0c10*/  CALL.REL.NOINC `($__internal_5_$__cuda_sm3x_div_rn_noftz_f32_slowpath) ;  /* 0x0000010800d87944 */ /* 0x000fea0003c00000 */
.L_x_248:
[----:B------:R-:W-:Y:S05]  /*0c20*/  BSYNC.RECONVERGENT B2 ;  /* 0x0000000000027941 */ /* 0x000fea0003800200 */
.L_x_247:
        /* <DEDUP_REMOVED lines=13> */
[----:B------:R-:W-:Y:S05]  /*0d00*/  CALL.REL.NOINC `($__internal_5_$__cuda_sm3x_div_rn_noftz_f32_slowpath) ;  /* 0x00000108009c7944 */ /* 0x000fea0003c00000 */
[----:B------:R-:W-:-:S07]  /*0d10*/  MOV R15, R6 ;  /* 0x00000006000f7202 */ /* 0x000fce0000000f00 */
.L_x_250:
[----:B------:R-:W-:Y:S05]  /*0d20*/  BSYNC.RECONVERGENT B2 ;  /* 0x0000000000027941 */ /* 0x000fea0003800200 */
.L_x_249:
[----:B------:R-:W0:Y:S01]  /*0d30*/  LDC R9, c[0x0][0x388] ;  /* 0x0000e200ff097b82 */ /* 0x000e220000000800 */
[----:B------:R-:W-:Y:S02]  /*0d40*/  UMOV UR4, 0x3f000000 ;  /* 0x3f00000000047882 */ /* 0x000fe40000000000 */
        /* <DEDUP_REMOVED lines=13> */
[----:B------:R-:W-:Y:S05]  /*0e20*/  CALL.REL.NOINC `($__internal_5_$__cuda_sm3x_div_rn_noftz_f32_slowpath) ;  /* 0x0000010800547944 */ /* 0x000fea0003c00000 */
[----:B------:R-:W-:-:S07]  /*0e30*/  MOV R7, R6 ;  /* 0x0000000600077202 */ /* 0x000fce0000000f00 */
.L_x_251:
        /* <DEDUP_REMOVED lines=11> */
[----:B------:R-:W-:Y:S02]  /*0ef0*/  MOV R18, 0xf20 ;  /* 0x00000f2000127802 */ /* 0x000fe40000000f00 */
[----:B0-----:R-:W-:-:S07]  /*0f00*/  MOV R6, UR4 ;  /* 0x0000000400067c02 */ /* 0x001fce0008000f00 */
[----:B------:R-:W-:Y:S05]  /*0f10*/  CALL.REL.NOINC `($__internal_5_$__cuda_sm3x_div_rn_noftz_f32_slowpath) ;  /* 0x0000010800187944 */ /* 0x000fea0003c00000 */
[----:B------:R-:W-:-:S07]  /*0f20*/  MOV R8, R6 ;  /* 0x0000000600087202 */ /* 0x000fce0000000f00 */
.L_x_253:
[----:B------:R-:W-:Y:S05]  /*0f30*/  BSYNC.RECONVERGENT B2 ;  /* 0x0000000000027941 */ /* 0x000fea0003800200 */
.L_x_252:
        /* <DEDUP_REMOVED lines=12> */
.L_x_264:
[----:B------:R-:W-:-:S05]  /*1000*/  UMOV UR5, URZ ;  /* 0x000000ff00057c82 */ /* 0x000fca0008000000 */
.L_x_263:
[----:B------:R-:W-:Y:S01]  /*1010*/  HFMA2 R12, -RZ, RZ, 0, 0 ;  /* 0x00000000ff0c7431 */ /* 0x000fe200000001ff */
[----:B------:R-:W-:Y:S01]  /*1020*/  MOV R7, RZ ;  /* 0x000000ff00077202 */ /* 0x000fe20000000f00 */
[----:B------:R-:W-:Y:S01]  /*1030*/  UISETP.GE.U32.AND UP1, UPT, UR14, 0x3, UPT ;  /* 0x000000030e00788c */ /* 0x000fe2000bf26070 */
[----:B------:R-:W-:-:S10]  /*1040*/  UMOV UR6, URZ ;  /* 0x000000ff00067c82 */ /* 0x000fd40008000000 */
.L_x_260:
        /* <DEDUP_REMOVED lines=18> */
.L_x_256:
[----:B------:R-:W-:-:S05]  /*1170*/  IADD3 R23, PT, PT, R32, UR7, RZ ;  /* 0x0000000720177c10 */ /* 0x000fca000fffe0ff */
[----:B------:R-:W-:-:S05]  /*1180*/  IMAD.WIDE.U32 R22, R23, 0x4, R2 ;  /* 0x0000000417167825 */ /* 0x000fca00078e0002 */
[----:B------:R-:W2:Y:S04]  /*1190*/  LDG.E R26, desc[UR10][R22.64] ;  /* 0x0000000a161a7981 */ /* 0x000ea8000c1e1900 */
[----:B------:R-:W3:Y:S04]  /*11a0*/  LDG.E R21, desc[UR10][R22.64+0x4] ;  /* 0x0000040a16157981 */ /* 0x000ee8000c1e1900 */
[----:B------:R-:W4:Y:S04]  /*11b0*/  LDG.E R20, desc[UR10][R22.64+0x8] ;  /* 0x0000080a16147981 */ /* 0x000f28000c1e1900 */
[----:B------:R-:W5:Y:S04]  /*11c0*/  LDG.E R19, desc[UR10][R22.64+0xc] ;  /* 0x00000c0a16137981 */ /* 0x000f68000c1e1900 */
[----:B------:R-:W5:Y:S04]  /*11d0*/  LDG.E R18, desc[UR10][R22.64+0x10] ;  /* 0x0000100a16127981 */ /* 0x000f68000c1e1900 */
[----:B------:R-:W5:Y:S04]  /*11e0*/  LDG.E R11, desc[UR10][R22.64+0x14] ;  /* 0x0000140a160b7981 */ /* 0x000f68000c1e1900 */
[----:B------:R-:W5:Y:S04]  /*11f0*/  LDG.E R10, desc[UR10][R22.64+0x18] ;  /* 0x0000180a160a7981 */ /* 0x000f68000c1e1900 */
[----:B------:R0:W5:Y:S01]  /*1200*/  LDG.E R13, desc[UR10][R22.64+0x1c] ;  /* 0x00001c0a160d7981 */ /* 0x000162000c1e1900 */
[----:B------:R-:W-:-:S02]  /*1210*/  IADD3 R27, PT, PT, R32, 0x1, RZ ;  /* 0x00000001201b7810 */ /* 0x000fc40007ffe0ff */
[C---:B------:R-:W-:Y:S02]  /*1220*/  IADD3 R24, PT, PT, R32.reuse, -UR5, RZ ;  /* 0x8000000520187c10 */ /* 0x040fe4000fffe0ff */
[----:B------:R-:W-:Y:S02]  /*1230*/  IADD3 R25, PT, PT, -R32, UR5, RZ ;  /* 0x0000000520197c10 */ /* 0x000fe4000fffe1ff */
[C---:B------:R-:W-:Y:S02]  /*1240*/  IADD3 R28, PT, PT, R27.reuse, -UR5, RZ ;  /* 0x800000051b1c7c10 */ /* 0x040fe4000fffe0ff */
[----:B------:R-:W-:Y:S01]  /*1250*/  IADD3 R27, PT, PT, -R27, UR5, RZ ;  /* 0x000000051b1b7c10 */ /* 0x000fe2000fffe1ff */
[----:B------:R-:W-:Y:S01]  /*1260*/  IMAD R24, R24, R25, RZ ;  /* 0x0000001918187224 */ /* 0x000fe200078e02ff */
[C---:B------:R-:W-:Y:S02]  /*1270*/  IADD3 R29, PT, PT, R32.reuse, 0x2, RZ ;  /* 0x00000002201d7810 */ /* 0x040fe40007ffe0ff */
[----:B------:R-:W-:Y:S01]  /*1280*/  IADD3 R30, PT, PT, R32, 0x4, RZ ;  /* 0x00000004201e7810 */ /* 0x000fe20007ffe0ff */
        /* <DEDUP_REMOVED lines=9> */
[----:B------:R-:W-:Y:S01]  /*1320*/  IMAD R22, R25, R22, RZ ;  /* 0x0000001619167224 */ /* 0x000fe200078e02ff */
[----:B------:R-:W-:-:S02]  /*1330*/  IADD3 R24, PT, PT, R30, -UR5, RZ ;  /* 0x800000051e187c10 */ /* 0x000fc4000fffe0ff */
[----:B------:R-:W-:Y:S01]  /*1340*/  IMAD R28, R29, R28, RZ ;  /* 0x0000001c1d1c7224 */ /* 0x000fe200078e02ff */
[----:B------:R-:W-:Y:S02]  /*1350*/  IADD3 R29, PT, PT, R32, 0x5, RZ ;  /* 0x00000005201d7810 */ /* 0x000fe40007ffe0ff */
[----:B------:R-:W-:Y:S02]  /*1360*/  IADD3 R25, PT, PT, -R30, UR5, RZ ;  /* 0x000000051e197c10 */ /* 0x000fe4000fffe1ff */
[----:B------:R-:W-:Y:S02]  /*1370*/  I2FP.F32.S32 R27, R27 ;  /* 0x0000001b001b7245 */ /* 0x000fe40000201400 */
[----:B------:R-:W-:Y:S01]  /*1380*/  IADD3 R30, PT, PT, R29, -UR5, RZ ;  /* 0x800000051d1e7c10 */ /* 0x000fe2000fffe0ff */
[----:B------:R-:W-:Y:S01]  /*1390*/  IMAD R24, R24, R25, RZ ;  /* 0x0000001918187224 */ /* 0x000fe200078e02ff */
[----:B------:R-:W-:Y:S01]  /*13a0*/  FSETP.GEU.AND P6, PT, R23, -126, PT ;  /* 0xc2fc00001700780b */ /* 0x000fe20003fce000 */
[----:B------:R-:W-:Y:S01]  /*13b0*/  FMUL R27, R27, R8 ;  /* 0x000000081b1b7220 */ /* 0x000fe20000400000 */
[----:B------:R-:W-:-:S02]  /*13c0*/  IADD3 R31, PT, PT, R32, 0x6, RZ ;  /* 0x00000006201f7810 */ /* 0x000fc40007ffe0ff */
[----:B------:R-:W-:Y:S01]  /*13d0*/  IADD3 R29, PT, PT, -R29, UR5, RZ ;  /* 0x000000051d1d7c10 */ /* 0x000fe2000fffe1ff */
[----:B------:R-:W-:Y:S01]  /*13e0*/  FMUL R27, R27, 1.4426950216293334961 ;  /* 0x3fb8aa3b1b1b7820 */ /* 0x000fe20000400000 */
[----:B------:R-:W-:Y:S02]  /*13f0*/  I2FP.F32.S32 R25, R22 ;  /* 0x0000001600197245 */ /* 0x000fe40000201400 */
        /* <DEDUP_REMOVED lines=13> */
[----:B------:R-:W-:Y:S01]  /*14d0*/  IADD3 R28, PT, PT, R33, -UR5, RZ ;  /* 0x80000005211c7c10 */ /* 0x000fe2000fffe0ff */
        /* <DEDUP_REMOVED lines=9> */
[----:B------:R-:W-:Y:S01]  /*1570*/  FSETP.GEU.AND P3, PT, R29, -126, PT ;  /* 0xc2fc00001d00780b */ /* 0x000fe20003f6e000 */
[----:B------:R-:W-:Y:S01]  /*1580*/  FMUL R35, R35, R8 ;  /* 0x0000000823237220 */ /* 0x000fe20000400000 */
[----:B------:R-:W-:Y:S01]  /*1590*/  I2FP.F32.S32 R37, R28 ;  /* 0x0000001c00257245 */ /* 0x000fe20000201400 */
[----:B------:R-:W-:Y:S01]  /*15a0*/  FMUL R33, R33, 1.4426950216293334961 ;  /* 0x3fb8aa3b21217820 */ /* 0x000fe20000400000 */
[----:B------:R-:W-:Y:S01]  /*15b0*/  FSETP.GEU.AND P2, PT, R31, -126, PT ;  /* 0xc2fc00001f00780b */ /* 0x000fe20003f4e000 */
[----:B------:R-:W-:Y:S01]  /*15c0*/  FMUL R35, R35, 1.4426950216293334961 ;  /* 0x3fb8aa3b23237820 */ /* 0x000fe20000400000 */
[----:B------:R-:W-:Y:S01]  /*15d0*/  @!P5 FMUL R27, R27, 0.5 ;  /* 0x3f0000001b1bd820 */ /* 0x000fe20000400000 */
[----:B------:R-:W-:Y:S01]  /*15e0*/  FMUL R37, R37, R8 ;  /* 0x0000000825257220 */ /* 0x000fe20000400000 */
[----:B------:R-:W-:Y:S01]  /*15f0*/  FSETP.GEU.AND P1, PT, R33, -126, PT ;  /* 0xc2fc00002100780b */ /* 0x000fe20003f2e000 */
[----:B0-----:R-:W-:Y:S01]  /*1600*/  @!P6 FMUL R23, R23, R23 ;  /* 0x000000171717e220 */ /* 0x001fe20000400000 */
[----:B------:R-:W-:Y:S01]  /*1610*/  @!P4 FMUL R25, R25, 0.5 ;  /* 0x3f0000001919c820 */ /* 0x000fe20000400000 */
[----:B------:R-:W-:Y:S01]  /*1620*/  FSETP.GEU.AND P0, PT, R35, -126, PT ;  /* 0xc2fc00002300780b */ /* 0x000fe20003f0e000 */
[----:B------:R-:W0:Y:S01]  /*1630*/  MUFU.EX2 R27, R27 ;  /* 0x0000001b001b7308 */ /* 0x000e220000000800 */
[----:B------:R-:W-:Y:S01]  /*1640*/  FMUL R37, R37, 1.4426950216293334961 ;  /* 0x3fb8aa3b25257820 */ /* 0x000fe20000400000 */
[----:B------:R-:W-:Y:S01]  /*1650*/  @!P3 FMUL R29, R29, 0.5 ;  /* 0x3f0000001d1db820 */ /* 0x000fe20000400000 */
[----:B------:R-:W-:Y:S01]  /*1660*/  FMUL R22, R6, R23 ;  /* 0x0000001706167220 */ /* 0x000fe20000400000 */
[----:B------:R-:W-:Y:S01]  /*1670*/  IADD3 R32, PT, PT, R32, 0x8, RZ ;  /* 0x0000000820207810 */ /* 0x000fe20007ffe0ff */
[----:B------:R-:W-:Y:S01]  /*1680*/  @!P2 FMUL R31, R31, 0.5 ;  /* 0x3f0000001f1fa820 */ /* 0x000fe20000400000 */
[----:B------:R-:W-:Y:S01]  /*1690*/  FSETP.GEU.AND P6, PT, R37, -126, PT ;  /* 0xc2fc00002500780b */ /* 0x000fe20003fce000 */
[----:B------:R-:W-:Y:S01]  /*16a0*/  FADD R12, R22, R12 ;  /* 0x0000000c160c7221 */ /* 0x000fe20000000000 */
[----:B------:R-:W1:Y:S01]  /*16b0*/  MUFU.EX2 R25, R25 ;  /* 0x0000001900197308 */ /* 0x000e620000000800 */
[----:B------:R-:W-:-:S03]  /*16c0*/  @!P1 FMUL R33, R33, 0.5 ;  /* 0x3f00000021219820 */ /* 0x000fc60000400000 */
[----:B------:R-:W-:-:S04]  /*16d0*/  @!P0 FMUL R35, R35, 0.5 ;  /* 0x3f00000023238820 */ /* 0x000fc80000400000 */
[----:B------:R-:W1:Y:S01]  /*16e0*/  MUFU.EX2 R29, R29 ;  /* 0x0000001d001d7308 */ /* 0x000e620000000800 */
[----:B0-----:R-:W-:Y:S02]  /*16f0*/  @!P5 FMUL R27, R27, R27 ;  /* 0x0000001b1b1bd220 */ /* 0x001fe40000400000 */
[----:B------:R-:W-:Y:S02]  /*1700*/  @!P6 FMUL R37, R37, 0.5 ;  /* 0x3f0000002525e820 */ /* 0x000fe40000400000 */
[----:B------:R-:W-:-:S03]  /*1710*/  FMUL R27, R6, R27 ;  /* 0x0000001b061b7220 */ /* 0x000fc60000400000 */
[----:B------:R-:W0:Y:S01]  /*1720*/  MUFU.EX2 R31, R31 ;  /* 0x0000001f001f7308 */ /* 0x000e220000000800 */
[----:B-1----:R-:W-:Y:S01]  /*1730*/  @!P4 FMUL R25, R25, R25 ;  /* 0x000000191919c220 */ /* 0x002fe20000400000 */
[----:B------:R-:W-:-:S06]  /*1740*/  FADD R12, R12, R27 ;  /* 0x0000001b0c0c7221 */ /* 0x000fcc0000000000 */
[----:B------:R-:W1:Y:S01]  /*1750*/  MUFU.EX2 R33, R33 ;  /* 0x0000002100217308 */ /* 0x000e620000000800 */
[----:B------:R-:W-:-:S04]  /*1760*/  @!P3 FMUL R29, R29, R29 ;  /* 0x0000001d1d1db220 */ /* 0x000fc80000400000 */
[----:B------:R-:W-:-:S03]  /*1770*/  FMUL R29, R6, R29 ;  /* 0x0000001d061d7220 */ /* 0x000fc60000400000 */
[----:B------:R-:W1:Y:S01]  /*1780*/  MUFU.EX2 R35, R35 ;  /* 0x0000002300237308 */ /* 0x000e620000000800 */
[----:B0-----:R-:W-:-:S07]  /*1790*/  @!P2 FMUL R31, R31, R31 ;  /* 0x0000001f1f1fa220 */ /* 0x001fce0000400000 */
[----:B------:R-:W0:Y:S01]  /*17a0*/  MUFU.EX2 R37, R37 ;  /* 0x0000002500257308 */ /* 0x000e220000000800 */
[----:B-1----:R-:W-:-:S04]  /*17b0*/  @!P1 FMUL R33, R33, R33 ;  /* 0x0000002121219220 */ /* 0x002fc80000400000 */
[----:B------:R-:W-:Y:S01]  /*17c0*/  FMUL R33, R6, R33 ;  /* 0x0000002106217220 */ /* 0x000fe20000400000 */
[----:B------:R-:W-:Y:S01]  /*17d0*/  @!P0 FMUL R35, R35, R35 ;  /* 0x0000002323238220 */ /* 0x000fe20000400000 */
[----:B------:R-:W-:Y:S01]  /*17e0*/  ISETP.NE.AND P0, PT, R32, UR9, PT ;  /* 0x0000000920007c0c */ /* 0x000fe2000bf05270 */
[----:B0-----:R-:W-:Y:S01]  /*17f0*/  @!P6 FMUL R37, R37, R37 ;  /* 0x000000252525e220 */ /* 0x001fe20000400000 */
[----:B--2---:R-:W-:Y:S01]  /*1800*/  FFMA R26, R22, R26, R7 ;  /* 0x0000001a161a7223 */ /* 0x004fe20000000007 */
[C---:B------:R-:W-:Y:S02]  /*1810*/  FMUL R22, R6.reuse, R25 ;  /* 0x0000001906167220 */ /* 0x040fe40000400000 */
[----:B------:R-:W-:Y:S01]  /*1820*/  FMUL R7, R6, R37 ;  /* 0x0000002506077220 */ /* 0x000fe20000400000 */
[----:B---3--:R-:W-:Y:S01]  /*1830*/  FFMA R21, R27, R21, R26 ;  /* 0x000000151b157223 */ /* 0x008fe2000000001a */
[----:B------:R-:W-:-:S03]  /*1840*/  FADD R12, R12, R22 ;  /* 0x000000160c0c7221 */ /* 0x000fc60000000000 */
[----:B----4-:R-:W-:Y:S01]  /*1850*/  FFMA R20, R22, R20, R21 ;  /* 0x0000001416147223 */ /* 0x010fe20000000015 */
[----:B------:R-:W-:Y:S01]  /*1860*/  FMUL R22, R6, R31 ;  /* 0x0000001f06167220 */ /* 0x000fe20000400000 */
[----:B------:R-:W-:Y:S02]  /*1870*/  FADD R12, R12, R29 ;  /* 0x0000001d0c0c7221 */ /* 0x000fe40000000000 */
[----:B-----5:R-:W-:Y:S01]  /*1880*/  FFMA R19, R29, R19, R20 ;  /* 0x000000131d137223 */ /* 0x020fe20000000014 */
[----:B------:R-:W-:Y:S01]  /*1890*/  FMUL R20, R6, R35 ;  /* 0x0000002306147220 */ /* 0x000fe20000400000 */
[----:B------:R-:W-:Y:S02]  /*18a0*/  FADD R12, R12, R22 ;  /* 0x000000160c0c7221 */ /* 0x000fe40000000000 */
[----:B------:R-:W-:Y:S02]  /*18b0*/  FFMA R18, R22, R18, R19 ;  /* 0x0000001216127223 */ /* 0x000fe40000000013 */
[----:B------:R-:W-:-:S02]  /*18c0*/  FADD R12, R12, R33 ;  /* 0x000000210c0c7221 */ /* 0x000fc40000000000 */
[----:B------:R-:W-:Y:S02]  /*18d0*/  FFMA R11, R33, R11, R18 ;  /* 0x0000000b210b7223 */ /* 0x000fe40000000012 */
[----:B------:R-:W-:Y:S02]  /*18e0*/  FADD R12, R12, R20 ;  /* 0x000000140c0c7221 */ /* 0x000fe40000000000 */
[----:B------:R-:W-:Y:S02]  /*18f0*/  FFMA R10, R20, R10, R11 ;  /* 0x0000000a140a7223 */ /* 0x000fe4000000000b */
[----:B------:R-:W-:Y:S02]  /*1900*/  FADD R12, R12, R7 ;  /* 0x000000070c0c7221 */ /* 0x000fe40000000000 */
[----:B------:R-:W-:Y:S01]  /*1910*/  FFMA R7, R7, R13, R10 ;  /* 0x0000000d07077223 */ /* 0x000fe2000000000a */
[----:B------:R-:W-:Y:S06]  /*1920*/  @P0 BRA `(.L_x_256) ;  /* 0xfffffff800100947 */ /* 0x000fec000383ffff */
[----:B------:R-:W-:-:S07]  /*1930*/  MOV R10, UR9 ;  /* 0x00000009000a7c02 */ /* 0x000fce0008000f00 */
.L_x_255:
        /* <DEDUP_REMOVED lines=9> */
[----:B------:R0:W2:Y:S01]  /*19d0*/  LDG.E R19, desc[UR10][R18.64] ;  /* 0x0000000a12137981 */ /* 0x0000a2000c1e1900 */
[----:B------:R-:W-:-:S05]  /*19e0*/  LEA.HI.X R21, R11, R3, R13, 0x2, P0 ;  /* 0x000000030b157211 */ /* 0x000fca00000f140d */
[----:B------:R-:W3:Y:S04]  /*19f0*/  LDG.E R23, desc[UR10][R20.64+0x4] ;  /* 0x0000040a14177981 */ /* 0x000ee8000c1e1900 */
[----:B------:R-:W4:Y:S04]  /*1a00*/  LDG.E R26, desc[UR10][R20.64+0x8] ;  /* 0x0000080a141a7981 */ /* 0x000f28000c1e1900 */
[----:B------:R1:W5:Y:S01]  /*1a10*/  LDG.E R28, desc[UR10][R20.64+0xc] ;  /* 0x00000c0a141c7981 */ /* 0x000362000c1e1900 */
        /* <DEDUP_REMOVED lines=8> */
[----:B0-----:R-:W-:Y:S01]  /*1aa0*/  IADD3 R18, PT, PT, R24, -UR5, RZ ;  /* 0x8000000518127c10 */ /* 0x001fe2000fffe0ff */
[----:B------:R-:W-:Y:S01]  /*1ab0*/  IMAD R13, R22, R13, RZ ;  /* 0x0000000d160d7224 */ /* 0x000fe200078e02ff */
[----:B-1----:R-:W-:-:S02]  /*1ac0*/  IADD3 R21, PT, PT, -R24, UR5, RZ ;  /* 0x0000000518157c10 */ /* 0x002fc4000fffe1ff */
[----:B------:R-:W-:Y:S02]  /*1ad0*/  I2FP.F32.S32 R11, R11 ;  /* 0x0000000b000b7245 */ /* 0x000fe40000201400 */
[C---:B------:R-:W-:Y:S01]  /*1ae0*/  IADD3 R20, PT, PT, R25.reuse, -UR5, RZ ;  /* 0x8000000519147c10 */ /* 0x040fe2000fffe0ff */
[----:B------:R-:W-:Y:S01]  /*1af0*/  IMAD R18, R18, R21, RZ ;  /* 0x0000001512127224 */ /* 0x000fe200078e02ff */
[----:B------:R-:W-:Y:S01]  /*1b00*/  IADD3 R25, PT, PT, -R25, UR5, RZ ;  /* 0x0000000519197c10 */ /* 0x000fe2000fffe1ff */
[----:B------:R-:W-:Y:S01]  /*1b10*/  FMUL R11, R11, R8 ;  /* 0x000000080b0b7220 */ /* 0x000fe20000400000 */
[----:B------:R-:W-:Y:S02]  /*1b20*/  I2FP.F32.S32 R13, R13 ;  /* 0x0000000d000d7245 */ /* 0x000fe40000201400 */
[----:B------:R-:W-:Y:S01]  /*1b30*/  I2FP.F32.S32 R21, R18 ;  /* 0x0000001200157245 */ /* 0x000fe20000201400 */
[----:B------:R-:W-:Y:S02]  /*1b40*/  IMAD R20, R20, R25, RZ ;  /* 0x0000001914147224 */ /* 0x000fe400078e02ff */
[----:B------:R-:W-:Y:S01]  /*1b50*/  FMUL R11, R11, 1.4426950216293334961 ;  /* 0x3fb8aa3b0b0b7820 */ /* 0x000fe20000400000 */
[-C--:B------:R-:W-:Y:S01]  /*1b60*/  FMUL R13, R13, R8.reuse ;  /* 0x000000080d0d7220 */ /* 0x080fe20000400000 */
[----:B------:R-:W-:Y:S01]  /*1b70*/  FMUL R21, R21, R8 ;  /* 0x0000000815157220 */ /* 0x000fe20000400000 */
[----:B------:R-:W-:-:S02]  /*1b80*/  I2FP.F32.S32 R25, R20 ;  /* 0x0000001400197245 */ /* 0x000fc40000201400 */
[----:B------:R-:W-:Y:S01]  /*1b90*/  FMUL R20, R13, 1.4426950216293334961 ;  /* 0x3fb8aa3b0d147820 */ /* 0x000fe20000400000 */
[----:B------:R-:W-:Y:S01]  /*1ba0*/  FSETP.GEU.AND P0, PT, R11, -126, PT ;  /* 0xc2fc00000b00780b */ /* 0x000fe20003f0e000 */
[----:B------:R-:W-:Y:S01]  /*1bb0*/  FMUL R24, R21, 1.4426950216293334961 ;  /* 0x3fb8aa3b15187820 */ /* 0x000fe20000400000 */
[----:B------:R-:W-:Y:S02]  /*1bc0*/  FMUL R25, R25, R8 ;  /* 0x0000000819197220 */ /* 0x000fe40000400000 */
[----:B------:R-:W-:Y:S02]  /*1bd0*/  FSETP.GEU.AND P1, PT, R20, -126, PT ;  /* 0xc2fc00001400780b */ /* 0x000fe40003f2e000 */
[----:B------:R-:W-:Y:S01]  /*1be0*/  FSETP.GEU.AND P2, PT, R24, -126, PT ;  /* 0xc2fc00001800780b */ /* 0x000fe20003f4e000 */
[----:B------:R-:W-:-:S05]  /*1bf0*/  FMUL R27, R25, 1.4426950216293334961 ;  /* 0x3fb8aa3b191b7820 */ /* 0x000fca0000400000 */
[----:B------:R-:W-:Y:S01]  /*1c00*/  FSETP.GEU.AND P3, PT, R27, -126, PT ;  /* 0xc2fc00001b00780b */ /* 0x000fe20003f6e000 */
[----:B------:R-:W-:-:S04]  /*1c10*/  @!P0 FMUL R11, R11, 0.5 ;  /* 0x3f0000000b0b8820 */ /* 0x000fc80000400000 */
[----:B------:R-:W0:Y:S01]  /*1c20*/  MUFU.EX2 R13, R11 ;  /* 0x0000000b000d7308 */ /* 0x000e220000000800 */
[----:B------:R-:W-:Y:S01]  /*1c30*/  @!P1 FMUL R20, R20, 0.5 ;  /* 0x3f00000014149820 */ /* 0x000fe20000400000 */
[----:B------:R-:W-:-:S06]  /*1c40*/  @!P2 FMUL R24, R24, 0.5 ;  /* 0x3f0000001818a820 */ /* 0x000fcc0000400000 */
        /* <DEDUP_REMOVED lines=11> */
[----:B0-----:R-:W-:-:S04]  /*1d00*/  @!P3 FMUL R29, R29, R29 ;  /* 0x0000001d1d1db220 */ /* 0x001fc80000400000 */
[----:B------:R-:W-:Y:S01]  /*1d10*/  FMUL R20, R6, R29 ;  /* 0x0000001d06147220 */ /* 0x000fe20000400000 */
[----:B------:R-:W-:Y:S01]  /*1d20*/  IADD3 R10, PT, PT, R10, 0x4, RZ ;  /* 0x000000040a0a7810 */ /* 0x000fe20007ffe0ff */
[----:B--2---:R-:W-:Y:S01]  /*1d30*/  FFMA R19, R18, R19, R7 ;  /* 0x0000001312137223 */ /* 0x004fe20000000007 */
[----:B------:R-:W-:-:S03]  /*1d40*/  FMUL R18, R6, R25 ;  /* 0x0000001906127220 */ /* 0x000fc60000400000 */
[----:B---3--:R-:W-:Y:S01]  /*1d50*/  FFMA R19, R22, R23, R19 ;  /* 0x0000001716137223 */ /* 0x008fe20000000013 */
[----:B------:R-:W-:-:S03]  /*1d60*/  FADD R12, R12, R18 ;  /* 0x000000120c0c7221 */ /* 0x000fc60000000000 */
[----:B----4-:R-:W-:Y:S01]  /*1d70*/  FFMA R19, R18, R26, R19 ;  /* 0x0000001a12137223 */ /* 0x010fe20000000013 */
[----:B------:R-:W-:-:S03]  /*1d80*/  FADD R12, R12, R20 ;  /* 0x000000140c0c7221 */ /* 0x000fc60000000000 */
[----:B-----5:R-:W-:-:S07]  /*1d90*/  FFMA R7, R20, R28, R19 ;  /* 0x0000001c14077223 */ /* 0x020fce0000000013 */
.L_x_258:
        /* <DEDUP_REMOVED lines=9> */
[----:B------:R-:W2:Y:S01]  /*1e30*/  LDG.E R19, desc[UR10][R18.64] ;  /* 0x0000000a12137981 */ /* 0x000ea2000c1e1900 */
[----:B------:R-:W-:-:S05]  /*1e40*/  LEA.HI.X R21, R11, R3, R13, 0x2, P0 ;  /* 0x000000030b157211 */ /* 0x000fca00000f140d */
[----:B------:R0:W3:Y:S01]  /*1e50*/  LDG.E R23, desc[UR10][R20.64+0x4] ;  /* 0x0000040a14177981 */ /* 0x0000e2000c1e1900 */
        /* <DEDUP_REMOVED lines=9> */
[----:B------:R-:W-:Y:S01]  /*1ef0*/  I2FP.F32.S32 R13, R13 ;  /* 0x0000000d000d7245 */ /* 0x000fe20000201400 */
[----:B------:R-:W-:-:S04]  /*1f00*/  FMUL R11, R11, 1.4426950216293334961 ;  /* 0x3fb8aa3b0b0b7820 */ /* 0x000fc80000400000 */
[----:B------:R-:W-:Y:S01]  /*1f10*/  FMUL R13, R13, R8 ;  /* 0x000000080d0d7220 */ /* 0x000fe20000400000 */
[----:B------:R-:W-:-:S03]  /*1f20*/  FSETP.GEU.AND P0, PT, R11, -126, PT ;  /* 0xc2fc00000b00780b */ /* 0x000fc60003f0e000 */
[----:B0-----:R-:W-:-:S05]  /*1f30*/  FMUL R20, R13, 1.4426950216293334961 ;  /* 0x3fb8aa3b0d147820 */ /* 0x001fca0000400000 */
        /* <DEDUP_REMOVED lines=12> */
[----:B--2---:R-:W-:-:S04]  /*2000*/  FFMA R7, R18, R19, R7 ;  /* 0x0000001312077223 */ /* 0x004fc80000000007 */
[----:B---3--:R-:W-:-:S07]  /*2010*/  FFMA R7, R22, R23, R7 ;  /* 0x0000001716077223 */ /* 0x008fce0000000007 */
.L_x_259:
[----:B------:R-:W-:Y:S05]  /*2020*/  BRA.U !UP3, `(.L_x_257) ;  /* 0x000000010b407547 */ /* 0x000fea000b800000 */
[----:B------:R-:W-:-:S05]  /*2030*/  IADD3 R19, PT, PT, R10, UR7, RZ ;  /* 0x000000070a137c10 */ /* 0x000fca000fffe0ff */
[----:B------:R-:W-:-:S06]  /*2040*/  IMAD.WIDE.U32 R18, R19, 0x4, R2 ;  /* 0x0000000413127825 */ /* 0x000fcc00078e0002 */
[----:B------:R-:W2:Y:S01]  /*2050*/  LDG.E R18, desc[UR10][R18.64] ;  /* 0x0000000a12127981 */ /* 0x000ea2000c1e1900 */
        /* <DEDUP_REMOVED lines=12> */
[----:B--2---:R-:W-:-:S07]  /*2120*/  FFMA R7, R6, R18, R7 ;  /* 0x0000001206077223 */ /* 0x004fce0000000007 */
.L_x_257:
        /* <DEDUP_REMOVED lines=12> */
[----:B------:R-:W-:Y:S05]  /*21f0*/  CALL.REL.NOINC `($__internal_5_$__cuda_sm3x_div_rn_noftz_f32_slowpath) ;  /* 0x000000f400607944 */ /* 0x000fea0003c00000 */
.L_x_262:
[----:B------:R-:W-:Y:S05]  /*2200*/  BSYNC.RECONVERGENT B2 ;  /* 0x0000000000027941 */ /* 0x000fea0003800200 */
.L_x_261:
        /* <DEDUP_REMOVED lines=11> */
.L_x_254:
[----:B------:R-:W0:Y:S01]  /*22c0*/  LDCU UR6, c[0x0][0x3a8] ;  /* 0x00007500ff0677ac */ /* 0x000e220008000800 */
[----:B------:R-:W-:Y:S01]  /*22d0*/  FADD R9, -R14, R9 ;  /* 0x000000090e097221 */ /* 0x000fe20000000100 */
[----:B------:R-:W-:Y:S01]  /*22e0*/  MOV R10, RZ ;  /* 0x000000ff000a7202 */ /* 0x000fe20000000f00 */
[----:B------:R-:W1:Y:S02]  /*22f0*/  LDCU UR5, c[0x0][0x388] ;  /* 0x00007100ff0577ac */ /* 0x000e640008000800 */
[----:B------:R-:W-:Y:S01]  /*2300*/  FADD R9, R9, R9 ;  /* 0x0000000909097221 */ /* 0x000fe20000000000 */
[----:B------:R-:W2:Y:S03]  /*2310*/  LDCU UR4, c[0x0][0x3a4] ;  /* 0x00007480ff0477ac */ /* 0x000ea60008000800 */
[----:B------:R-:W-:Y:S01]  /*2320*/  FMUL R9, R9, 3.1415927410125732422 ;  /* 0x40490fdb09097820 */ /* 0x000fe20000400000 */
[----:B0-----:R-:W-:-:S03]  /*2330*/  MOV R19, UR6 ;  /* 0x0000000600137c02 */ /* 0x001fc60008000f00 */
[----:B-1----:R-:W-:Y:S01]  /*2340*/  FMUL R9, R9, UR5 ;  /* 0x0000000509097c20 */ /* 0x002fe20008400000 */
[C---:B------:R-:W-:Y:S02]  /*2350*/  ISETP.GE.AND P1, PT, R19.reuse, 0x1, PT ;  /* 0x000000011300780c */ /* 0x040fe40003f26270 */
[----:B------:R-:W-:Y:S01]  /*2360*/  IADD3 R11, PT, PT, R19, -0x1, RZ ;  /* 0xffffffff130b7810 */ /* 0x000fe20007ffe0ff */
[----:B--2---:R-:W-:-:S04]  /*2370*/  FMUL R9, R9, UR4 ;  /* 0x0000000409097c20 */ /* 0x004fc80008400000 */
[----:B------:R-:W-:-:S05]  /*2380*/  FMUL R9, R9, 1.4142135381698608398 ;  /* 0x3fb504f309097820 */ /* 0x000fca0000400000 */
[----:B------:R-:W-:-:S04]  /*2390*/  FSETP.GEU.AND P0, PT, R9, RZ, PT ;  /* 0x000000ff0900720b */ /* 0x000fc80003f0e000 */
[----:B------:R-:W-:Y:S01]  /*23a0*/  FSEL R13, R9, RZ, P0 ;  /* 0x000000ff090d7208 */ /* 0x000fe20000000000 */
[----:B------:R-:W-:Y:S08]  /*23b0*/  @!P1 BRA `(.L_x_265) ;  /* 0x00000008008c9947 */ /* 0x000ff00003800000 */
[C---:B------:R-:W-:Y:S02]  /*23c0*/  LOP3.LUT R31, R19.reuse, 0xf, RZ, 0xc0, !PT ;  /* 0x0000000f131f7812 */ /* 0x040fe400078ec0ff */
[----:B------:R-:W-:Y:S02]  /*23d0*/  LOP3.LUT R33, R19, 0x7, RZ, 0xc0, !PT ;  /* 0x0000000713217812 */ /* 0x000fe400078ec0ff */
[----:B------:R-:W-:Y:S02]  /*23e0*/  IADD3 R6, PT, PT, R31, -0x1, RZ ;  /* 0xffffffff1f067810 */ /* 0x000fe40007ffe0ff */
[----:B------:R-:W-:Y:S02]  /*23f0*/  IADD3 R7, PT, PT, R33, -0x1, RZ ;  /* 0xffffffff21077810 */ /* 0x000fe40007ffe0ff */
[----:B------:R-:W-:Y:S01]  /*2400*/  ISETP.GE.U32.AND P1, PT, R6, 0x7, PT ;  /* 0x000000070600780c */ /* 0x000fe20003f26070 */
[----:B------:R-:W-:Y:S01]  /*2410*/  HFMA2 R6, -RZ, RZ, 0, 0 ;  /* 0x00000000ff067431 */ /* 0x000fe200000001ff */
[----:B------:R-:W-:-:S02]  /*2420*/  ISETP.GE.U32.AND P0, PT, R7, 0x3, PT ;  /* 0x000000030700780c */ /* 0x000fc40003f06070 */
[C---:B------:R-:W-:Y:S02]  /*2430*/  LOP3.LUT R7, R19.reuse, 0x7ffffff0, RZ, 0xc0, !PT ;  /* 0x7ffffff013077812 */ /* 0x040fe400078ec0ff */
[----:B------:R-:W-:Y:S02]  /*2440*/  LOP3.LUT R8, R19, 0x3, RZ, 0xc0, !PT ;  /* 0x0000000313087812 */ /* 0x000fe400078ec0ff */
[----:B------:R-:W-:-:S07]  /*2450*/  MOV R10, RZ ;  /* 0x000000ff000a7202 */ /* 0x000fce0000000f00 */
.L_x_271:
[----:B------:R-:W-:Y:S02]  /*2460*/  ISETP.GE.U32.AND P2, PT, R11, 0xf, PT ;  /* 0x0000000f0b00780c */ /* 0x000fe40003f46070 */
[----:B------:R-:W-:-:S11]  /*2470*/  MOV R9, RZ ;  /* 0x000000ff00097202 */ /* 0x000fd60000000f00 */
[----:B------:R-:W-:Y:S05]  /*2480*/  @!P2 BRA `(.L_x_266) ;  /* 0x000000040018a947 */ /* 0x000fea0003800000 */
[----:B------:R-:W-:-:S05]  /*2490*/  UMOV UR4, URZ ;  /* 0x000000ff00047c82 */ /* 0x000fca0008000000 */
.L_x_267:
[----:B------:R-:W0:Y:S02]  /*24a0*/  LDC R46, c[0x0][0x3a8] ;  /* 0x0000ea00ff2e7b82 */ /* 0x000e240000000800 */
        /* <DEDUP_REMOVED lines=8> */
[----:B------:R1:W3:Y:S02]  /*2530*/  LDG.E R12, desc[UR10][R20.64] ;  /* 0x0000000a140c7981 */ /* 0x0002e4000c1e1900 */
[CC--:B------:R-:W-:Y:S01]  /*2540*/  IADD3 R27, PT, PT, R25.reuse, R46.reuse, RZ ;  /* 0x0000002e191b7210 */ /* 0x0c0fe20007ffe0ff */
[--C-:B------:R-:W-:Y:S01]  /*2550*/  IMAD.WIDE.U32 R24, R25, 0x4, R2.reuse ;  /* 0x0000000419187825 */ /* 0x100fe200078e0002 */
[----:B------:R4:W5:Y:S02]  /*2560*/  LDG.E R30, desc[UR10][R22.64] ;  /* 0x0000000a161e7981 */ /* 0x000964000c1e1900 */
[CC--:B------:R-:W-:Y:S01]  /*2570*/  IADD3 R29, PT, PT, R27.reuse, R46.reuse, RZ ;  /* 0x0000002e1b1d7210 */ /* 0x0c0fe20007ffe0ff */
[--C-:B------:R-:W-:Y:S01]  /*2580*/  IMAD.WIDE.U32 R26, R27, 0x4, R2.reuse ;  /* 0x000000041b1a7825 */ /* 0x100fe200078e0002 */
[----:B------:R4:W5:Y:S02]  /*2590*/  LDG.E R32, desc[UR10][R24.64] ;  /* 0x0000000a18207981 */ /* 0x000964000c1e1900 */
[CC--:B------:R-:W-:Y:S01]  /*25a0*/  IADD3 R35, PT, PT, R29.reuse, R46.reuse, RZ ;  /* 0x0000002e1d237210 */ /* 0x0c0fe20007ffe0ff */
[--C-:B0-----:R-:W-:Y:S01]  /*25b0*/  IMAD.WIDE.U32 R18, R29, 0x4, R2.reuse ;  /* 0x000000041d127825 */ /* 0x101fe200078e0002 */
[----:B------:R0:W5:Y:S02]  /*25c0*/  LDG.E R34, desc[UR10][R26.64] ;  /* 0x0000000a1a227981 */ /* 0x000164000c1e1900 */
[CC--:B------:R-:W-:Y:S01]  /*25d0*/  IADD3 R29, PT, PT, R35.reuse, R46.reuse, RZ ;  /* 0x0000002e231d7210 */ /* 0x0c0fe20007ffe0ff */
[--C-:B-1----:R-:W-:Y:S01]  /*25e0*/  IMAD.WIDE.U32 R20, R35, 0x4, R2.reuse ;  /* 0x0000000423147825 */ /* 0x102fe200078e0002 */
[----:B------:R1:W5:Y:S02]  /*25f0*/  LDG.E R36, desc[UR10][R18.64] ;  /* 0x0000000a12247981 */ /* 0x000364000c1e1900 */
[CC--:B------:R-:W-:Y:S01]  /*2600*/  IADD3 R35, PT, PT, R29.reuse, R46.reuse, RZ ;  /* 0x0000002e1d237210 */ /* 0x0c0fe20007ffe0ff */
[--C-:B----4-:R-:W-:Y:S01]  /*2610*/  IMAD.WIDE.U32 R22, R29, 0x4, R2.reuse ;  /* 0x000000041d167825 */ /* 0x110fe200078e0002 */
        /* <DEDUP_REMOVED lines=10> */
[C---:B------:R-:W-:Y:S01]  /*26c0*/  IADD3 R35, PT, PT, R29.reuse, R46, RZ ;  /* 0x0000002e1d237210 */ /* 0x040fe20007ffe0ff */
[----:B----4-:R-:W-:-:S02]  /*26d0*/  IMAD.WIDE.U32 R20, R29, 0x4, R2 ;  /* 0x000000041d147825 */ /* 0x010fc400078e0002 */
[----:B------:R-:W4:Y:S01]  /*26e0*/  LDG.E R18, desc[UR10][R18.64] ;  /* 0x0000000a12127981 */ /* 0x000f22000c1e1900 */
[CC--:B------:R-:W-:Y:S01]  /*26f0*/  IADD3 R23, PT, PT, R35.reuse, R46.reuse, RZ ;  /* 0x0000002e23177210 */ /* 0x0c0fe20007ffe0ff */
[--C-:B------:R-:W-:Y:S02]  /*2700*/  IMAD.WIDE.U32 R28, R35, 0x4, R2.reuse ;  /* 0x00000004231c7825 */ /* 0x100fe400078e0002 */
[----:B------:R-:W4:Y:S01]  /*2710*/  LDG.E R20, desc[UR10][R20.64] ;  /* 0x0000000a14147981 */ /* 0x000f22000c1e1900 */
[CC--:B0-----:R-:W-:Y:S01]  /*2720*/  IADD3 R25, PT, PT, R23.reuse, R46.reuse, RZ ;  /* 0x0000002e17197210 */ /* 0x0c1fe20007ffe0ff */
[--C-:B------:R-:W-:Y:S02]  /*2730*/  IMAD.WIDE.U32 R22, R23, 0x4, R2.reuse ;  /* 0x0000000417167825 */ /* 0x100fe400078e0002 */
[----:B------:R-:W4:Y:S01]  /*2740*/  LDG.E R28, desc[UR10][R28.64] ;  /* 0x0000000a1c1c7981 */ /* 0x000f22000c1e1900 */
[C---:B-1----:R-:W-:Y:S01]  /*2750*/  IADD3 R27, PT, PT, R25.reuse, R46, RZ ;  /* 0x0000002e191b7210 */ /* 0x042fe20007ffe0ff */
[----:B------:R-:W-:-:S02]  /*2760*/  IMAD.WIDE.U32 R24, R25, 0x4, R2 ;  /* 0x0000000419187825 */ /* 0x000fc400078e0002 */
[----:B------:R-:W4:Y:S02]  /*2770*/  LDG.E R22, desc[UR10][R22.64] ;  /* 0x0000000a16167981 */ /* 0x000f24000c1e1900 */
[----:B------:R-:W-:Y:S02]  /*2780*/  IMAD.WIDE.U32 R26, R27, 0x4, R2 ;  /* 0x000000041b1a7825 */ /* 0x000fe400078e0002 */
[----:B------:R-:W4:Y:S04]  /*2790*/  LDG.E R24, desc[UR10][R24.64] ;  /* 0x0000000a18187981 */ /* 0x000f28000c1e1900 */
[----:B------:R-:W4:Y:S01]  /*27a0*/  LDG.E R26, desc[UR10][R26.64] ;  /* 0x0000000a1a1a7981 */ /* 0x000f22000c1e1900 */
[----:B------:R-:W-:-:S06]  /*27b0*/  UIADD3 UR4, UPT, UPT, UR4, 0x10, URZ ;  /* 0x0000001004047890 */ /* 0x000fcc000fffe0ff */
[----:B------:R-:W-:Y:S01]  /*27c0*/  ISETP.NE.AND P2, PT, R7, UR4, PT ;  /* 0x0000000407007c0c */ /* 0x000fe2000bf45270 */
[----:B--2---:R-:W-:-:S04]  /*27d0*/  FADD R9, R9, R10 ;  /* 0x0000000a09097221 */ /* 0x004fc80000000000 */
[----:B---3--:R-:W-:-:S04]  /*27e0*/  FADD R9, R9, R12 ;  /* 0x0000000c09097221 */ /* 0x008fc80000000000 */
[----:B-----5:R-:W-:-:S04]  /*27f0*/  FADD R9, R9, R30 ;  /* 0x0000001e09097221 */ /* 0x020fc80000000000 */
[----:B------:R-:W-:-:S04]  /*2800*/  FADD R9, R9, R32 ;  /* 0x0000002009097221 */ /* 0x000fc80000000000 */
[----:B------:R-:W-:-:S04]  /*2810*/  FADD R9, R9, R34 ;  /* 0x0000002209097221 */ /* 0x000fc80000000000 */
[----:B------:R-:W-:-:S04]  /*2820*/  FADD R9, R9, R36 ;  /* 0x0000002409097221 */ /* 0x000fc80000000000 */
[----:B------:R-:W-:-:S04]  /*2830*/  FADD R9, R9, R38 ;  /* 0x0000002609097221 */ /* 0x000fc80000000000 */
[----:B------:R-:W-:-:S04]  /*2840*/  FADD R9, R9, R40 ;  /* 0x0000002809097221 */ /* 0x000fc80000000000 */
[----:B------:R-:W-:-:S04]  /*2850*/  FADD R9, R9, R42 ;  /* 0x0000002a09097221 */ /* 0x000fc80000000000 */
[----:B------:R-:W-:-:S04]  /*2860*/  FADD R9, R9, R44 ;  /* 0x0000002c09097221 */ /* 0x000fc80000000000 */
[----:B----4-:R-:W-:-:S04]  /*2870*/  FADD R9, R9, R18 ;  /* 0x0000001209097221 */ /* 0x010fc80000000000 */
[----:B------:R-:W-:-:S04]  /*2880*/  FADD R9, R9, R20 ;  /* 0x0000001409097221 */ /* 0x000fc80000000000 */
[----:B------:R-:W-:-:S04]  /*2890*/  FADD R9, R9, R28 ;  /* 0x0000001c09097221 */ /* 0x000fc80000000000 */
[----:B------:R-:W-:-:S04]  /*28a0*/  FADD R9, R9, R22 ;  /* 0x0000001609097221 */ /* 0x000fc80000000000 */
[----:B------:R-:W-:-:S04]  /*28b0*/  FADD R9, R9, R24 ;  /* 0x0000001809097221 */ /* 0x000fc80000000000 */
[----:B------:R-:W-:Y:S01]  /*28c0*/  FADD R10, R9, R26 ;  /* 0x0000001a090a7221 */ /* 0x000fe20000000000 */
[----:B------:R-:W-:Y:S06]  /*28d0*/  @P2 BRA `(.L_x_267) ;  /* 0xfffffff800f02947 */ /* 0x000fec000383ffff */
[----:B------:R-:W-:-:S07]  /*28e0*/  MOV R9, R7 ;  /* 0x0000000700097202 */ /* 0x000fce0000000f00 */
.L_x_266:
[----:B------:R-:W-:-:S13]  /*28f0*/  ISETP.NE.AND P2, PT, R31, RZ, PT ;  /* 0x000000ff1f00720c */ /* 0x000fda0003f45270 */
[----:B------:R-:W-:Y:S05]  /*2900*/  @!P2 BRA `(.L_x_268) ;  /* 0x000000040028a947 */ /* 0x000fea0003800000 */
[----:B------:R-:W-:Y:S01]  /*2910*/  ISETP.NE.AND P2, PT, R33, RZ, PT ;  /* 0x000000ff2100720c */ /* 0x000fe20003f45270 */
[----:B------:R-:W-:-:S12]  /*2920*/  @!P1 BRA `(.L_x_269) ;  /* 0x0000000000889947 */ /* 0x000fd80003800000 */
[----:B------:R-:W0:Y:S02]  /*2930*/  LDC R28, c[0x0][0x3a8] ;  /* 0x0000ea00ff1c7b82 */ /* 0x000e240000000800 */
[----:B0-----:R-:W-:-:S05]  /*2940*/  IMAD R19, R9, R28, R6 ;  /* 0x0000001c09137224 */ /* 0x001fca00078e0206 */
        /* <DEDUP_REMOVED lines=9> */
[--C-:B------:R-:W-:Y:S02]  /*29e0*/  IMAD.WIDE.U32 R24, R25, 0x4, R2.reuse ;  /* 0x0000000419187825 */ /* 0x100fe400078e0002 */
[----:B------:R-:W4:Y:S01]  /*29f0*/  LDG.E R23, desc[UR10][R22.64] ;  /* 0x0000000a16177981 */ /* 0x000f22000c1e1900 */
[C---:B------:R-:W-:Y:S01]  /*2a00*/  IADD3 R29, PT, PT, R27.reuse, R28, RZ ;  /* 0x0000001c1b1d7210 */ /* 0x040fe20007ffe0ff */
[----:B------:R-:W-:-:S02]  /*2a10*/  IMAD.WIDE.U32 R26, R27, 0x4, R2 ;  /* 0x000000041b1a7825 */ /* 0x000fc400078e0002 */
[----:B------:R-:W5:Y:S01]  /*2a20*/  LDG.E R25, desc[UR10][R24.64] ;  /* 0x0000000a18197981 */ /* 0x000f62000c1e1900 */
[CC--:B------:R-:W-:Y:S01]  /*2a30*/  IADD3 R37, PT, PT, R29.reuse, R28.reuse, RZ ;  /* 0x0000001c1d257210 */ /* 0x0c0fe20007ffe0ff */
[--C-:B0-----:R-:W-:Y:S02]  /*2a40*/  IMAD.WIDE.U32 R18, R29, 0x4, R2.reuse ;  /* 0x000000041d127825 */ /* 0x101fe400078e0002 */
[----:B------:R-:W5:Y:S01]  /*2a50*/  LDG.E R27, desc[UR10][R26.64] ;  /* 0x0000000a1a1b7981 */ /* 0x000f62000c1e1900 */
[C---:B------:R-:W-:Y:S01]  /*2a60*/  IADD3 R29, PT, PT, R37.reuse, R28, RZ ;  /* 0x0000001c251d7210 */ /* 0x040fe20007ffe0ff */
[--C-:B-1----:R-:W-:Y:S02]  /*2a70*/  IMAD.WIDE.U32 R20, R37, 0x4, R2.reuse ;  /* 0x0000000425147825 */ /* 0x102fe400078e0002 */
[----:B------:R-:W5:Y:S02]  /*2a80*/  LDG.E R19, desc[UR10][R18.64] ;  /* 0x0000000a12137981 */ /* 0x000f64000c1e1900 */
[----:B------:R-:W-:-:S02]  /*2a90*/  IMAD.WIDE.U32 R28, R29, 0x4, R2 ;  /* 0x000000041d1c7825 */ /* 0x000fc400078e0002 */
[----:B------:R-:W5:Y:S04]  /*2aa0*/  LDG.E R21, desc[UR10][R20.64] ;  /* 0x0000000a14157981 */ /* 0x000f68000c1e1900 */
[----:B------:R-:W5:Y:S01]  /*2ab0*/  LDG.E R29, desc[UR10][R28.64] ;  /* 0x0000000a1c1d7981 */ /* 0x000f62000c1e1900 */
[----:B------:R-:W-:Y:S01]  /*2ac0*/  IADD3 R9, PT, PT, R9, 0x8, RZ ;  /* 0x0000000809097810 */ /* 0x000fe20007ffe0ff */
[----:B--2---:R-:W-:-:S04]  /*2ad0*/  FADD R35, R10, R35 ;  /* 0x000000230a237221 */ /* 0x004fc80000000000 */
[----:B---3--:R-:W-:-:S04]  /*2ae0*/  FADD R12, R35, R12 ;  /* 0x0000000c230c7221 */ /* 0x008fc80000000000 */
[----:B----4-:R-:W-:-:S04]  /*2af0*/  FADD R12, R12, R23 ;  /* 0x000000170c0c7221 */ /* 0x010fc80000000000 */
[----:B-----5:R-:W-:-:S04]  /*2b00*/  FADD R12, R12, R25 ;  /* 0x000000190c0c7221 */ /* 0x020fc80000000000 */
[----:B------:R-:W-:-:S04]  /*2b10*/  FADD R12, R12, R27 ;  /* 0x0000001b0c0c7221 */ /* 0x000fc80000000000 */
[----:B------:R-:W-:-:S04]  /*2b20*/  FADD R12, R12, R19 ;  /* 0x000000130c0c7221 */ /* 0x000fc80000000000 */
[----:B------:R-:W-:-:S04]  /*2b30*/  FADD R12, R12, R21 ;  /* 0x000000150c0c7221 */ /* 0x000fc80000000000 */
[----:B------:R-:W-:-:S07]  /*2b40*/  FADD R10, R12, R29 ;  /* 0x0000001d0c0a7221 */ /* 0x000fce0000000000 */
.L_x_269:
        /* <DEDUP_REMOVED lines=8> */
[--C-:B------:R-:W-:Y:S02]  /*2bd0*/  IMAD.WIDE.U32 R20, R21, 0x4, R2.reuse ;  /* 0x0000000415147825 */ /* 0x100fe400078e0002 */
[----:B------:R-:W2:Y:S01]  /*2be0*/  LDG.E R19, desc[UR10][R18.64] ;  /* 0x0000000a12137981 */ /* 0x000ea2000c1e1900 */
[C---:B------:R-:W-:Y:S01]  /*2bf0*/  IADD3 R25, PT, PT, R23.reuse, R12, RZ ;  /* 0x0000000c17197210 */ /* 0x040fe20007ffe0ff */
[--C-:B------:R-:W-:Y:S02]  /*2c00*/  IMAD.WIDE.U32 R22, R23, 0x4, R2.reuse ;  /* 0x0000000417167825 */ /* 0x100fe400078e0002 */
[----:B------:R-:W3:Y:S02]  /*2c10*/  LDG.E R21, desc[UR10][R20.64] ;  /* 0x0000000a14157981 */ /* 0x000ee4000c1e1900 */
[----:B------:R-:W-:Y:S02]  /*2c20*/  IMAD.WIDE.U32 R24, R25, 0x4, R2 ;  /* 0x0000000419187825 */ /* 0x000fe400078e0002 */
[----:B------:R-:W4:Y:S04]  /*2c30*/  LDG.E R23, desc[UR10][R22.64] ;  /* 0x0000000a16177981 */ /* 0x000f28000c1e1900 */
[----:B------:R-:W5:Y:S01]  /*2c40*/  LDG.E R25, desc[UR10][R24.64] ;  /* 0x0000000a18197981 */ /* 0x000f62000c1e1900 */
[----:B------:R-:W-:Y:S01]  /*2c50*/  IADD3 R9, PT, PT, R9, 0x4, RZ ;  /* 0x0000000409097810 */ /* 0x000fe20007ffe0ff */
[----:B--2---:R-:W-:-:S04]  /*2c60*/  FADD R10, R10, R19 ;  /* 0x000000130a0a7221 */ /* 0x004fc80000000000 */
[----:B---3--:R-:W-:-:S04]  /*2c70*/  FADD R10, R10, R21 ;  /* 0x000000150a0a7221 */ /* 0x008fc80000000000 */
[----:B----4-:R-:W-:-:S04]  /*2c80*/  FADD R10, R10, R23 ;  /* 0x000000170a0a7221 */ /* 0x010fc80000000000 */
[----:B-----5:R-:W-:-:S07]  /*2c90*/  FADD R10, R10, R25 ;  /* 0x000000190a0a7221 */ /* 0x020fce0000000000 */
.L_x_270:
[----:B------:R-:W-:Y:S05]  /*2ca0*/  @!P2 BRA `(.L_x_268) ;  /* 0x000000000040a947 */ /* 0x000fea0003800000 */
[----:B------:R-:W0:Y:S02]  /*2cb0*/  LDC R12, c[0x0][0x3a8] ;  /* 0x0000ea00ff0c7b82 */ /* 0x000e240000000800 */
[----:B0-----:R-:W-:-:S04]  /*2cc0*/  IMAD R9, R9, R12, R6 ;  /* 0x0000000c09097224 */ /* 0x001fc800078e0206 */
[----:B------:R-:W-:-:S06]  /*2cd0*/  IMAD.WIDE.U32 R18, R9, 0x4, R2 ;  /* 0x0000000409127825 */ /* 0x000fcc00078e0002 */
[----:B------:R-:W2:Y:S01]  /*2ce0*/  LDG.E R19, desc[UR10][R18.64] ;  /* 0x0000000a12137981 */ /* 0x000ea2000c1e1900 */
[----:B------:R-:W-:Y:S01]  /*2cf0*/  ISETP.NE.AND P2, PT, R8, 0x1, PT ;  /* 0x000000010800780c */ /* 0x000fe20003f45270 */
[----:B--2---:R-:W-:-:S12]  /*2d00*/  FADD R10, R10, R19 ;  /* 0x000000130a0a7221 */ /* 0x004fd80000000000 */
[----:B------:R-:W-:Y:S05]  /*2d10*/  @!P2 BRA `(.L_x_268) ;  /* 0x000000000024a947 */ /* 0x000fea0003800000 */
[----:B------:R-:W-:Y:S02]  /*2d20*/  ISETP.NE.AND P2, PT, R8, 0x2, PT ;  /* 0x000000020800780c */ /* 0x000fe40003f45270 */
[----:B------:R-:W-:-:S05]  /*2d30*/  IADD3 R9, PT, PT, R9, R12, RZ ;  /* 0x0000000c09097210 */ /* 0x000fca0007ffe0ff */
[----:B------:R-:W-:-:S06]  /*2d40*/  IMAD.WIDE.U32 R18, R9, 0x4, R2 ;  /* 0x0000000409127825 */ /* 0x000fcc00078e0002 */
[----:B------:R-:W-:Y:S01]  /*2d50*/  @P2 IADD3 R21, PT, PT, R9, R12, RZ ;  /* 0x0000000c09152210 */ /* 0x000fe20007ffe0ff */
[----:B------:R-:W2:Y:S04]  /*2d60*/  LDG.E R19, desc[UR10][R18.64] ;  /* 0x0000000a12137981 */ /* 0x000ea8000c1e1900 */
[----:B------:R-:W-:-:S06]  /*2d70*/  @P2 IMAD.WIDE.U32 R20, R21, 0x4, R2 ;  /* 0x0000000415142825 */ /* 0x000fcc00078e0002 */
[----:B------:R-:W3:Y:S01]  /*2d80*/  @P2 LDG.E R21, desc[UR10][R20.64] ;  /* 0x0000000a14152981 */ /* 0x000ee2000c1e1900 */
[----:B--2---:R-:W-:-:S04]  /*2d90*/  FADD R10, R10, R19 ;  /* 0x000000130a0a7221 */ /* 0x004fc80000000000 */
[----:B---3--:R-:W-:-:S07]  /*2da0*/  @P2 FADD R10, R10, R21 ;  /* 0x000000150a0a2221 */ /* 0x008fce0000000000 */
.L_x_268:
[----:B------:R-:W0:Y:S01]  /*2db0*/  LDC R19, c[0x0][0x3a8] ;  /* 0x0000ea00ff137b82 */ /* 0x000e220000000800 */
[----:B------:R-:W-:-:S04]  /*2dc0*/  IADD3 R6, PT, PT, R6, 0x1, RZ ;  /* 0x0000000106067810 */ /* 0x000fc80007ffe0ff */
[----:B0-----:R-:W-:-:S13]  /*2dd0*/  ISETP.NE.AND P2, PT, R6, R19, PT ;  /* 0x000000130600720c */ /* 0x001fda0003f45270 */
[----:B------:R-:W-:Y:S05]  /*2de0*/  @P2 BRA `(.L_x_271) ;  /* 0xfffffff4009c2947 */ /* 0x000fea000383ffff */
.L_x_265:
[----:B------:R-:W-:Y:S01]  /*2df0*/  I2FP.F32.U32 R6, R5 ;  /* 0x0000000500067245 */ /* 0x000fe20000201000 */
[----:B------:R-:W-:Y:S01]  /*2e00*/  BSSY.RECONVERGENT B2, `(.L_x_272) ;  /* 0x000000e000027945 */ /* 0x000fe20003800200 */
[----:B------:R-:W-:Y:S02]  /*2e10*/  ISETP.GE.AND P0, PT, R19, 0x1, PT ;  /* 0x000000011300780c */ /* 0x000fe40003f06270 */
        /* <DEDUP_REMOVED lines=11> */
[----:B------:R-:W-:-:S07]  /*2ed0*/  MOV R8, R6 ;  /* 0x0000000600087202 */ /* 0x000fce0000000f00 */
.L_x_273:
[----:B------:R-:W-:Y:S05]  /*2ee0*/  BSYNC.RECONVERGENT B2 ;  /* 0x0000000000027941 */ /* 0x000fea0003800200 */
.L_x_272:
[----:B------:R-:W-:Y:S01]  /*2ef0*/  HFMA2 R10, -RZ, RZ, 0, 0 ;  /* 0x00000000ff0a7431 */ /* 0x000fe200000001ff */
[----:B------:R-:W-:Y:S01]  /*2f00*/  MOV R7, RZ ;  /* 0x000000ff00077202 */ /* 0x000fe20000000f00 */
[----:B------:R-:W-:Y:S01]  /*2f10*/  HFMA2 R9, -RZ, RZ, 0, 0 ;  /* 0x00000000ff097431 */ /* 0x000fe200000001ff */
[----:B------:R-:W-:Y:S06]  /*2f20*/  @!P0 BRA `(.L_x_274) ;  /* 0x0000000800a48947 */ /* 0x000fec0003800000 */
[----:B------:R-:W0:Y:S01]  /*2f30*/  LDCU UR4, c[0x0][0x3a8] ;  /* 0x00007500ff0477ac */ /* 0x000e220008000800 */
[----:B------:R-:W-:Y:S02]  /*2f40*/  MOV R9, RZ ;  /* 0x000000ff00097202 */ /* 0x000fe40000000f00 */
[----:B------:R-:W-:Y:S02]  /*2f50*/  MOV R7, RZ ;  /* 0x000000ff00077202 */ /* 0x000fe40000000f00 */
[----:B------:R-:W-:Y:S01]  /*2f60*/  MOV R10, RZ ;  /* 0x000000ff000a7202 */ /* 0x000fe20000000f00 */
[----:B0-----:R-:W-:Y:S02]  /*2f70*/  ULOP3.LUT UR6, UR4, 0x7, URZ, 0xc0, !UPT ;  /* 0x0000000704067892 */ /* 0x001fe4000f8ec0ff */
[----:B------:R-:W-:Y:S02]  /*2f80*/  ULOP3.LUT UR8, UR4, 0x3, URZ, 0xc0, !UPT ;  /* 0x0000000304087892 */ /* 0x000fe4000f8ec0ff */
[----:B------:R-:W-:-:S02]  /*2f90*/  UIADD3 UR7, UPT, UPT, UR6, -0x1, URZ ;  /* 0xffffffff06077890 */ /* 0x000fc4000fffe0ff */
[----:B------:R-:W-:Y:S02]  /*2fa0*/  ULOP3.LUT UR5, UR4, 0x7ffffff8, URZ, 0xc0, !UPT ;  /* 0x7ffffff804057892 */ /* 0x000fe4000f8ec0ff */
[----:B------:R-:W-:Y:S01]  /*2fb0*/  UISETP.GE.U32.AND UP0, UPT, UR7, 0x3, UPT ;  /* 0x000000030700788c */ /* 0x000fe2000bf06070 */
[----:B------:R-:W-:-:S10]  /*2fc0*/  UMOV UR4, URZ ;  /* 0x000000ff00047c82 */ /* 0x000fd40008000000 */
.L_x_280:
[----:B------:R-:W-:Y:S02]  /*2fd0*/  ISETP.GE.U32.AND P0, PT, R11, 0x7, PT ;  /* 0x000000070b00780c */ /* 0x000fe40003f06070 */
[----:B------:R-:W-:Y:S02]  /*2fe0*/  I2FP.F32.U32 R6, UR4 ;  /* 0x0000000400067c45 */ /* 0x000fe40008201000 */
[----:B------:R-:W-:-:S09]  /*2ff0*/  MOV R5, RZ ;  /* 0x000000ff00057202 */ /* 0x000fd20000000f00 */
[----:B------:R-:W-:Y:S05]  /*3000*/  @!P0 BRA `(.L_x_275) ;  /* 0x0000000400348947 */ /* 0x000fea0003800000 */
[----:B------:R-:W0:Y:S01]  /*3010*/  LDC R28, c[0x0][0x3a8] ;  /* 0x0000ea00ff1c7b82 */ /* 0x000e220000000800 */
[----:B------:R-:W-:-:S07]  /*3020*/  HFMA2 R5, -RZ, RZ, 0, 0 ;  /* 0x00000000ff057431 */ /* 0x000fce00000001ff */
.L_x_276:
[----:B0-----:R-:W-:-:S05]  /*3030*/  IMAD R19, R5, R28, UR4 ;  /* 0x0000000405137e24 */ /* 0x001fca000f8e021c */
[C---:B------:R-:W-:Y:S01]  /*3040*/  IADD3 R23, PT, PT, R19.reuse, R28, RZ ;  /* 0x0000001c13177210 */ /* 0x040fe20007ffe0ff */
[----:B------:R-:W-:-:S03]  /*3050*/  IMAD.WIDE.U32 R18, R19, 0x4, R2 ;  /* 0x0000000413127825 */ /* 0x000fc600078e0002 */
[CC--:B------:R-:W-:Y:S01]  /*3060*/  IADD3 R25, PT, PT, R23.reuse, R28.reuse, RZ ;  /* 0x0000001c17197210 */ /* 0x0c0fe20007ffe0ff */
[--C-:B------:R-:W-:Y:S01]  /*3070*/  IMAD.WIDE.U32 R20, R23, 0x4, R2.reuse ;  /* 0x0000000417147825 */ /* 0x100fe200078e0002 */
[----:B------:R-:W2:Y:S03]  /*3080*/  LDG.E R31, desc[UR10][R18.64] ;  /* 0x0000000a121f7981 */ /* 0x000ea6000c1e1900 */
[C---:B------:R-:W-:Y:S01]  /*3090*/  IMAD.WIDE.U32 R22, R25.reuse, 0x4, R2 ;  /* 0x0000000419167825 */ /* 0x040fe200078e0002 */
[----:B------:R0:W3:Y:S01]  /*30a0*/  LDG.E R33, desc[UR10][R20.64] ;  /* 0x0000000a14217981 */ /* 0x0000e2000c1e1900 */
[----:B------:R-:W-:-:S03]  /*30b0*/  IADD3 R25, PT, PT, R25, R28, RZ ;  /* 0x0000001c19197210 */ /* 0x000fc60007ffe0ff */
[----:B------:R1:W4:Y:S01]  /*30c0*/  LDG.E R35, desc[UR10][R22.64] ;  /* 0x0000000a16237981 */ /* 0x000322000c1e1900 */
[C---:B------:R-:W-:Y:S01]  /*30d0*/  IADD3 R29, PT, PT, R25.reuse, R28, RZ ;  /* 0x0000001c191d7210 */ /* 0x040fe20007ffe0ff */
[----:B------:R-:W-:-:S04]  /*30e0*/  IMAD.WIDE.U32 R24, R25, 0x4, R2 ;  /* 0x0000000419187825 */ /* 0x000fc800078e0002 */
[C-C-:B------:R-:W-:Y:S01]  /*30f0*/  IMAD.WIDE.U32 R26, R29.reuse, 0x4, R2.reuse ;  /* 0x000000041d1a7825 */ /* 0x140fe200078e0002 */
[-C--:B------:R-:W-:Y:S01]  /*3100*/  IADD3 R29, PT, PT, R29, R28.reuse, RZ ;  /* 0x0000001c1d1d7210 */ /* 0x080fe20007ffe0ff */
[----:B------:R5:W5:Y:S03]  /*3110*/  LDG.E R37, desc[UR10][R24.64] ;  /* 0x0000000a18257981 */ /* 0x000b66000c1e1900 */
[CC--:B0-----:R-:W-:Y:S01]  /*3120*/  IADD3 R21, PT, PT, R29.reuse, R28.reuse, RZ ;  /* 0x0000001c1d157210 */ /* 0x0c1fe20007ffe0ff */
[--C-:B------:R-:W-:Y:S01]  /*3130*/  IMAD.WIDE.U32 R18, R29, 0x4, R2.reuse ;  /* 0x000000041d127825 */ /* 0x100fe200078e0002 */
[----:B------:R-:W5:Y:S02]  /*3140*/  LDG.E R27, desc[UR10][R26.64] ;  /* 0x0000000a1a1b7981 */ /* 0x000f64000c1e1900 */
[C---:B------:R-:W-:Y:S01]  /*3150*/  IADD3 R29, PT, PT, R21.reuse, R28, RZ ;  /* 0x0000001c151d7210 */ /* 0x040fe20007ffe0ff */
[--C-:B------:R-:W-:Y:S01]  /*3160*/  IMAD.WIDE.U32 R20, R21, 0x4, R2.reuse ;  /* 0x0000000415147825 */ /* 0x100fe200078e0002 */
[----:B------:R0:W5:Y:S03]  /*3170*/  LDG.E R39, desc[UR10][R18.64] ;  /* 0x0000000a12277981 */ /* 0x000166000c1e1900 */
[----:B-1----:R-:W-:-:S02]  /*3180*/  IMAD.WIDE.U32 R22, R29, 0x4, R2 ;  /* 0x000000041d167825 */ /* 0x002fc400078e0002 */
[----:B------:R-:W5:Y:S04]  /*3190*/  LDG.E R29, desc[UR10][R20.64] ;  /* 0x0000000a141d7981 */ /* 0x000f68000c1e1900 */
[----:B------:R-:W5:Y:S01]  /*31a0*/  LDG.E R23, desc[UR10][R22.64] ;  /* 0x0000000a16177981 */ /* 0x000f62000c1e1900 */
[-C--:B--2---:R-:W-:Y:S02]  /*31b0*/  FSETP.GT.AND P0, PT, R31, R8.reuse, PT ;  /* 0x000000081f00720b */ /* 0x084fe40003f04000 */
[-C--:B---3--:R-:W-:Y:S02]  /*31c0*/  FSETP.GT.AND P1, PT, R33, R8.reuse, PT ;  /* 0x000000082100720b */ /* 0x088fe40003f24000 */
[----:B----4-:R-:W-:-:S09]  /*31d0*/  FSETP.GT.AND P2, PT, R35, R8, PT ;  /* 0x000000082300720b */ /* 0x010fd20003f44000 */
[----:B-----5:R-:W-:Y:S01]  /*31e0*/  @P0 I2FP.F32.U32 R25, R5 ;  /* 0x0000000500190245 */ /* 0x020fe20000201000 */
[C---:B------:R-:W-:Y:S01]  /*31f0*/  @P0 FFMA R7, R6.reuse, R31, R7 ;  /* 0x0000001f06070223 */ /* 0x040fe20000000007 */
[----:B------:R-:W-:Y:S01]  /*3200*/  @P0 FADD R9, R9, R31 ;  /* 0x0000001f09090221 */ /* 0x000fe20000000000 */
[----:B------:R-:W-:Y:S02]  /*3210*/  @P1 IADD3 R12, PT, PT, R5, 0x1, RZ ;  /* 0x00000001050c1810 */ /* 0x000fe40007ffe0ff */
[----:B------:R-:W-:Y:S01]  /*3220*/  @P0 FFMA R10, R31, R25, R10 ;  /* 0x000000191f0a0223 */ /* 0x000fe2000000000a */
[----:B------:R-:W-:Y:S01]  /*3230*/  FSETP.GT.AND P0, PT, R37, R8, PT ;  /* 0x000000082500720b */ /* 0x000fe20003f04000 */
[C---:B------:R-:W-:Y:S01]  /*3240*/  @P1 FFMA R7, R6.reuse, R33, R7 ;  /* 0x0000002106071223 */ /* 0x040fe20000000007 */
[----:B0-----:R-:W-:Y:S01]  /*3250*/  @P1 I2FP.F32.U32 R19, R12 ;  /* 0x0000000c00131245 */ /* 0x001fe20000201000 */
[----:B------:R-:W-:Y:S01]  /*3260*/  @P1 FADD R9, R9, R33 ;  /* 0x0000002109091221 */ /* 0x000fe20000000000 */
[----:B------:R-:W-:Y:S01]  /*3270*/  @P2 IADD3 R12, PT, PT, R5, 0x2, RZ ;  /* 0x00000002050c2810 */ /* 0x000fe20007ffe0ff */
[----:B------:R-:W-:Y:S01]  /*3280*/  @P2 FFMA R7, R6, R35, R7 ;  /* 0x0000002306072223 */ /* 0x000fe20000000007 */
[----:B------:R-:W-:Y:S01]  /*3290*/  FSETP.GT.AND P3, PT, R27, R8, PT ;  /* 0x000000081b00720b */ /* 0x000fe20003f64000 */
[----:B------:R-:W-:Y:S01]  /*32a0*/  @P1 FFMA R10, R33, R19, R10 ;  /* 0x00000013210a1223 */ /* 0x000fe2000000000a */
[----:B------:R-:W-:Y:S01]  /*32b0*/  @P2 I2FP.F32.U32 R19, R12 ;  /* 0x0000000c00132245 */ /* 0x000fe20000201000 */
[----:B------:R-:W-:Y:S01]  /*32c0*/  @P2 FADD R9, R9, R35 ;  /* 0x0000002309092221 */ /* 0x000fe20000000000 */
[----:B------:R-:W-:-:S03]  /*32d0*/  FSETP.GT.AND P1, PT, R39, R8, PT ;  /* 0x000000082700720b */ /* 0x000fc60003f24000 */
[----:B------:R-:W-:Y:S01]  /*32e0*/  @P2 FFMA R10, R35, R19, R10 ;  /* 0x00000013230a2223 */ /* 0x000fe2000000000a */
[-C--:B------:R-:W-:Y:S01]  /*32f0*/  FSETP.GT.AND P2, PT, R29, R8.reuse, PT ;  /* 0x000000081d00720b */ /* 0x080fe20003f44000 */
[C---:B------:R-:W-:Y:S01]  /*3300*/  @P0 FFMA R7, R6.reuse, R37, R7 ;  /* 0x0000002506070223 */ /* 0x040fe20000000007 */
[----:B------:R-:W-:Y:S01]  /*3310*/  FSETP.GT.AND P4, PT, R23, R8, PT ;  /* 0x000000081700720b */ /* 0x000fe20003f84000 */
[----:B------:R-:W-:Y:S01]  /*3320*/  @P0 FADD R9, R9, R37 ;  /* 0x0000002509090221 */ /* 0x000fe20000000000 */
[C---:B------:R-:W-:Y:S01]  /*3330*/  @P0 IADD3 R12, PT, PT, R5.reuse, 0x3, RZ ;  /* 0x00000003050c0810 */ /* 0x040fe20007ffe0ff */
[C---:B------:R-:W-:Y:S01]  /*3340*/  @P3 FFMA R7, R6.reuse, R27, R7 ;  /* 0x0000001b06073223 */ /* 0x040fe20000000007 */
[----:B------:R-:W-:Y:S01]  /*3350*/  @P3 IADD3 R18, PT, PT, R5, 0x4, RZ ;  /* 0x0000000405123810 */ /* 0x000fe20007ffe0ff */
[----:B------:R-:W-:Y:S01]  /*3360*/  @P3 FADD R9, R9, R27 ;  /* 0x0000001b09093221 */ /* 0x000fe20000000000 */
[----:B------:R-:W-:Y:S01]  /*3370*/  @P0 I2FP.F32.U32 R19, R12 ;  /* 0x0000000c00130245 */ /* 0x000fe20000201000 */
[C---:B------:R-:W-:Y:S01]  /*3380*/  @P1 FFMA R7, R6.reuse, R39, R7 ;  /* 0x0000002706071223 */ /* 0x040fe20000000007 */
[----:B------:R-:W-:Y:S01]  /*3390*/  @P1 IADD3 R12, PT, PT, R5, 0x5, RZ ;  /* 0x00000005050c1810 */ /* 0x000fe20007ffe0ff */
[----:B------:R-:W-:Y:S01]  /*33a0*/  @P1 FADD R9, R9, R39 ;  /* 0x0000002709091221 */ /* 0x000fe20000000000 */
[----:B------:R-:W-:Y:S01]  /*33b0*/  @P3 I2FP.F32.U32 R21, R18 ;  /* 0x0000001200153245 */ /* 0x000fe20000201000 */
[----:B------:R-:W-:Y:S01]  /*33c0*/  @P0 FFMA R10, R37, R19, R10 ;  /* 0x00000013250a0223 */ /* 0x000fe2000000000a */
[----:B------:R-:W-:Y:S01]  /*33d0*/  @P1 I2FP.F32.U32 R19, R12 ;  /* 0x0000000c00131245 */ /* 0x000fe20000201000 */
[C---:B------:R-:W-:Y:S01]  /*33e0*/  @P2 FFMA R7, R6.reuse, R29, R7 ;  /* 0x0000001d06072223 */ /* 0x040fe20000000007 */
[----:B------:R-:W-:Y:S01]  /*33f0*/  @P2 IADD3 R12, PT, PT, R5, 0x6, RZ ;  /* 0x00000006050c2810 */ /* 0x000fe20007ffe0ff */
[----:B------:R-:W-:Y:S01]  /*3400*/  @P3 FFMA R10, R27, R21, R10 ;  /* 0x000000151b0a3223 */ /* 0x000fe2000000000a */
[----:B------:R-:W-:Y:S01]  /*3410*/  @P4 IADD3 R18, PT, PT, R5, 0x7, RZ ;  /* 0x0000000705124810 */ /* 0x000fe20007ffe0ff */
[----:B------:R-:W-:Y:S01]  /*3420*/  @P2 FADD R9, R9, R29 ;  /* 0x0000001d09092221 */ /* 0x000fe20000000000 */
[----:B------:R-:W-:Y:S01]  /*3430*/  IADD3 R5, PT, PT, R5, 0x8, RZ ;  /* 0x0000000805057810 */ /* 0x000fe20007ffe0ff */
[----:B------:R-:W-:Y:S01]  /*3440*/  @P1 FFMA R10, R39, R19, R10 ;  /* 0x00000013270a1223 */ /* 0x000fe2000000000a */
[----:B------:R-:W-:Y:S01]  /*3450*/  @P2 I2FP.F32.U32 R19, R12 ;  /* 0x0000000c00132245 */ /* 0x000fe20000201000 */
[----:B------:R-:W-:Y:S01]  /*3460*/  @P4 FFMA R7, R6, R23, R7 ;  /* 0x0000001706074223 */ /* 0x000fe20000000007 */
[----:B------:R-:W-:Y:S01]  /*3470*/  ISETP.NE.AND P0, PT, R5, UR5, PT ;  /* 0x0000000505007c0c */ /* 0x000fe2000bf05270 */
[----:B------:R-:W-:Y:S01]  /*3480*/  @P4 FADD R9, R9, R23 ;  /* 0x0000001709094221 */ /* 0x000fe20000000000 */
[----:B------:R-:W-:Y:S01]  /*3490*/  @P4 I2FP.F32.U32 R21, R18 ;  /* 0x0000001200154245 */ /* 0x000fe20000201000 */
[----:B------:R-:W-:-:S04]  /*34a0*/  @P2 FFMA R10, R29, R19, R10 ;  /* 0x000000131d0a2223 */ /* 0x000fc8000000000a */
[----:B------:R-:W-:-:S06]  /*34b0*/  @P4 FFMA R10, R23, R21, R10 ;  /* 0x00000015170a4223 */ /* 0x000fcc000000000a */
[----:B------:R-:W-:Y:S05]  /*34c0*/  @P0 BRA `(.L_x_276) ;  /* 0xfffffff800d80947 */ /* 0x000fea000383ffff */
[----:B------:R-:W-:-:S07]  /*34d0*/  MOV R5, UR5 ;  /* 0x0000000500057c02 */ /* 0x000fce0008000f00 */
.L_x_275:
[----:B------:R-:W-:-:S09]  /*34e0*/  UISETP.NE.AND UP1, UPT, UR6, URZ, UPT ;  /* 0x000000ff0600728c */ /* 0x000fd2000bf25270 */
[----:B------:R-:W-:Y:S05]  /*34f0*/  BRA.U !UP1, `(.L_x_277) ;  /* 0x0000000509207547 */ /* 0x000fea000b800000 */
[----:B------:R-:W-:Y:S01]  /*3500*/  UISETP.NE.AND UP1, UPT, UR8, URZ, UPT ;  /* 0x000000ff0800728c */ /* 0x000fe2000bf25270 */
[----:B------:R-:W-:Y:S10]  /*3510*/  BRA.U !UP0, `(.L_x_278) ;  /* 0x0000000108947547 */ /* 0x000ff4000b800000 */
[----:B------:R-:W0:Y:S02]  /*3520*/  LDC R12, c[0x0][0x3a8] ;  /* 0x0000ea00ff0c7b82 */ /* 0x000e240000000800 */
[----:B0-----:R-:W-:-:S05]  /*3530*/  IMAD R19, R5, R12, UR4 ;  /* 0x0000000405137e24 */ /* 0x001fca000f8e020c */
[C---:B------:R-:W-:Y:S01]  /*3540*/  IADD3 R21, PT, PT, R19.reuse, R12, RZ ;  /* 0x0000000c13157210 */ /* 0x040fe20007ffe0ff */
[----:B------:R-:W-:-:S03]  /*3550*/  IMAD.WIDE.U32 R18, R19, 0x4, R2 ;  /* 0x0000000413127825 */ /* 0x000fc600078e0002 */
[CC--:B------:R-:W-:Y:S01]  /*3560*/  IADD3 R25, PT, PT, R21.reuse, R12.reuse, RZ ;  /* 0x0000000c15197210 */ /* 0x0c0fe20007ffe0ff */
[--C-:B------:R-:W-:Y:S01]  /*3570*/  IMAD.WIDE.U32 R20, R21, 0x4, R2.reuse ;  /* 0x0000000415147825 */ /* 0x100fe200078e0002 */
[----:B------:R-:W2:Y:S03]  /*3580*/  LDG.E R27, desc[UR10][R18.64] ;  /* 0x0000000a121b7981 */ /* 0x000ea6000c1e1900 */
[C-C-:B------:R-:W-:Y:S01]  /*3590*/  IMAD.WIDE.U32 R22, R25.reuse, 0x4, R2.reuse ;  /* 0x0000000419167825 */ /* 0x140fe200078e0002 */
[----:B------:R-:W-:Y:S01]  /*35a0*/  IADD3 R25, PT, PT, R25, R12, RZ ;  /* 0x0000000c19197210 */ /* 0x000fe20007ffe0ff */
[----:B------:R-:W3:Y:S04]  /*35b0*/  LDG.E R29, desc[UR10][R20.64] ;  /* 0x0000000a141d7981 */ /* 0x000ee8000c1e1900 */
[----:B------:R-:W-:Y:S01]  /*35c0*/  IMAD.WIDE.U32 R24, R25, 0x4, R2 ;  /* 0x0000000419187825 */ /* 0x000fe200078e0002 */
[----:B------:R-:W4:Y:S05]  /*35d0*/  LDG.E R23, desc[UR10][R22.64] ;  /* 0x0000000a16177981 */ /* 0x000f2a000c1e1900 */
[----:B------:R-:W5:Y:S01]  /*35e0*/  LDG.E R25, desc[UR10][R24.64] ;  /* 0x0000000a18197981 */ /* 0x000f62000c1e1900 */
[----:B--2---:R-:W-:-:S02]  /*35f0*/  FSETP.GT.AND P0, PT, R27, R8, PT ;  /* 0x000000081b00720b */ /* 0x004fc40003f04000 */
[-C--:B---3--:R-:W-:Y:S02]  /*3600*/  FSETP.GT.AND P1, PT, R29, R8.reuse, PT ;  /* 0x000000081d00720b */ /* 0x088fe40003f24000 */
[----:B----4-:R-:W-:-:S09]  /*3610*/  FSETP.GT.AND P2, PT, R23, R8, PT ;  /* 0x000000081700720b */ /* 0x010fd20003f44000 */
[----:B------:R-:W-:Y:S01]  /*3620*/  @P0 I2FP.F32.U32 R19, R5 ;  /* 0x0000000500130245 */ /* 0x000fe20000201000 */
[C---:B------:R-:W-:Y:S01]  /*3630*/  @P0 FFMA R7, R6.reuse, R27, R7 ;  /* 0x0000001b06070223 */ /* 0x040fe20000000007 */
[----:B-----5:R-:W-:Y:S01]  /*3640*/  FSETP.GT.AND P3, PT, R25, R8, PT ;  /* 0x000000081900720b */ /* 0x020fe20003f64000 */
[----:B------:R-:W-:Y:S01]  /*3650*/  @P0 FADD R9, R9, R27 ;  /* 0x0000001b09090221 */ /* 0x000fe20000000000 */
[----:B------:R-:W-:Y:S01]  /*3660*/  @P1 IADD3 R12, PT, PT, R5, 0x1, RZ ;  /* 0x00000001050c1810 */ /* 0x000fe20007ffe0ff */
[----:B------:R-:W-:Y:S01]  /*3670*/  @P0 FFMA R10, R27, R19, R10 ;  /* 0x000000131b0a0223 */ /* 0x000fe2000000000a */
[C---:B------:R-:W-:Y:S01]  /*3680*/  @P1 FFMA R7, R6.reuse, R29, R7 ;  /* 0x0000001d06071223 */ /* 0x040fe20000000007 */
[----:B------:R-:W-:Y:S01]  /*3690*/  @P1 FADD R9, R9, R29 ;  /* 0x0000001d09091221 */ /* 0x000fe20000000000 */
[----:B------:R-:W-:Y:S02]  /*36a0*/  @P1 I2FP.F32.U32 R19, R12 ;  /* 0x0000000c00131245 */ /* 0x000fe40000201000 */
[----:B------:R-:W-:Y:S01]  /*36b0*/  @P2 IADD3 R18, PT, PT, R5, 0x2, RZ ;  /* 0x0000000205122810 */ /* 0x000fe20007ffe0ff */
[C---:B------:R-:W-:Y:S01]  /*36c0*/  @P2 FFMA R7, R6.reuse, R23, R7 ;  /* 0x0000001706072223 */ /* 0x040fe20000000007 */
[----:B------:R-:W-:Y:S01]  /*36d0*/  @P2 FADD R9, R9, R23 ;  /* 0x0000001709092221 */ /* 0x000fe20000000000 */
[----:B------:R-:W-:Y:S01]  /*36e0*/  @P1 FFMA R10, R29, R19, R10 ;  /* 0x000000131d0a1223 */ /* 0x000fe2000000000a */
[----:B------:R-:W-:Y:S01]  /*36f0*/  @P2 I2FP.F32.U32 R21, R18 ;  /* 0x0000001200152245 */ /* 0x000fe20000201000 */
[----:B------:R-:W-:Y:S01]  /*3700*/  @P3 FFMA R7, R6, R25, R7 ;  /* 0x0000001906073223 */ /* 0x000fe20000000007 */
[----:B------:R-:W-:Y:S01]  /*3710*/  @P3 IADD3 R12, PT, PT, R5, 0x3, RZ ;  /* 0x00000003050c3810 */ /* 0x000fe20007ffe0ff */
[----:B------:R-:W-:Y:S01]  /*3720*/  @P3 FADD R9, R9, R25 ;  /* 0x0000001909093221 */ /* 0x000fe20000000000 */
[----:B------:R-:W-:Y:S01]  /*3730*/  IADD3 R5, PT, PT, R5, 0x4, RZ ;  /* 0x0000000405057810 */ /* 0x000fe20007ffe0ff */
[----:B------:R-:W-:Y:S01]  /*3740*/  @P2 FFMA R10, R23, R21, R10 ;  /* 0x00000015170a2223 */ /* 0x000fe2000000000a */
[----:B------:R-:W-:-:S05]  /*3750*/  @P3 I2FP.F32.U32 R19, R12 ;  /* 0x0000000c00133245 */ /* 0x000fca0000201000 */
[----:B------:R-:W-:-:S07]  /*3760*/  @P3 FFMA R10, R25, R19, R10 ;  /* 0x00000013190a3223 */ /* 0x000fce000000000a */
.L_x_278:
[----:B------:R-:W-:Y:S05]  /*3770*/  BRA.U !UP1, `(.L_x_277) ;  /* 0x0000000109807547 */ /* 0x000fea000b800000 */
[----:B------:R-:W0:Y:S01]  /*3780*/  LDC R22, c[0x0][0x3a8] ;  /* 0x0000ea00ff167b82 */ /* 0x000e220000000800 */
[----:B------:R-:W-:Y:S01]  /*3790*/  UISETP.NE.AND UP1, UPT, UR8, 0x1, UPT ;  /* 0x000000010800788c */ /* 0x000fe2000bf25270 */
[----:B0-----:R-:W-:-:S08]  /*37a0*/  LOP3.LUT P2, RZ, R22, 0x1, RZ, 0xc0, !PT ;  /* 0x0000000116ff7812 */ /* 0x001fd0000784c0ff */
[----:B------:R-:W-:Y:S05]  /*37b0*/  BRA.U !UP1, `(.L_x_279) ;  /* 0x00000001094c7547 */ /* 0x000fea000b800000 */
[----:B------:R-:W0:Y:S02]  /*37c0*/  LDC R12, c[0x0][0x3a8] ;  /* 0x0000ea00ff0c7b82 */ /* 0x000e240000000800 */
[----:B0-----:R-:W-:-:S05]  /*37d0*/  IMAD R19, R5, R12, UR4 ;  /* 0x0000000405137e24 */ /* 0x001fca000f8e020c */
[C---:B------:R-:W-:Y:S01]  /*37e0*/  IADD3 R21, PT, PT, R19.reuse, R12, RZ ;  /* 0x0000000c13157210 */ /* 0x040fe20007ffe0ff */
[----:B------:R-:W-:-:S04]  /*37f0*/  IMAD.WIDE.U32 R18, R19, 0x4, R2 ;  /* 0x0000000413127825 */ /* 0x000fc800078e0002 */
[----:B------:R-:W-:Y:S02]  /*3800*/  IMAD.WIDE.U32 R20, R21, 0x4, R2 ;  /* 0x0000000415147825 */ /* 0x000fe400078e0002 */
[----:B------:R-:W2:Y:S04]  /*3810*/  LDG.E R19, desc[UR10][R18.64] ;  /* 0x0000000a12137981 */ /* 0x000ea8000c1e1900 */
[----:B------:R-:W3:Y:S01]  /*3820*/  LDG.E R21, desc[UR10][R20.64] ;  /* 0x0000000a14157981 */ /* 0x000ee2000c1e1900 */
[-C--:B--2---:R-:W-:Y:S02]  /*3830*/  FSETP.GT.AND P0, PT, R19, R8.reuse, PT ;  /* 0x000000081300720b */ /* 0x084fe40003f04000 */
[----:B---3--:R-:W-:-:S11]  /*3840*/  FSETP.GT.AND P1, PT, R21, R8, PT ;  /* 0x000000081500720b */ /* 0x008fd60003f24000 */
[----:B------:R-:W-:Y:S01]  /*3850*/  @P0 I2FP.F32.U32 R23, R5 ;  /* 0x0000000500170245 */ /* 0x000fe20000201000 */
[CC--:B------:R-:W-:Y:S01]  /*3860*/  @P0 FFMA R7, R6.reuse, R19.reuse, R7 ;  /* 0x0000001306070223 */ /* 0x0c0fe20000000007 */
[----:B------:R-:W-:Y:S01]  /*3870*/  @P0 FADD R9, R9, R19 ;  /* 0x0000001309090221 */ /* 0x000fe20000000000 */
[----:B------:R-:W-:Y:S02]  /*3880*/  @P1 IADD3 R12, PT, PT, R5, 0x1, RZ ;  /* 0x00000001050c1810 */ /* 0x000fe40007ffe0ff */
[----:B------:R-:W-:Y:S01]  /*3890*/  @P0 FFMA R10, R23, R19, R10 ;  /* 0x00000013170a0223 */ /* 0x000fe2000000000a */
[----:B------:R-:W-:Y:S01]  /*38a0*/  @P1 FFMA R7, R6, R21, R7 ;  /* 0x0000001506071223 */ /* 0x000fe20000000007 */
[----:B------:R-:W-:Y:S01]  /*38b0*/  @P1 FADD R9, R9, R21 ;  /* 0x0000001509091221 */ /* 0x000fe20000000000 */
[----:B------:R-:W-:Y:S02]  /*38c0*/  @P1 I2FP.F32.U32 R25, R12 ;  /* 0x0000000c00191245 */ /* 0x000fe40000201000 */
[----:B------:R-:W-:-:S03]  /*38d0*/  IADD3 R5, PT, PT, R5, 0x2, RZ ;  /* 0x0000000205057810 */ /* 0x000fc60007ffe0ff */
[----:B------:R-:W-:-:S07]  /*38e0*/  @P1 FFMA R10, R25, R21, R10 ;  /* 0x00000015190a1223 */ /* 0x000fce000000000a */
.L_x_279:
[----:B------:R-:W-:Y:S05]  /*38f0*/  @!P2 BRA `(.L_x_277) ;  /* 0x000000000020a947 */ /* 0x000fea0003800000 */
[----:B------:R-:W-:-:S04]  /*3900*/  IMAD R19, R5, R22, UR4 ;  /* 0x0000000405137e24 */ /* 0x000fc8000f8e0216 */
[----:B------:R-:W-:-:S06]  /*3910*/  IMAD.WIDE.U32 R18, R19, 0x4, R2 ;  /* 0x0000000413127825 */ /* 0x000fcc00078e0002 */
[----:B------:R-:W2:Y:S02]  /*3920*/  LDG.E R19, desc[UR10][R18.64] ;  /* 0x0000000a12137981 */ /* 0x000ea4000c1e1900 */
[----:B--2---:R-:W-:-:S13]  /*3930*/  FSETP.GT.AND P0, PT, R19, R8, PT ;  /* 0x000000081300720b */ /* 0x004fda0003f04000 */
[----:B------:R-:W-:Y:S01]  /*3940*/  @P0 I2FP.F32.U32 R5, R5 ;  /* 0x0000000500050245 */ /* 0x000fe20000201000 */
[----:B------:R-:W-:Y:S01]  /*3950*/  @P0 FFMA R7, R6, R19, R7 ;  /* 0x0000001306070223 */ /* 0x000fe20000000007 */
[----:B------:R-:W-:-:S03]  /*3960*/  @P0 FADD R9, R9, R19 ;  /* 0x0000001309090221 */ /* 0x000fc60000000000 */
[----:B------:R-:W-:-:S07]  /*3970*/  @P0 FFMA R10, R19, R5, R10 ;  /* 0x00000005130a0223 */ /* 0x000fce000000000a */
.L_x_277:
[----:B------:R-:W0:Y:S01]  /*3980*/  LDCU UR7, c[0x0][0x3a8] ;  /* 0x00007500ff0777ac */ /* 0x000e220008000800 */
[----:B------:R-:W-:-:S04]  /*3990*/  UIADD3 UR4, UPT, UPT, UR4, 0x1, URZ ;  /* 0x0000000104047890 */ /* 0x000fc8000fffe0ff */
[----:B0-----:R-:W-:-:S09]  /*39a0*/  UISETP.NE.AND UP1, UPT, UR4, UR7, UPT ;  /* 0x000000070400728c */ /* 0x001fd2000bf25270 */
[----:B------:R-:W-:Y:S05]  /*39b0*/  BRA.U UP1, `(.L_x_280) ;  /* 0xfffffff501847547 */ /* 0x000fea000b83ffff */
.L_x_274:
        /* <DEDUP_REMOVED lines=12> */
[----:B------:R-:W-:-:S07]  /*3a80*/  MOV R12, R6 ;  /* 0x00000006000c7202 */ /* 0x000fce0000000f00 */
.L_x_282:
[----:B------:R-:W-:Y:S05]  /*3a90*/  BSYNC.RECONVERGENT B2 ;  /* 0x0000000000027941 */ /* 0x000fea0003800200 */
.L_x_281:
[----:B------:R-:W0:Y:S01]  /*3aa0*/  MUFU.RCP R6, R9 ;  /* 0x0000000900067308 */ /* 0x000e220000001000 */
[----:B------:R-:W1:Y:S01]  /*3ab0*/  LDCU UR4, c[0x0][0x3a8] ;  /* 0x00007500ff0477ac */ /* 0x000e620008000800 */
[----:B------:R-:W-:Y:S06]  /*3ac0*/  BSSY.RECONVERGENT B2, `(.L_x_283) ;  /* 0x0000010000027945 */ /* 0x000fec0003800200 */
[----:B------:R-:W2:Y:S01]  /*3ad0*/  FCHK P0, R10, R9 ;  /* 0x000000090a007302 */ /* 0x000ea20000000000 */
[----:B0-----:R-:W-:Y:S01]  /*3ae0*/  FFMA R5, R6, -R9, 1 ;  /* 0x3f80000006057423 */ /* 0x001fe20000000809 */
[----:B-1----:R-:W-:-:S03]  /*3af0*/  UIADD3 UR5, UPT, UPT, UR4, -0x1, URZ ;  /* 0xffffffff04057890 */ /* 0x002fc6000fffe0ff */
[----:B------:R-:W-:Y:S01]  /*3b00*/  FFMA R5, R6, R5, R6 ;  /* 0x0000000506057223 */ /* 0x000fe20000000006 */
[----:B------:R-:W-:-:S03]  /*3b10*/  ULEA.HI UR4, UR5, UR5, URZ, 0x1 ;  /* 0x0000000505047291 */ /* 0x000fc6000f8f08ff */
[----:B------:R-:W-:Y:S01]  /*3b20*/  FFMA R7, R5, R10, RZ ;  /* 0x0000000a05077223 */ /* 0x000fe200000000ff */
[----:B------:R-:W-:-:S03]  /*3b30*/  USHF.R.S32.HI UR4, URZ, 0x1, UR4 ;  /* 0x00000001ff047899 */ /* 0x000fc60008011404 */
[----:B------:R-:W-:-:S04]  /*3b40*/  FFMA R6, R7, -R9, R10 ;  /* 0x8000000907067223 */ /* 0x000fc8000000000a */
[----:B------:R-:W-:Y:S01]  /*3b50*/  FFMA R7, R5, R6, R7 ;  /* 0x0000000605077223 */ /* 0x000fe20000000007 */
[----:B--2---:R-:W-:Y:S06]  /*3b60*/  @!P0 BRA `(.L_x_284) ;  /* 0x0000000000148947 */ /* 0x004fec0003800000 */
[----:B------:R-:W-:Y:S02]  /*3b70*/  MOV R7, R10 ;  /* 0x0000000a00077202 */ /* 0x000fe40000000f00 */
[----:B------:R-:W-:Y:S02]  /*3b80*/  MOV R6, R9 ;  /* 0x0000000900067202 */ /* 0x000fe40000000f00 */
[----:B------:R-:W-:-:S07]  /*3b90*/  MOV R18, 0x3bb0 ;  /* 0x00003bb000127802 */ /* 0x000fce0000000f00 */
[----:B------:R-:W-:Y:S05]  /*3ba0*/  CALL.REL.NOINC `($__internal_5_$__cuda_sm3x_div_rn_noftz_f32_slowpath) ;  /* 0x000000d800f47944 */ /* 0x000fea0003c00000 */
[----:B------:R-:W-:-:S07]  /*3bb0*/  MOV R7, R6 ;  /* 0x0000000600077202 */ /* 0x000fce0000000f00 */
.L_x_284:
[----:B------:R-:W-:Y:S05]  /*3bc0*/  BSYNC.RECONVERGENT B2 ;  /* 0x0000000000027941 */ /* 0x000fea0003800200 */
.L_x_283:
[----:B------:R-:W-:Y:S01]  /*3bd0*/  UIADD3 UR6, UPT, UPT, UR4, 0x1, URZ ;  /* 0x0000000104067890 */ /* 0x000fe2000fffe0ff */
[----:B------:R-:W-:Y:S05]  /*3be0*/  BSSY.RECONVERGENT B0, `(.L_x_285) ;  /* 0x000000b000007945 */ /* 0x000fea0003800200 */
[----:B------:R-:W-:-:S04]  /*3bf0*/  I2FP.F32.S32 R5, UR6 ;  /* 0x0000000600057c45 */ /* 0x000fc80008201400 */
[-C--:B------:R-:W-:Y:S02]  /*3c00*/  FSETP.GT.AND P0, PT, R12, R5.reuse, PT ;  /* 0x000000050c00720b */ /* 0x080fe40003f04000 */
[----:B------:R-:W-:-:S04]  /*3c10*/  MOV R6, R5 ;  /* 0x0000000500067202 */ /* 0x000fc80000000f00 */
[----:B------:R-:W-:-:S07]  /*3c20*/  FSETP.GT.AND P1, PT, R7, R6, PT ;  /* 0x000000060700720b */ /* 0x000fce0003f24000 */
[----:B------:R-:W-:Y:S06]  /*3c30*/  @P0 BRA `(.L_x_286) ;  /* 0x0000000000140947 */ /* 0x000fec0003800000 */
[----:B------:R-:W-:Y:S01]  /*3c40*/  UIADD3 UR6, UPT, UPT, UR4, -0x1, URZ ;  /* 0xffffffff04067890 */ /* 0x000fe2000fffe0ff */
[----:B------:R-:W-:-:S05]  /*3c50*/  MOV R5, R12 ;  /* 0x0000000c00057202 */ /* 0x000fca0000000f00 */
[----:B------:R-:W-:-:S04]  /*3c60*/  I2FP.F32.S32 R9, UR6 ;  /* 0x0000000600097c45 */ /* 0x000fc80008201400 */
[----:B------:R-:W-:-:S13]  /*3c70*/  FSETP.GEU.AND P0, PT, R12, R9, PT ;  /* 0x000000090c00720b */ /* 0x000fda0003f0e000 */
[----:B------:R-:W-:-:S07]  /*3c80*/  @!P0 MOV R5, R9 ;  /* 0x0000000900058202 */ /* 0x000fce0000000f00 */
.L_x_286:
[----:B------:R-:W-:Y:S05]  /*3c90*/  BSYNC.RECONVERGENT B0 ;  /* 0x0000000000007941 */ /* 0x000fea0003800200 */
.L_x_285:
[----:B------:R-:W-:Y:S04]  /*3ca0*/  BSSY.RECONVERGENT B0, `(.L_x_287) ;  /* 0x0000007000007945 */ /* 0x000fe80003800200 */
[----:B------:R-:W-:Y:S05]  /*3cb0*/  @P1 BRA `(.L_x_288) ;  /* 0x0000000000141947 */ /* 0x000fea0003800000 */
[----:B------:R-:W-:Y:S01]  /*3cc0*/  UIADD3 UR6, UPT, UPT, UR4, -0x1, URZ ;  /* 0xffffffff04067890 */ /* 0x000fe2000fffe0ff */
[----:B------:R-:W-:-:S05]  /*3cd0*/  MOV R6, R7 ;  /* 0x0000000700067202 */ /* 0x000fca0000000f00 */
[----:B------:R-:W-:-:S04]  /*3ce0*/  I2FP.F32.S32 R10, UR6 ;  /* 0x00000006000a7c45 */ /* 0x000fc80008201400 */
[----:B------:R-:W-:-:S13]  /*3cf0*/  FSETP.GEU.AND P0, PT, R7, R10, PT ;  /* 0x0000000a0700720b */ /* 0x000fda0003f0e000 */
[----:B------:R-:W-:-:S07]  /*3d00*/  @!P0 MOV R6, R10 ;  /* 0x0000000a00068202 */ /* 0x000fce0000000f00 */
.L_x_288:
[----:B------:R-:W-:Y:S05]  /*3d10*/  BSYNC.RECONVERGENT B0 ;  /* 0x0000000000007941 */ /* 0x000fea0003800200 */
.L_x_287:
[----:B------:R-:W0:Y:S01]  /*3d20*/  LDCU UR6, c[0x0][0x3a8] ;  /* 0x00007500ff0677ac */ /* 0x000e220008000800 */
[----:B------:R-:W-:Y:S01]  /*3d30*/  HFMA2 R7, -RZ, RZ, 6.109375, 2 ;  /* 0x461c4000ff077431 */ /* 0x000fe200000001ff */
[----:B0-----:R-:W-:-:S09]  /*3d40*/  UISETP.GE.AND UP0, UPT, UR6, 0x1, UPT ;  /* 0x000000010600788c */ /* 0x001fd2000bf06270 */
[----:B------:R-:W-:Y:S05]  /*3d50*/  BRA.U !UP0, `(.L_x_289) ;  /* 0x0000000d080c7547 */ /* 0x000fea000b800000 */
[----:B------:R-:W-:Y:S01]  /*3d60*/  ULOP3.LUT UR8, UR6, 0xf, URZ, 0xc0, !UPT ;  /* 0x0000000f06087892 */ /* 0x000fe2000f8ec0ff */
[----:B------:R-:W-:Y:S01]  /*3d70*/  MOV R7, 0x461c4000 ;  /* 0x461c400000077802 */ /* 0x000fe20000000f00 */
[----:B------:R-:W-:Y:S02]  /*3d80*/  ULOP3.LUT UR9, UR6, 0x7, URZ, 0xc0, !UPT ;  /* 0x0000000706097892 */ /* 0x000fe4000f8ec0ff */
[----:B------:R-:W-:Y:S02]  /*3d90*/  UIADD3 UR4, UPT, UPT, UR8, -0x1, URZ ;  /* 0xffffffff08047890 */ /* 0x000fe4000fffe0ff */
[----:B------:R-:W-:Y:S02]  /*3da0*/  UIADD3 UR12, UPT, UPT, UR9, -0x1, URZ ;  /* 0xffffffff090c7890 */ /* 0x000fe4000fffe0ff */
[----:B------:R-:W-:Y:S02]  /*3db0*/  UISETP.GE.U32.AND UP0, UPT, UR4, 0x7, UPT ;  /* 0x000000070400788c */ /* 0x000fe4000bf06070 */
[----:B------:R-:W-:-:S02]  /*3dc0*/  ULOP3.LUT UR13, UR6, 0x7ffffff0, URZ, 0xc0, !UPT ;  /* 0x7ffffff0060d7892 */ /* 0x000fc4000f8ec0ff */
[----:B------:R-:W-:Y:S02]  /*3dd0*/  ULOP3.LUT UR7, UR6, 0x3, URZ, 0xc0, !UPT ;  /* 0x0000000306077892 */ /* 0x000fe4000f8ec0ff */
[----:B------:R-:W-:Y:S01]  /*3de0*/  UISETP.GE.U32.AND UP1, UPT, UR12, 0x3, UPT ;  /* 0x000000030c00788c */ /* 0x000fe2000bf26070 */
[----:B------:R-:W-:-:S10]  /*3df0*/  UMOV UR4, URZ ;  /* 0x000000ff00047c82 */ /* 0x000fd40008000000 */
.L_x_295:
[----:B------:R-:W-:Y:S01]  /*3e00*/  UISETP.GE.U32.AND UP2, UPT, UR5, 0xf, UPT ;  /* 0x0000000f0500788c */ /* 0x000fe2000bf46070 */
[----:B------:R-:W-:-:S08]  /*3e10*/  MOV R9, RZ ;  /* 0x000000ff00097202 */ /* 0x000fd00000000f00 */
[----:B------:R-:W-:Y:S05]  /*3e20*/  BRA.U !UP2, `(.L_x_290) ;  /* 0x000000050a587547 */ /* 0x000fea000b800000 */
[----:B------:R-:W0:Y:S01]  /*3e30*/  LDC R10, c[0x0][0x3a8] ;  /* 0x0000ea00ff0a7b82 */ /* 0x000e220000000800 */
[----:B------:R-:W-:-:S07]  /*3e40*/  HFMA2 R9, -RZ, RZ, 0, 0 ;  /* 0x00000000ff097431 */ /* 0x000fce00000001ff */
.L_x_291:
[----:B0-----:R-:W-:-:S04]  /*3e50*/  IMAD R11, R9, R10, UR4 ;  /* 0x00000004090b7e24 */ /* 0x001fc8000f8e020a */
[C---:B------:R-:W-:Y:S01]  /*3e60*/  IMAD.WIDE.U32 R18, R11.reuse, 0x4, R2 ;  /* 0x000000040b127825 */ /* 0x040fe200078e0002 */
[----:B------:R-:W-:-:S04]  /*3e70*/  IADD3 R11, PT, PT, R11, R10, RZ ;  /* 0x0000000a0b0b7210 */ /* 0x000fc80007ffe0ff */
[----:B------:R0:W2:Y:S01]  /*3e80*/  LDG.E R12, desc[UR10][R18.64] ;  /* 0x0000000a120c7981 */ /* 0x0000a2000c1e1900 */
[C---:B------:R-:W-:Y:S01]  /*3e90*/  IMAD.WIDE.U32 R20, R11.reuse, 0x4, R2 ;  /* 0x000000040b147825 */ /* 0x040fe200078e0002 */
[----:B------:R-:W-:-:S04]  /*3ea0*/  IADD3 R11, PT, PT, R11, R10, RZ ;  /* 0x0000000a0b0b7210 */ /* 0x000fc80007ffe0ff */
[----:B------:R1:W3:Y:S01]  /*3eb0*/  LDG.E R28, desc[UR10][R20.64] ;  /* 0x0000000a141c7981 */ /* 0x0002e2000c1e1900 */
[C---:B------:R-:W-:Y:S01]  /*3ec0*/  IMAD.WIDE.U32 R22, R11.reuse, 0x4, R2 ;  /* 0x000000040b167825 */ /* 0x040fe200078e0002 */
[----:B------:R-:W-:-:S04]  /*3ed0*/  IADD3 R11, PT, PT, R11, R10, RZ ;  /* 0x0000000a0b0b7210 */ /* 0x000fc80007ffe0ff */
[----:B------:R4:W5:Y:S01]  /*3ee0*/  LDG.E R30, desc[UR10][R22.64] ;  /* 0x0000000a161e7981 */ /* 0x000962000c1e1900 */
[C---:B------:R-:W-:Y:S01]  /*3ef0*/  IMAD.WIDE.U32 R24, R11.reuse, 0x4, R2 ;  /* 0x000000040b187825 */ /* 0x040fe200078e0002 */
[----:B------:R-:W-:-:S04]  /*3f00*/  IADD3 R11, PT, PT, R11, R10, RZ ;  /* 0x0000000a0b0b7210 */ /* 0x000fc80007ffe0ff */
[----:B------:R4:W5:Y:S01]  /*3f10*/  LDG.E R32, desc[UR10][R24.64] ;  /* 0x0000000a18207981 */ /* 0x000962000c1e1900 */
[C---:B------:R-:W-:Y:S01]  /*3f20*/  IMAD.WIDE.U32 R26, R11.reuse, 0x4, R2 ;  /* 0x000000040b1a7825 */ /* 0x040fe200078e0002 */
[----:B------:R-:W-:-:S04]  /*3f30*/  IADD3 R11, PT, PT, R11, R10, RZ ;  /* 0x0000000a0b0b7210 */ /* 0x000fc80007ffe0ff */
[----:B------:R4:W5:Y:S01]  /*3f40*/  LDG.E R34, desc[UR10][R26.64] ;  /* 0x0000000a1a227981 */ /* 0x000962000c1e1900 */
[C---:B0-----:R-:W-:Y:S01]  /*3f50*/  IMAD.WIDE.U32 R18, R11.reuse, 0x4, R2 ;  /* 0x000000040b127825 */ /* 0x041fe200078e0002 */
[----:B------:R-:W-:-:S04]  /*3f60*/  IADD3 R11, PT, PT, R11, R10, RZ ;  /* 0x0000000a0b0b7210 */ /* 0x000fc80007ffe0ff */
[----:B------:R0:W5:Y:S01]  /*3f70*/  LDG.E R36, desc[UR10][R18.64] ;  /* 0x0000000a12247981 */ /* 0x000162000c1e1900 */
[C---:B-1----:R-:W-:Y:S01]  /*3f80*/  IMAD.WIDE.U32 R20, R11.reuse, 0x4, R2 ;  /* 0x000000040b147825 */ /* 0x042fe200078e0002 */
[----:B------:R-:W-:-:S04]  /*3f90*/  IADD3 R11, PT, PT, R11, R10, RZ ;  /* 0x0000000a0b0b7210 */ /* 0x000fc80007ffe0ff */
[----:B------:R1:W5:Y:S01]  /*3fa0*/  LDG.E R38, desc[UR10][R20.64] ;  /* 0x0000000a14267981 */ /* 0x000362000c1e1900 */
[C---:B----4-:R-:W-:Y:S01]  /*3fb0*/  IMAD.WIDE.U32 R22, R11.reuse, 0x4, R2 ;  /* 0x000000040b167825 */ /* 0x050fe200078e0002 */
        /* <DEDUP_REMOVED lines=12> */
[----:B------:R-:W-:-:S05]  /*4080*/  IADD3 R11, PT, PT, R11, R10, RZ ;  /* 0x0000000a0b0b7210 */ /* 0x000fca0007ffe0ff */
[----:B------:R-:W5:Y:S01]  /*4090*/  LDG.E R20, desc[UR10][R20.64] ;  /* 0x0000000a14147981 */ /* 0x000f62000c1e1900 */
[C---:B----4-:R-:W-:Y:S01]  /*40a0*/  IMAD.WIDE.U32 R22, R11.reuse, 0x4, R2 ;  /* 0x000000040b167825 */ /* 0x050fe200078e0002 */
[----:B------:R-:W-:-:S05]  /*40b0*/  IADD3 R11, PT, PT, R11, R10, RZ ;  /* 0x0000000a0b0b7210 */ /* 0x000fca0007ffe0ff */
[----:B------:R-:W4:Y:S01]  /*40c0*/  LDG.E R22, desc[UR10][R22.64] ;  /* 0x0000000a16167981 */ /* 0x000f22000c1e1900 */
[C---:B------:R-:W-:Y:S01]  /*40d0*/  IMAD.WIDE.U32 R24, R11.reuse, 0x4, R2 ;  /* 0x000000040b187825 */ /* 0x040fe200078e0002 */
[----:B------:R-:W-:-:S05]  /*40e0*/  IADD3 R11, PT, PT, R11, R10, RZ ;  /* 0x0000000a0b0b7210 */ /* 0x000fca0007ffe0ff */
[----:B------:R-:W4:Y:S01]  /*40f0*/  LDG.E R24, desc[UR10][R24.64] ;  /* 0x0000000a18187981 */ /* 0x000f22000c1e1900 */
[C---:B------:R-:W-:Y:S01]  /*4100*/  IMAD.WIDE.U32 R26, R11.reuse, 0x4, R2 ;  /* 0x000000040b1a7825 */ /* 0x040fe200078e0002 */
[----:B0-----:R-:W-:-:S05]  /*4110*/  IADD3 R19, PT, PT, R11, R10, RZ ;  /* 0x0000000a0b137210 */ /* 0x001fca0007ffe0ff */
[----:B------:R-:W4:Y:S01]  /*4120*/  LDG.E R26, desc[UR10][R26.64] ;  /* 0x0000000a1a1a7981 */ /* 0x000f22000c1e1900 */
[----:B------:R-:W-:-:S06]  /*4130*/  IMAD.WIDE.U32 R18, R19, 0x4, R2 ;  /* 0x0000000413127825 */ /* 0x000fcc00078e0002 */
[----:B------:R-:W4:Y:S01]  /*4140*/  LDG.E R18, desc[UR10][R18.64] ;  /* 0x0000000a12127981 */ /* 0x000f22000c1e1900 */
[----:B------:R-:W-:-:S04]  /*4150*/  IADD3 R9, PT, PT, R9, 0x10, RZ ;  /* 0x0000001009097810 */ /* 0x000fc80007ffe0ff */
[----:B------:R-:W-:Y:S02]  /*4160*/  ISETP.NE.AND P1, PT, R9, UR13, PT ;  /* 0x0000000d09007c0c */ /* 0x000fe4000bf25270 */
[----:B--2---:R-:W-:-:S04]  /*4170*/  FSETP.GEU.AND P0, PT, R12, R7, PT ;  /* 0x000000070c00720b */ /* 0x004fc80003f0e000 */
[----:B------:R-:W-:-:S04]  /*4180*/  FSEL R7, R12, R7, !P0 ;  /* 0x000000070c077208 */ /* 0x000fc80004000000 */
[----:B---3--:R-:W-:-:S04]  /*4190*/  FSETP.GEU.AND P0, PT, R28, R7, PT ;  /* 0x000000071c00720b */ /* 0x008fc80003f0e000 */
[----:B------:R-:W-:-:S04]  /*41a0*/  FSEL R7, R28, R7, !P0 ;  /* 0x000000071c077208 */ /* 0x000fc80004000000 */
[----:B-----5:R-:W-:-:S04]  /*41b0*/  FSETP.GEU.AND P0, PT, R30, R7, PT ;  /* 0x000000071e00720b */ /* 0x020fc80003f0e000 */
[----:B------:R-:W-:-:S04]  /*41c0*/  FSEL R7, R30, R7, !P0 ;  /* 0x000000071e077208 */ /* 0x000fc80004000000 */
[----:B------:R-:W-:-:S04]  /*41d0*/  FSETP.GEU.AND P0, PT, R32, R7, PT ;  /* 0x000000072000720b */ /* 0x000fc80003f0e000 */
        /* <DEDUP_REMOVED lines=17> */
[----:B----4-:R-:W-:-:S04]  /*42f0*/  FSETP.GEU.AND P0, PT, R22, R7, PT ;  /* 0x000000071600720b */ /* 0x010fc80003f0e000 */
[----:B------:R-:W-:-:S04]  /*4300*/  FSEL R7, R22, R7, !P0 ;  /* 0x0000000716077208 */ /* 0x000fc80004000000 */
[----:B------:R-:W-:-:S04]  /*4310*/  FSETP.GEU.AND P0, PT, R24, R7, PT ;  /* 0x000000071800720b */ /* 0x000fc80003f0e000 */
[----:B------:R-:W-:-:S04]  /*4320*/  FSEL R7, R24, R7, !P0 ;  /* 0x0000000718077208 */ /* 0x000fc80004000000 */
[----:B------:R-:W-:-:S04]  /*4330*/  FSETP.GEU.AND P0, PT, R26, R7, PT ;  /* 0x000000071a00720b */ /* 0x000fc80003f0e000 */
[----:B------:R-:W-:-:S04]  /*4340*/  FSEL R7, R26, R7, !P0 ;  /* 0x000000071a077208 */ /* 0x000fc80004000000 */
[----:B------:R-:W-:-:S04]  /*4350*/  FSETP.GEU.AND P0, PT, R18, R7, PT ;  /* 0x000000071200720b */ /* 0x000fc80003f0e000 */
[----:B------:R-:W-:Y:S01]  /*4360*/  FSEL R7, R18, R7, !P0 ;  /* 0x0000000712077208 */ /* 0x000fe20004000000 */
[----:B------:R-:W-:Y:S08]  /*4370*/  @P1 BRA `(.L_x_291) ;  /* 0xfffffff800b41947 */ /* 0x000ff0000383ffff */
[----:B------:R-:W-:-:S07]  /*4380*/  MOV R9, UR13 ;  /* 0x0000000d00097c02 */ /* 0x000fce0008000f00 */
.L_x_290:
[----:B------:R-:W-:-:S09]  /*4390*/  UISETP.NE.AND UP2, UPT, UR8, URZ, UPT ;  /* 0x000000ff0800728c */ /* 0x000fd2000bf45270 */
[----:B------:R-:W-:Y:S05]  /*43a0*/  BRA.U !UP2, `(.L_x_292) ;  /* 0x000000050a687547 */ /* 0x000fea000b800000 */
[----:B------:R-:W-:Y:S01]  /*43b0*/  UISETP.NE.AND UP2, UPT, UR9, URZ, UPT ;  /* 0x000000ff0900728c */ /* 0x000fe2000bf45270 */
[----:B------:R-:W-:Y:S10]  /*43c0*/  BRA.U !UP0, `(.L_x_293) ;  /* 0x0000000108a87547 */ /* 0x000ff4000b800000 */
[----:B------:R-:W0:Y:S02]  /*43d0*/  LDC R30, c[0x0][0x3a8] ;  /* 0x0000ea00ff1e7b82 */ /* 0x000e240000000800 */
        /* <DEDUP_REMOVED lines=11> */
[----:B------:R-:W-:-:S05]  /*4490*/  IADD3 R27, PT, PT, R25, R30, RZ ;  /* 0x0000001e191b7210 */ /* 0x000fca0007ffe0ff */
[----:B------:R-:W5:Y:S01]  /*44a0*/  LDG.E R22, desc[UR10][R22.64] ;  /* 0x0000000a16167981 */ /* 0x000f62000c1e1900 */
[C---:B------:R-:W-:Y:S01]  /*44b0*/  IMAD.WIDE.U32 R24, R27.reuse, 0x4, R2 ;  /* 0x000000041b187825 */ /* 0x040fe200078e0002 */
[----:B------:R-:W-:-:S05]  /*44c0*/  IADD3 R27, PT, PT, R27, R30, RZ ;  /* 0x0000001e1b1b7210 */ /* 0x000fca0007ffe0ff */
[----:B------:R-:W5:Y:S01]  /*44d0*/  LDG.E R24, desc[UR10][R24.64] ;  /* 0x0000000a18187981 */ /* 0x000f62000c1e1900 */
[C---:B0-----:R-:W-:Y:S01]  /*44e0*/  IMAD.WIDE.U32 R10, R27.reuse, 0x4, R2 ;  /* 0x000000041b0a7825 */ /* 0x041fe200078e0002 */
[----:B------:R-:W-:-:S05]  /*44f0*/  IADD3 R27, PT, PT, R27, R30, RZ ;  /* 0x0000001e1b1b7210 */ /* 0x000fca0007ffe0ff */
[----:B------:R-:W5:Y:S01]  /*4500*/  LDG.E R10, desc[UR10][R10.64] ;  /* 0x0000000a0a0a7981 */ /* 0x000f62000c1e1900 */
[C---:B-1----:R-:W-:Y:S01]  /*4510*/  IMAD.WIDE.U32 R18, R27.reuse, 0x4, R2 ;  /* 0x000000041b127825 */ /* 0x042fe200078e0002 */
[----:B----4-:R-:W-:-:S05]  /*4520*/  IADD3 R21, PT, PT, R27, R30, RZ ;  /* 0x0000001e1b157210 */ /* 0x010fca0007ffe0ff */
[----:B------:R-:W4:Y:S01]  /*4530*/  LDG.E R18, desc[UR10][R18.64] ;  /* 0x0000000a12127981 */ /* 0x000f22000c1e1900 */
[----:B------:R-:W-:-:S06]  /*4540*/  IMAD.WIDE.U32 R20, R21, 0x4, R2 ;  /* 0x0000000415147825 */ /* 0x000fcc00078e0002 */
[----:B------:R-:W4:Y:S01]  /*4550*/  LDG.E R20, desc[UR10][R20.64] ;  /* 0x0000000a14147981 */ /* 0x000f22000c1e1900 */
[----:B------:R-:W-:Y:S02]  /*4560*/  IADD3 R9, PT, PT, R9, 0x8, RZ ;  /* 0x0000000809097810 */ /* 0x000fe40007ffe0ff */
        /* <DEDUP_REMOVED lines=15> */
[----:B------:R-:W-:-:S09]  /*4660*/  FSEL R7, R20, R7, !P0 ;  /* 0x0000000714077208 */ /* 0x000fd20004000000 */
.L_x_293:
[----:B------:R-:W-:Y:S05]  /*4670*/  BRA.U !UP2, `(.L_x_292) ;  /* 0x000000010ab47547 */ /* 0x000fea000b800000 */
[----:B------:R-:W-:Y:S01]  /*4680*/  UISETP.NE.AND UP2, UPT, UR7, URZ, UPT ;  /* 0x000000ff0700728c */ /* 0x000fe2000bf45270 */
[----:B------:R-:W-:Y:S10]  /*4690*/  BRA.U !UP1, `(.L_x_294) ;  /* 0x0000000109587547 */ /* 0x000ff4000b800000 */
[----:B------:R-:W0:Y:S02]  /*46a0*/  LDC R12, c[0x0][0x3a8] ;  /* 0x0000ea00ff0c7b82 */ /* 0x000e240000000800 */
[----:B0-----:R-:W-:-:S04]  /*46b0*/  IMAD R19, R9, R12, UR4 ;  /* 0x0000000409137e24 */ /* 0x001fc8000f8e020c */
[C---:B------:R-:W-:Y:S01]  /*46c0*/  IMAD.WIDE.U32 R10, R19.reuse, 0x4, R2 ;  /* 0x00000004130a7825 */ /* 0x040fe200078e0002 */
[----:B------:R-:W-:-:S05]  /*46d0*/  IADD3 R21, PT, PT, R19, R12, RZ ;  /* 0x0000000c13157210 */ /* 0x000fca0007ffe0ff */
[----:B------:R-:W2:Y:S01]  /*46e0*/  LDG.E R10, desc[UR10][R10.64] ;  /* 0x0000000a0a0a7981 */ /* 0x000ea2000c1e1900 */
[C---:B------:R-:W-:Y:S01]  /*46f0*/  IMAD.WIDE.U32 R18, R21.reuse, 0x4, R2 ;  /* 0x0000000415127825 */ /* 0x040fe200078e0002 */
[----:B------:R-:W-:-:S05]  /*4700*/  IADD3 R23, PT, PT, R21, R12, RZ ;  /* 0x0000000c15177210 */ /* 0x000fca0007ffe0ff */
[----:B------:R-:W3:Y:S01]  /*4710*/  LDG.E R18, desc[UR10][R18.64] ;  /* 0x0000000a12127981 */ /* 0x000ee2000c1e1900 */
[C---:B------:R-:W-:Y:S01]  /*4720*/  IMAD.WIDE.U32 R20, R23.reuse, 0x4, R2 ;  /* 0x0000000417147825 */ /* 0x040fe200078e0002 */
[----:B------:R-:W-:-:S05]  /*4730*/  IADD3 R23, PT, PT, R23, R12, RZ ;  /* 0x0000000c17177210 */ /* 0x000fca0007ffe0ff */
[----:B------:R-:W4:Y:S01]  /*4740*/  LDG.E R20, desc[UR10][R20.64] ;  /* 0x0000000a14147981 */ /* 0x000f22000c1e1900 */
[----:B------:R-:W-:-:S06]  /*4750*/  IMAD.WIDE.U32 R22, R23, 0x4, R2 ;  /* 0x0000000417167825 */ /* 0x000fcc00078e0002 */
[----:B------:R-:W5:Y:S01]  /*4760*/  LDG.E R22, desc[UR10][R22.64] ;  /* 0x0000000a16167981 */ /* 0x000f62000c1e1900 */
[----:B------:R-:W-:Y:S02]  /*4770*/  IADD3 R9, PT, PT, R9, 0x4, RZ ;  /* 0x0000000409097810 */ /* 0x000fe40007ffe0ff */
[----:B--2---:R-:W-:-:S04]  /*4780*/  FSETP.GEU.AND P0, PT, R10, R7, PT ;  /* 0x000000070a00720b */ /* 0x004fc80003f0e000 */
[----:B------:R-:W-:-:S04]  /*4790*/  FSEL R7, R10, R7, !P0 ;  /* 0x000000070a077208 */ /* 0x000fc80004000000 */
[----:B---3--:R-:W-:-:S04]  /*47a0*/  FSETP.GEU.AND P0, PT, R18, R7, PT ;  /* 0x000000071200720b */ /* 0x008fc80003f0e000 */
[----:B------:R-:W-:-:S04]  /*47b0*/  FSEL R7, R18, R7, !P0 ;  /* 0x0000000712077208 */ /* 0x000fc80004000000 */
[----:B----4-:R-:W-:-:S04]  /*47c0*/  FSETP.GEU.AND P0, PT, R20, R7, PT ;  /* 0x000000071400720b */ /* 0x010fc80003f0e000 */
[----:B------:R-:W-:-:S04]  /*47d0*/  FSEL R7, R20, R7, !P0 ;  /* 0x0000000714077208 */ /* 0x000fc80004000000 */
[----:B-----5:R-:W-:-:S04]  /*47e0*/  FSETP.GEU.AND P0, PT, R22, R7, PT ;  /* 0x000000071600720b */ /* 0x020fc80003f0e000 */
[----:B------:R-:W-:-:S09]  /*47f0*/  FSEL R7, R22, R7, !P0 ;  /* 0x0000000716077208 */ /* 0x000fd20004000000 */
.L_x_294:
[----:B------:R-:W-:Y:S05]  /*4800*/  BRA.U !UP2, `(.L_x_292) ;  /* 0x000000010a507547 */ /* 0x000fea000b800000 */
[----:B------:R-:W0:Y:S02]  /*4810*/  LDC R12, c[0x0][0x3a8] ;  /* 0x0000ea00ff0c7b82 */ /* 0x000e240000000800 */
[----:B0-----:R-:W-:-:S04]  /*4820*/  IMAD R9, R9, R12, UR4 ;  /* 0x0000000409097e24 */ /* 0x001fc8000f8e020c */
[----:B------:R-:W-:-:S06]  /*4830*/  IMAD.WIDE.U32 R10, R9, 0x4, R2 ;  /* 0x00000004090a7825 */ /* 0x000fcc00078e0002 */
[----:B------:R-:W2:Y:S01]  /*4840*/  LDG.E R10, desc[UR10][R10.64] ;  /* 0x0000000a0a0a7981 */ /* 0x000ea2000c1e1900 */
[----:B------:R-:W-:Y:S01]  /*4850*/  UISETP.NE.AND UP2, UPT, UR7, 0x1, UPT ;  /* 0x000000010700788c */ /* 0x000fe2000bf45270 */
[----:B--2---:R-:W-:-:S04]  /*4860*/  FSETP.GEU.AND P0, PT, R10, R7, PT ;  /* 0x000000070a00720b */ /* 0x004fc80003f0e000 */
[----:B------:R-:W-:-:S04]  /*4870*/  FSEL R7, R10, R7, !P0 ;  /* 0x000000070a077208 */ /* 0x000fc80004000000 */
[----:B------:R-:W-:Y:S05]  /*4880*/  BRA.U !UP2, `(.L_x_292) ;  /* 0x000000010a307547 */ /* 0x000fea000b800000 */
[----:B------:R-:W-:-:S05]  /*4890*/  IADD3 R9, PT, PT, R9, R12, RZ ;  /* 0x0000000c09097210 */ /* 0x000fca0007ffe0ff */
        /* <DEDUP_REMOVED lines=8> */
[----:B------:R-:W2:Y:S02]  /*4920*/  LDG.E R10, desc[UR10][R10.64] ;  /* 0x0000000a0a0a7981 */ /* 0x000ea4000c1e1900 */
[----:B--2---:R-:W-:-:S13]  /*4930*/  FSETP.GEU.AND P0, PT, R10, R7, PT ;  /* 0x000000070a00720b */ /* 0x004fda0003f0e000 */
[----:B------:R-:W-:-:S07]  /*4940*/  @!P0 MOV R7, R10 ;  /* 0x0000000a00078202 */ /* 0x000fce0000000f00 */
.L_x_292:
[----:B------:R-:W0:Y:S01]  /*4950*/  LDCU UR6, c[0x0][0x3a8] ;  /* 0x00007500ff0677ac */ /* 0x000e220008000800 */
[----:B------:R-:W-:-:S04]  /*4960*/  UIADD3 UR4, UPT, UPT, UR4, 0x1, URZ ;  /* 0x0000000104047890 */ /* 0x000fc8000fffe0ff */
[----:B0-----:R-:W-:-:S09]  /*4970*/  UISETP.NE.AND UP2, UPT, UR4, UR6, UPT ;  /* 0x000000060400728c */ /* 0x001fd2000bf45270 */
[----:B------:R-:W-:Y:S05]  /*4980*/  BRA.U UP2, `(.L_x_295) ;  /* 0xfffffff5021c7547 */ /* 0x000fea000b83ffff */
.L_x_289:
[----:B------:R-:W-:Y:S01]  /*4990*/  UISETP.GE.AND UP0, UPT, UR6, 0x1, UPT ;  /* 0x000000010600788c */ /* 0x000fe2000bf06270 */
[----:B------:R-:W-:Y:S02]  /*49a0*/  MOV R10, RZ ;  /* 0x000000ff000a7202 */ /* 0x000fe40000000f00 */
[----:B------:R-:W-:Y:S02]  /*49b0*/  MOV R12, RZ ;  /* 0x000000ff000c7202 */ /* 0x000fe40000000f00 */
[----:B------:R-:W-:-:S04]  /*49c0*/  MOV R9, RZ ;  /* 0x000000ff00097202 */ /* 0x000fc80000000f00 */
[----:B------:R-:W-:Y:S05]  /*49d0*/  BRA.U !UP0, `(.L_x_296) ;  /* 0x0000000d08b87547 */ /* 0x000fea000b800000 */
[----:B------:R-:W-:Y:S01]  /*49e0*/  ULOP3.LUT UR7, UR6, 0x7, URZ, 0xc0, !UPT ;  /* 0x0000000706077892 */ /* 0x000fe2000f8ec0ff */
[----:B------:R-:W-:Y:S01]  /*49f0*/  HFMA2 R9, -RZ, RZ, 0, 0 ;  /* 0x00000000ff097431 */ /* 0x000fe200000001ff */
[----:B------:R-:W-:Y:S01]  /*4a00*/  MOV R12, RZ ;  /* 0x000000ff000c7202 */ /* 0x000fe20000000f00 */
[----:B------:R-:W-:Y:S01]  /*4a10*/  HFMA2 R10, -RZ, RZ, 0, 0 ;  /* 0x00000000ff0a7431 */ /* 0x000fe200000001ff */
[----:B------:R-:W-:Y:S02]  /*4a20*/  UIADD3 UR4, UPT, UPT, UR7, -0x1, URZ ;  /* 0xffffffff07047890 */ /* 0x000fe4000fffe0ff */
[----:B------:R-:W-:Y:S02]  /*4a30*/  ULOP3.LUT UR8, UR6, 0x3, URZ, 0xc0, !UPT ;  /* 0x0000000306087892 */ /* 0x000fe4000f8ec0ff */
[----:B------:R-:W-:Y:S02]  /*4a40*/  UISETP.GE.U32.AND UP0, UPT, UR4, 0x3, UPT ;  /* 0x000000030400788c */ /* 0x000fe4000bf06070 */
[----:B------:R-:W-:Y:S01]  /*4a50*/  ULOP3.LUT UR6, UR6, 0x7ffffff8, URZ, 0xc0, !UPT ;  /* 0x7ffffff806067892 */ /* 0x000fe2000f8ec0ff */
[----:B------:R-:W-:-:S11]  /*4a60*/  UMOV UR4, URZ ;  /* 0x000000ff00047c82 */ /* 0x000fd60008000000 */
.L_x_308:
[----:B------:R-:W-:Y:S01]  /*4a70*/  UISETP.GE.U32.AND UP1, UPT, UR5, 0x7, UPT ;  /* 0x000000070500788c */ /* 0x000fe2000bf26070 */
[----:B------:R-:W-:Y:S02]  /*4a80*/  I2FP.F32.U32 R18, UR4 ;  /* 0x0000000400127c45 */ /* 0x000fe40008201000 */
[----:B------:R-:W-:-:S03]  /*4a90*/  MOV R26, RZ ;  /* 0x000000ff001a7202 */ /* 0x000fc60000000f00 */
[----:B------:R-:W-:-:S03]  /*4aa0*/  FADD R11, R18, -R5 ;  /* 0x80000005120b7221 */ /* 0x000fc60000000000 */
[----:B------:R-:W-:Y:S05]  /*4ab0*/  BRA.U !UP1, `(.L_x_297) ;  /* 0x0000000509c07547 */ /* 0x000fea000b800000 */
[----:B------:R-:W-:-:S07]  /*4ac0*/  HFMA2 R18, -RZ, RZ, 0, 0 ;  /* 0x00000000ff127431 */ /* 0x000fce00000001ff */
.L_x_300:
        /* <DEDUP_REMOVED lines=15> */
[----:B------:R-:W-:-:S05]  /*4bc0*/  IADD3 R19, PT, PT, R19, R36, RZ ;  /* 0x0000002413137210 */ /* 0x000fca0007ffe0ff */
[----:B------:R-:W5:Y:S01]  /*4bd0*/  LDG.E R28, desc[UR10][R28.64] ;  /* 0x0000000a1c1c7981 */ /* 0x000f62000c1e1900 */
[C---:B0-----:R-:W-:Y:S01]  /*4be0*/  IMAD.WIDE.U32 R20, R19.reuse, 0x4, R2 ;  /* 0x0000000413147825 */ /* 0x041fe200078e0002 */
[----:B------:R-:W-:-:S04]  /*4bf0*/  IADD3 R19, PT, PT, R19, R36, RZ ;  /* 0x0000002413137210 */ /* 0x000fc80007ffe0ff */
[----:B------:R0:W5:Y:S01]  /*4c00*/  LDG.E R34, desc[UR10][R20.64] ;  /* 0x0000000a14227981 */ /* 0x000162000c1e1900 */
[C---:B-1----:R-:W-:Y:S01]  /*4c10*/  IMAD.WIDE.U32 R22, R19.reuse, 0x4, R2 ;  /* 0x0000000413167825 */ /* 0x042fe200078e0002 */
[----:B----4-:R-:W-:-:S04]  /*4c20*/  IADD3 R25, PT, PT, R19, R36, RZ ;  /* 0x0000002413197210 */ /* 0x010fc80007ffe0ff */
[----:B------:R1:W4:Y:S01]  /*4c30*/  LDG.E R35, desc[UR10][R22.64] ;  /* 0x0000000a16237981 */ /* 0x000322000c1e1900 */
[----:B------:R-:W-:-:S06]  /*4c40*/  IMAD.WIDE.U32 R24, R25, 0x4, R2 ;  /* 0x0000000419187825 */ /* 0x000fcc00078e0002 */
[----:B------:R4:W4:Y:S01]  /*4c50*/  LDG.E R25, desc[UR10][R24.64] ;  /* 0x0000000a18197981 */ /* 0x000922000c1e1900 */
[----:B------:R-:W-:Y:S01]  /*4c60*/  BSSY.RECONVERGENT B0, `(.L_x_298) ;  /* 0x0000051000007945 */ /* 0x000fe20003800200 */
[-C--:B--2---:R-:W-:Y:S02]  /*4c70*/  FSETP.GT.AND P0, PT, R30, R8.reuse, PT ;  /* 0x000000081e00720b */ /* 0x084fe40003f04000 */
[-C--:B---3--:R-:W-:Y:S02]  /*4c80*/  FSETP.GT.AND P1, PT, R31, R8.reuse, PT ;  /* 0x000000081f00720b */ /* 0x088fe40003f24000 */
[----:B-----5:R-:W-:-:S09]  /*4c90*/  FSETP.GT.AND P2, PT, R32, R8, PT ;  /* 0x000000082000720b */ /* 0x020fd20003f44000 */
[----:B------:R-:W-:Y:S01]  /*4ca0*/  @P0 FADD R26, R30, -R7 ;  /* 0x800000071e1a0221 */ /* 0x000fe20000000000 */
[----:B------:R-:W-:-:S03]  /*4cb0*/  @P0 I2FP.F32.U32 R19, R18 ;  /* 0x0000001200130245 */ /* 0x000fc60000201000 */
[----:B------:R-:W-:Y:S02]  /*4cc0*/  @P0 FADD R9, R9, R26 ;  /* 0x0000001a09090221 */ /* 0x000fe40000000000 */
[----:B0-----:R-:W-:Y:S01]  /*4cd0*/  @P0 FADD R21, R19, -R6 ;  /* 0x8000000613150221 */ /* 0x001fe20000000000 */
[----:B------:R-:W-:Y:S01]  /*4ce0*/  @P1 IADD3 R27, PT, PT, R18, 0x1, RZ ;  /* 0x00000001121b1810 */ /* 0x000fe20007ffe0ff */
[C---:B------:R-:W-:Y:S02]  /*4cf0*/  @P0 FMUL R19, R11.reuse, R26 ;  /* 0x0000001a0b130220 */ /* 0x040fe40000400000 */
[----:B------:R-:W-:Y:S01]  /*4d00*/  @P0 FMUL R20, R26, R21 ;  /* 0x000000151a140220 */ /* 0x000fe20000400000 */
[----:B------:R-:W-:Y:S01]  /*4d10*/  @P1 I2FP.F32.U32 R27, R27 ;  /* 0x0000001b001b1245 */ /* 0x000fe20000201000 */
[----:B------:R-:W-:Y:S01]  /*4d20*/  @P0 FFMA R12, R11, R19, R12 ;  /* 0x000000130b0c0223 */ /* 0x000fe2000000000c */
[--C-:B-1----:R-:W-:Y:S01]  /*4d30*/  @P2 FADD R22, R32, -R7.reuse ;  /* 0x8000000720162221 */ /* 0x102fe20000000000 */
[----:B------:R-:W-:Y:S01]  /*4d40*/  @P0 FFMA R10, R21, R20, R10 ;  /* 0x00000014150a0223 */ /* 0x000fe2000000000a */
[----:B------:R-:W-:Y:S01]  /*4d50*/  @P1 FADD R20, R31, -R7 ;  /* 0x800000071f141221 */ /* 0x000fe20000000000 */
[----:B------:R-:W-:Y:S01]  /*4d60*/  @P1 FADD R27, R27, -R6 ;  /* 0x800000061b1b1221 */ /* 0x000fe20000000000 */
[----:B------:R-:W-:-:S02]  /*4d70*/  @P2 IADD3 R21, PT, PT, R18, 0x2, RZ ;  /* 0x0000000212152810 */ /* 0x000fc40007ffe0ff */
[----:B------:R-:W-:Y:S01]  /*4d80*/  @P1 FMUL R19, R11, R20 ;  /* 0x000000140b131220 */ /* 0x000fe20000400000 */
[----:B------:R-:W-:Y:S01]  /*4d90*/  @P1 FADD R9, R9, R20 ;  /* 0x0000001409091221 */ /* 0x000fe20000000000 */
[----:B------:R-:W-:Y:S01]  /*4da0*/  FSETP.GT.AND P0, PT, R33, R8, PT ;  /* 0x000000082100720b */ /* 0x000fe20003f04000 */
[----:B------:R-:W-:Y:S01]  /*4db0*/  @P1 FMUL R20, R20, R27 ;  /* 0x0000001b14141220 */ /* 0x000fe20000400000 */
[----:B------:R-:W-:Y:S01]  /*4dc0*/  @P2 I2FP.F32.U32 R21, R21 ;  /* 0x0000001500152245 */ /* 0x000fe20000201000 */
[----:B------:R-:W-:Y:S01]  /*4dd0*/  @P1 FFMA R12, R11, R19, R12 ;  /* 0x000000130b0c1223 */ /* 0x000fe2000000000c */
[----:B------:R-:W-:Y:S01]  /*4de0*/  @P2 FADD R9, R9, R22 ;  /* 0x0000001609092221 */ /* 0x000fe20000000000 */
[----:B------:R-:W-:Y:S01]  /*4df0*/  @P1 FFMA R10, R27, R20, R10 ;  /* 0x000000141b0a1223 */ /* 0x000fe2000000000a */
[----:B------:R-:W-:Y:S01]  /*4e00*/  FSETP.GT.AND P1, PT, R28, R8, PT ;  /* 0x000000081c00720b */ /* 0x000fe20003f24000 */
[----:B------:R-:W-:Y:S01]  /*4e10*/  @P2 FADD R21, R21, -R6 ;  /* 0x8000000615152221 */ /* 0x000fe20000000000 */
[----:B------:R-:W-:Y:S01]  /*4e20*/  @P2 FMUL R19, R11, R22 ;  /* 0x000000160b132220 */ /* 0x000fe20000400000 */
[----:B----4-:R-:W-:-:S02]  /*4e30*/  FSETP.GT.AND P3, PT, R35, R8, PT ;  /* 0x000000082300720b */ /* 0x010fc40003f64000 */
[----:B------:R-:W-:Y:S01]  /*4e40*/  @P2 FMUL R22, R22, R21 ;  /* 0x0000001516162220 */ /* 0x000fe20000400000 */
[----:B------:R-:W-:Y:S01]  /*4e50*/  @P2 FFMA R12, R11, R19, R12 ;  /* 0x000000130b0c2223 */ /* 0x000fe2000000000c */
[----:B------:R-:W-:Y:S01]  /*4e60*/  @P0 IADD3 R20, PT, PT, R18, 0x3, RZ ;  /* 0x0000000312140810 */ /* 0x000fe20007ffe0ff */
[--C-:B------:R-:W-:Y:S01]  /*4e70*/  @P0 FADD R24, R33, -R7.reuse ;  /* 0x8000000721180221 */ /* 0x100fe20000000000 */
[----:B------:R-:W-:Y:S01]  /*4e80*/  @P2 FFMA R10, R21, R22, R10 ;  /* 0x00000016150a2223 */ /* 0x000fe2000000000a */
[----:B------:R-:W-:Y:S02]  /*4e90*/  FSETP.GT.AND P2, PT, R34, R8, PT ;  /* 0x000000082200720b */ /* 0x000fe40003f44000 */
[----:B------:R-:W-:Y:S01]  /*4ea0*/  @P0 I2FP.F32.U32 R23, R20 ;  /* 0x0000001400170245 */ /* 0x000fe20000201000 */
[----:B------:R-:W-:Y:S01]  /*4eb0*/  @P0 FMUL R19, R11, R24 ;  /* 0x000000180b130220 */ /* 0x000fe20000400000 */
[----:B------:R-:W-:Y:S01]  /*4ec0*/  @P1 IADD3 R20, PT, PT, R18, 0x4, RZ ;  /* 0x0000000412141810 */ /* 0x000fe20007ffe0ff */
[--C-:B------:R-:W-:Y:S01]  /*4ed0*/  @P1 FADD R22, R28, -R7.reuse ;  /* 0x800000071c161221 */ /* 0x100fe20000000000 */
[----:B------:R-:W-:Y:S01]  /*4ee0*/  @P0 FADD R9, R9, R24 ;  /* 0x0000001809090221 */ /* 0x000fe20000000000 */
[----:B------:R-:W-:Y:S01]  /*4ef0*/  @P0 FADD R23, R23, -R6 ;  /* 0x8000000617170221 */ /* 0x000fe20000000000 */
[----:B------:R-:W-:Y:S01]  /*4f00*/  @P1 I2FP.F32.U32 R21, R20 ;  /* 0x0000001400151245 */ /* 0x000fe20000201000 */
[C---:B------:R-:W-:Y:S01]  /*4f10*/  @P0 FFMA R12, R11.reuse, R19, R12 ;  /* 0x000000130b0c0223 */ /* 0x040fe2000000000c */
[----:B------:R-:W-:Y:S01]  /*4f20*/  @P1 FMUL R19, R11, R22 ;  /* 0x000000160b131220 */ /* 0x000fe20000400000 */
[----:B------:R-:W-:Y:S01]  /*4f30*/  @P0 FMUL R24, R24, R23 ;  /* 0x0000001718180220 */ /* 0x000fe20000400000 */
[----:B------:R-:W-:Y:S01]  /*4f40*/  @P1 FADD R9, R9, R22 ;  /* 0x0000001609091221 */ /* 0x000fe20000000000 */
[----:B------:R-:W-:Y:S01]  /*4f50*/  @P1 FADD R21, R21, -R6 ;  /* 0x8000000615151221 */ /* 0x000fe20000000000 */
[----:B------:R-:W-:Y:S01]  /*4f60*/  @P2 IADD3 R20, PT, PT, R18, 0x5, RZ ;  /* 0x0000000512142810 */ /* 0x000fe20007ffe0ff */
[----:B------:R-:W-:Y:S01]  /*4f70*/  @P0 FFMA R10, R23, R24, R10 ;  /* 0x00000018170a0223 */ /* 0x000fe2000000000a */
[----:B------:R-:W-:Y:S01]  /*4f80*/  @P1 FFMA R12, R11, R19, R12 ;  /* 0x000000130b0c1223 */ /* 0x000fe2000000000c */
[----:B------:R-:W-:Y:S01]  /*4f90*/  @P1 FMUL R22, R22, R21 ;  /* 0x0000001516161220 */ /* 0x000fe20000400000 */
[----:B------:R-:W-:Y:S01]  /*4fa0*/  @P2 I2FP.F32.U32 R23, R20 ;  /* 0x0000001400172245 */ /* 0x000fe20000201000 */
[--C-:B------:R-:W-:Y:S01]  /*4fb0*/  @P2 FADD R24, R34, -R7.reuse ;  /* 0x8000000722182221 */ /* 0x100fe20000000000 */
[----:B------:R-:W-:Y:S01]  /*4fc0*/  @P3 IADD3 R19, PT, PT, R18, 0x6, RZ ;  /* 0x0000000612133810 */ /* 0x000fe20007ffe0ff */
[----:B------:R-:W-:Y:S01]  /*4fd0*/  @P1 FFMA R10, R21, R22, R10 ;  /* 0x00000016150a1223 */ /* 0x000fe2000000000a */
[----:B------:R-:W-:Y:S01]  /*4fe0*/  FSETP.GT.AND P0, PT, R25, R8, PT ;  /* 0x000000081900720b */ /* 0x000fe20003f04000 */
[----:B------:R-:W-:Y:S01]  /*4ff0*/  @P2 FADD R23, R23, -R6 ;  /* 0x8000000617172221 */ /* 0x000fe20000000000 */
[----:B------:R-:W-:Y:S01]  /*5000*/  @P3 I2FP.F32.U32 R21, R19 ;  /* 0x0000001300153245 */ /* 0x000fe20000201000 */
[----:B------:R-:W-:Y:S01]  /*5010*/  @P2 FADD R9, R9, R24 ;  /* 0x0000001809092221 */ /* 0x000fe20000000000 */
[----:B------:R-:W-:Y:S01]  /*5020*/  @P2 FMUL R19, R11, R24 ;  /* 0x000000180b132220 */ /* 0x000fe20000400000 */
[----:B------:R-:W-:Y:S01]  /*5030*/  @P3 FADD R20, R35, -R7 ;  /* 0x8000000723143221 */ /* 0x000fe20000000000 */
[----:B------:R-:W-:Y:S01]  /*5040*/  @P2 FMUL R24, R24, R23 ;  /* 0x0000001718182220 */ /* 0x000fe20000400000 */
[----:B------:R-:W-:Y:S01]  /*5050*/  @P3 FADD R21, R21, -R6 ;  /* 0x8000000615153221 */ /* 0x000fe20000000000 */
[C---:B------:R-:W-:Y:S01]  /*5060*/  @P2 FFMA R12, R11.reuse, R19, R12 ;  /* 0x000000130b0c2223 */ /* 0x040fe2000000000c */
[----:B------:R-:W-:Y:S01]  /*5070*/  @P3 FMUL R19, R11, R20 ;  /* 0x000000140b133220 */ /* 0x000fe20000400000 */
[----:B------:R-:W-:Y:S01]  /*5080*/  @P2 FFMA R10, R23, R24, R10 ;  /* 0x00000018170a2223 */ /* 0x000fe2000000000a */
[----:B------:R-:W-:Y:S01]  /*5090*/  @P3 FMUL R22, R20, R21 ;  /* 0x0000001514163220 */ /* 0x000fe20000400000 */
[----:B------:R-:W-:Y:S01]  /*50a0*/  @P3 FADD R9, R9, R20 ;  /* 0x0000001409093221 */ /* 0x000fe20000000000 */
[----:B------:R-:W-:-:S02]  /*50b0*/  @P3 FFMA R12, R11, R19, R12 ;  /* 0x000000130b0c3223 */ /* 0x000fc4000000000c */
[----:B------:R-:W-:Y:S01]  /*50c0*/  @P3 FFMA R10, R21, R22, R10 ;  /* 0x00000016150a3223 */ /* 0x000fe2000000000a */
[----:B------:R-:W-:Y:S06]  /*50d0*/  @!P0 BRA `(.L_x_299) ;  /* 0x0000000000248947 */ /* 0x000fec0003800000 */
[----:B------:R-:W-:Y:S01]  /*50e0*/  IADD3 R19, PT, PT, R18, 0x7, RZ ;  /* 0x0000000712137810 */ /* 0x000fe20007ffe0ff */
[----:B------:R-:W-:-:S03]  /*50f0*/  FADD R20, R25, -R7 ;  /* 0x8000000719147221 */ /* 0x000fc60000000000 */
[----:B------:R-:W-:Y:S01]  /*5100*/  I2FP.F32.U32 R19, R19 ;  /* 0x0000001300137245 */ /* 0x000fe20000201000 */
[----:B------:R-:W-:-:S04]  /*5110*/  FADD R9, R9, R20 ;  /* 0x0000001409097221 */ /* 0x000fc80000000000 */
[----:B------:R-:W-:Y:S01]  /*5120*/  FADD R21, R19, -R6 ;  /* 0x8000000613157221 */ /* 0x000fe20000000000 */
[----:B------:R-:W-:-:S03]  /*5130*/  FMUL R19, R11, R20 ;  /* 0x000000140b137220 */ /* 0x000fc60000400000 */
[----:B------:R-:W-:Y:S01]  /*5140*/  FMUL R22, R20, R21 ;  /* 0x0000001514167220 */ /* 0x000fe20000400000 */
[----:B------:R-:W-:-:S03]  /*5150*/  FFMA R12, R11, R19, R12 ;  /* 0x000000130b0c7223 */ /* 0x000fc6000000000c */
[----:B------:R-:W-:-:S07]  /*5160*/  FFMA R10, R21, R22, R10 ;  /* 0x00000016150a7223 */ /* 0x000fce000000000a */
.L_x_299:
[----:B------:R-:W-:Y:S05]  /*5170*/  BSYNC.RECONVERGENT B0 ;  /* 0x0000000000007941 */ /* 0x000fea0003800200 */
.L_x_298:
[----:B------:R-:W-:-:S04]  /*5180*/  IADD3 R18, PT, PT, R18, 0x8, RZ ;  /* 0x0000000812127810 */ /* 0x000fc80007ffe0ff */
[----:B------:R-:W-:-:S13]  /*5190*/  ISETP.NE.AND P0, PT, R18, UR6, PT ;  /* 0x0000000612007c0c */ /* 0x000fda000bf05270 */
[----:B------:R-:W-:Y:S05]  /*51a0*/  @P0 BRA `(.L_x_300) ;  /* 0xfffffff800480947 */ /* 0x000fea000383ffff */
[----:B------:R-:W-:-:S07]  /*51b0*/  MOV R26, UR6 ;  /* 0x00000006001a7c02 */ /* 0x000fce0008000f00 */
.L_x_297:
[----:B------:R-:W-:-:S09]  /*51c0*/  UISETP.NE.AND UP1, UPT, UR7, URZ, UPT ;  /* 0x000000ff0700728c */ /* 0x000fd2000bf25270 */
[----:B------:R-:W-:Y:S05]  /*51d0*/  BRA.U !UP1, `(.L_x_301) ;  /* 0x0000000509a87547 */ /* 0x000fea000b800000 */
[----:B------:R-:W-:Y:S05]  /*51e0*/  BRA.U !UP0, `(.L_x_302) ;  /* 0x0000000108e07547 */ /* 0x000fea000b800000 */
[----:B------:R-:W0:Y:S02]  /*51f0*/  LDC R24, c[0x0][0x3a8] ;  /* 0x0000ea00ff187b82 */ /* 0x000e240000000800 */
[----:B0-----:R-:W-:-:S04]  /*5200*/  IMAD R21, R26, R24, UR4 ;  /* 0x000000041a157e24 */ /* 0x001fc8000f8e0218 */
[C---:B------:R-:W-:Y:S01]  /*5210*/  IMAD.WIDE.U32 R18, R21.reuse, 0x4, R2 ;  /* 0x0000000415127825 */ /* 0x040fe200078e0002 */
[----:B------:R-:W-:-:S05]  /*5220*/  IADD3 R23, PT, PT, R21, R24, RZ ;  /* 0x0000001815177210 */ /* 0x000fca0007ffe0ff */
[----:B------:R-:W2:Y:S01]  /*5230*/  LDG.E R18, desc[UR10][R18.64] ;  /* 0x0000000a12127981 */ /* 0x000ea2000c1e1900 */
[C---:B------:R-:W-:Y:S01]  /*5240*/  IADD3 R25, PT, PT, R23.reuse, R24, RZ ;  /* 0x0000001817197210 */ /* 0x040fe20007ffe0ff */
[----:B------:R-:W-:-:S04]  /*5250*/  IMAD.WIDE.U32 R20, R23, 0x4, R2 ;  /* 0x0000000417147825 */ /* 0x000fc800078e0002 */
[C---:B------:R-:W-:Y:S01]  /*5260*/  IMAD.WIDE.U32 R22, R25.reuse, 0x4, R2 ;  /* 0x0000000419167825 */ /* 0x040fe200078e0002 */
[----:B------:R-:W3:Y:S04]  /*5270*/  LDG.E R27, desc[UR10][R20.64] ;  /* 0x0000000a141b7981 */ /* 0x000ee8000c1e1900 */
[----:B------:R-:W4:Y:S01]  /*5280*/  LDG.E R28, desc[UR10][R22.64] ;  /* 0x0000000a161c7981 */ /* 0x000f22000c1e1900 */
[----:B------:R-:W-:-:S05]  /*5290*/  IADD3 R25, PT, PT, R25, R24, RZ ;  /* 0x0000001819197210 */ /* 0x000fca0007ffe0ff */
[----:B------:R-:W-:-:S06]  /*52a0*/  IMAD.WIDE.U32 R24, R25, 0x4, R2 ;  /* 0x0000000419187825 */ /* 0x000fcc00078e0002 */
[----:B------:R-:W5:Y:S01]  /*52b0*/  LDG.E R24, desc[UR10][R24.64] ;  /* 0x0000000a18187981 */ /* 0x000f62000c1e1900 */
[----:B------:R-:W-:Y:S01]  /*52c0*/  BSSY.RECONVERGENT B0, `(.L_x_303) ;  /* 0x0000029000007945 */ /* 0x000fe20003800200 */
[-C--:B--2---:R-:W-:Y:S02]  /*52d0*/  FSETP.GT.AND P0, PT, R18, R8.reuse, PT ;  /* 0x000000081200720b */ /* 0x084fe40003f04000 */
[-C--:B---3--:R-:W-:Y:S02]  /*52e0*/  FSETP.GT.AND P1, PT, R27, R8.reuse, PT ;  /* 0x000000081b00720b */ /* 0x088fe40003f24000 */
[----:B----4-:R-:W-:-:S09]  /*52f0*/  FSETP.GT.AND P2, PT, R28, R8, PT ;  /* 0x000000081c00720b */ /* 0x010fd20003f44000 */
[----:B------:R-:W-:Y:S01]  /*5300*/  @P0 I2FP.F32.U32 R19, R26 ;  /* 0x0000001a00130245 */ /* 0x000fe20000201000 */
[----:B------:R-:W-:-:S04]  /*5310*/  @P0 FADD R18, R18, -R7 ;  /* 0x8000000712120221 */ /* 0x000fc80000000000 */
[----:B------:R-:W-:Y:S01]  /*5320*/  @P0 FADD R21, R19, -R6 ;  /* 0x8000000613150221 */ /* 0x000fe20000000000 */
[----:B------:R-:W-:Y:S01]  /*5330*/  @P0 FMUL R19, R11, R18 ;  /* 0x000000120b130220 */ /* 0x000fe20000400000 */
[----:B------:R-:W-:Y:S01]  /*5340*/  @P0 FADD R9, R9, R18 ;  /* 0x0000001209090221 */ /* 0x000fe20000000000 */
[----:B------:R-:W-:Y:S01]  /*5350*/  @P1 IADD3 R20, PT, PT, R26, 0x1, RZ ;  /* 0x000000011a141810 */ /* 0x000fe20007ffe0ff */
[----:B------:R-:W-:Y:S01]  /*5360*/  @P0 FMUL R18, R18, R21 ;  /* 0x0000001512120220 */ /* 0x000fe20000400000 */
[----:B------:R-:W-:Y:S01]  /*5370*/  @P0 FFMA R12, R11, R19, R12 ;  /* 0x000000130b0c0223 */ /* 0x000fe2000000000c */
[----:B------:R-:W-:Y:S01]  /*5380*/  @P2 IADD3 R19, PT, PT, R26, 0x2, RZ ;  /* 0x000000021a132810 */ /* 0x000fe20007ffe0ff */
[--C-:B------:R-:W-:Y:S01]  /*5390*/  @P1 FADD R22, R27, -R7.reuse ;  /* 0x800000071b161221 */ /* 0x100fe20000000000 */
[----:B------:R-:W-:Y:S01]  /*53a0*/  @P1 I2FP.F32.U32 R23, R20 ;  /* 0x0000001400171245 */ /* 0x000fe20000201000 */
[----:B------:R-:W-:Y:S01]  /*53b0*/  @P0 FFMA R10, R21, R18, R10 ;  /* 0x00000012150a0223 */ /* 0x000fe2000000000a */
[----:B-----5:R-:W-:Y:S01]  /*53c0*/  FSETP.GT.AND P0, PT, R24, R8, PT ;  /* 0x000000081800720b */ /* 0x020fe20003f04000 */
[----:B------:R-:W-:Y:S01]  /*53d0*/  @P1 FADD R9, R9, R22 ;  /* 0x0000001609091221 */ /* 0x000fe20000000000 */
[----:B------:R-:W-:Y:S01]  /*53e0*/  @P2 I2FP.F32.U32 R19, R19 ;  /* 0x0000001300132245 */ /* 0x000fe20000201000 */
[----:B------:R-:W-:Y:S01]  /*53f0*/  @P1 FADD R23, R23, -R6 ;  /* 0x8000000617171221 */ /* 0x000fe20000000000 */
[----:B------:R-:W-:Y:S01]  /*5400*/  @P1 FMUL R18, R11, R22 ;  /* 0x000000160b121220 */ /* 0x000fe20000400000 */
[----:B------:R-:W-:-:S02]  /*5410*/  @P2 FADD R20, R28, -R7 ;  /* 0x800000071c142221 */ /* 0x000fc40000000000 */
[----:B------:R-:W-:Y:S01]  /*5420*/  @P1 FMUL R22, R22, R23 ;  /* 0x0000001716161220 */ /* 0x000fe20000400000 */
[----:B------:R-:W-:Y:S01]  /*5430*/  @P2 FADD R19, R19, -R6 ;  /* 0x8000000613132221 */ /* 0x000fe20000000000 */
[C---:B------:R-:W-:Y:S01]  /*5440*/  @P1 FFMA R12, R11.reuse, R18, R12 ;  /* 0x000000120b0c1223 */ /* 0x040fe2000000000c */
[----:B------:R-:W-:Y:S01]  /*5450*/  @P2 FMUL R18, R11, R20 ;  /* 0x000000140b122220 */ /* 0x000fe20000400000 */
[----:B------:R-:W-:Y:S01]  /*5460*/  @P1 FFMA R10, R23, R22, R10 ;  /* 0x00000016170a1223 */ /* 0x000fe2000000000a */
[----:B------:R-:W-:Y:S01]  /*5470*/  @P2 FMUL R21, R20, R19 ;  /* 0x0000001314152220 */ /* 0x000fe20000400000 */
[----:B------:R-:W-:Y:S01]  /*5480*/  @P2 FADD R9, R9, R20 ;  /* 0x0000001409092221 */ /* 0x000fe20000000000 */
[----:B------:R-:W-:Y:S02]  /*5490*/  @P2 FFMA R12, R11, R18, R12 ;  /* 0x000000120b0c2223 */ /* 0x000fe4000000000c */
[----:B------:R-:W-:Y:S01]  /*54a0*/  @P2 FFMA R10, R19, R21, R10 ;  /* 0x00000015130a2223 */ /* 0x000fe2000000000a */
[----:B------:R-:W-:Y:S06]  /*54b0*/  @!P0 BRA `(.L_x_304) ;  /* 0x0000000000248947 */ /* 0x000fec0003800000 */
[----:B------:R-:W-:-:S04]  /*54c0*/  IADD3 R18, PT, PT, R26, 0x3, RZ ;  /* 0x000000031a127810 */ /* 0x000fc80007ffe0ff */
[----:B------:R-:W-:Y:S01]  /*54d0*/  I2FP.F32.U32 R19, R18 ;  /* 0x0000001200137245 */ /* 0x000fe20000201000 */
[----:B------:R-:W-:-:S04]  /*54e0*/  FADD R18, R24, -R7 ;  /* 0x8000000718127221 */ /* 0x000fc80000000000 */
[----:B------:R-:W-:Y:S01]  /*54f0*/  FADD R21, R19, -R6 ;  /* 0x8000000613157221 */ /* 0x000fe20000000000 */
[----:B------:R-:W-:Y:S01]  /*5500*/  FMUL R19, R11, R18 ;  /* 0x000000120b137220 */ /* 0x000fe20000400000 */
[----:B------:R-:W-:Y:S02]  /*5510*/  FADD R9, R9, R18 ;  /* 0x0000001209097221 */ /* 0x000fe40000000000 */
[----:B------:R-:W-:Y:S01]  /*5520*/  FMUL R20, R18, R21 ;  /* 0x0000001512147220 */ /* 0x000fe20000400000 */
[----:B------:R-:W-:-:S03]  /*5530*/  FFMA R12, R11, R19, R12 ;  /* 0x000000130b0c7223 */ /* 0x000fc6000000000c */
[----:B------:R-:W-:-:S07]  /*5540*/  FFMA R10, R21, R20, R10 ;  /* 0x00000014150a7223 */ /* 0x000fce000000000a */
.L_x_304:
[----:B------:R-:W-:Y:S05]  /*5550*/  BSYNC.RECONVERGENT B0 ;  /* 0x0000000000007941 */ /* 0x000fea0003800200 */
.L_x_303:
[----:B------:R-:W-:-:S07]  /*5560*/  IADD3 R26, PT, PT, R26, 0x4, RZ ;  /* 0x000000041a1a7810 */ /* 0x000fce0007ffe0ff */
.L_x_302:
[----:B------:R-:W-:-:S09]  /*5570*/  UISETP.NE.AND UP1, UPT, UR8, URZ, UPT ;  /* 0x000000ff0800728c */ /* 0x000fd2000bf25270 */
[----:B------:R-:W-:Y:S05]  /*5580*/  BRA.U !UP1, `(.L_x_301) ;  /* 0x0000000109bc7547 */ /* 0x000fea000b800000 */
[----:B------:R-:W-:-:S09]  /*5590*/  UISETP.NE.AND UP1, UPT, UR8, 0x1, UPT ;  /* 0x000000010800788c */ /* 0x000fd2000bf25270 */
[----:B------:R-:W-:Y:S05]  /*55a0*/  BRA.U !UP1, `(.L_x_305) ;  /* 0x0000000109787547 */ /* 0x000fea000b800000 */
[----:B------:R-:W0:Y:S02]  /*55b0*/  LDC R21, c[0x0][0x3a8] ;  /* 0x0000ea00ff157b82 */ /* 0x000e240000000800 */
[----:B0-----:R-:W-:-:S04]  /*55c0*/  IMAD R20, R26, R21, UR4 ;  /* 0x000000041a147e24 */ /* 0x001fc8000f8e0215 */
[C---:B------:R-:W-:Y:S01]  /*55d0*/  IMAD.WIDE.U32 R18, R20.reuse, 0x4, R2 ;  /* 0x0000000414127825 */ /* 0x040fe200078e0002 */
[----:B------:R-:W-:-:S05]  /*55e0*/  IADD3 R21, PT, PT, R20, R21, RZ ;  /* 0x0000001514157210 */ /* 0x000fca0007ffe0ff */
[----:B------:R-:W2:Y:S01]  /*55f0*/  LDG.E R18, desc[UR10][R18.64] ;  /* 0x0000000a12127981 */ /* 0x000ea2000c1e1900 */
[----:B------:R-:W-:-:S06]  /*5600*/  IMAD.WIDE.U32 R20, R21, 0x4, R2 ;  /* 0x0000000415147825 */ /* 0x000fcc00078e0002 */
[----:B------:R-:W3:Y:S01]  /*5610*/  LDG.E R20, desc[UR10][R20.64] ;  /* 0x0000000a14147981 */ /* 0x000ee2000c1e1900 */
[----:B------:R-:W-:Y:S01]  /*5620*/  BSSY.RECONVERGENT B0, `(.L_x_306) ;  /* 0x0000015000007945 */ /* 0x000fe20003800200 */
[-C--:B--2---:R-:W-:Y:S02]  /*5630*/  FSETP.GT.AND P0, PT, R18, R8.reuse, PT ;  /* 0x000000081200720b */ /* 0x084fe40003f04000 */
[----:B---3--:R-:W-:-:S11]  /*5640*/  FSETP.GT.AND P1, PT, R20, R8, PT ;  /* 0x000000081400720b */ /* 0x008fd60003f24000 */
[----:B------:R-:W-:Y:S01]  /*5650*/  @P0 I2FP.F32.U32 R23, R26 ;  /* 0x0000001a00170245 */ /* 0x000fe20000201000 */
[----:B------:R-:W-:-:S04]  /*5660*/  @P0 FADD R22, R18, -R7 ;  /* 0x8000000712160221 */ /* 0x000fc80000000000 */
[----:B------:R-:W-:Y:S01]  /*5670*/  @P0 FADD R27, R23, -R6 ;  /* 0x80000006171b0221 */ /* 0x000fe20000000000 */
[-C--:B------:R-:W-:Y:S01]  /*5680*/  @P0 FMUL R23, R11, R22.reuse ;  /* 0x000000160b170220 */ /* 0x080fe20000400000 */
[----:B------:R-:W-:Y:S02]  /*5690*/  @P0 FADD R9, R9, R22 ;  /* 0x0000001609090221 */ /* 0x000fe40000000000 */
[----:B------:R-:W-:Y:S01]  /*56a0*/  @P0 FMUL R25, R27, R22 ;  /* 0x000000161b190220 */ /* 0x000fe20000400000 */
[----:B------:R-:W-:-:S03]  /*56b0*/  @P0 FFMA R12, R11, R23, R12 ;  /* 0x000000170b0c0223 */ /* 0x000fc6000000000c */
[----:B------:R-:W-:Y:S01]  /*56c0*/  @P0 FFMA R10, R27, R25, R10 ;  /* 0x000000191b0a0223 */ /* 0x000fe2000000000a */
[----:B------:R-:W-:Y:S06]  /*56d0*/  @!P1 BRA `(.L_x_307) ;  /* 0x0000000000249947 */ /* 0x000fec0003800000 */
[----:B------:R-:W-:-:S04]  /*56e0*/  IADD3 R18, PT, PT, R26, 0x1, RZ ;  /* 0x000000011a127810 */ /* 0x000fc80007ffe0ff */
[----:B------:R-:W-:Y:S01]  /*56f0*/  I2FP.F32.U32 R19, R18 ;  /* 0x0000001200137245 */ /* 0x000fe20000201000 */
[----:B------:R-:W-:-:S04]  /*5700*/  FADD R18, R20, -R7 ;  /* 0x8000000714127221 */ /* 0x000fc80000000000 */
[----:B------:R-:W-:Y:S01]  /*5710*/  FADD R23, R19, -R6 ;  /* 0x8000000613177221 */ /* 0x000fe20000000000 */
[-C--:B------:R-:W-:Y:S01]  /*5720*/  FMUL R19, R11, R18.reuse ;  /* 0x000000120b137220 */ /* 0x080fe20000400000 */
[----:B------:R-:W-:Y:S02]  /*5730*/  FADD R9, R9, R18 ;  /* 0x0000001209097221 */ /* 0x000fe40000000000 */
[----:B------:R-:W-:Y:S01]  /*5740*/  FMUL R21, R23, R18 ;  /* 0x0000001217157220 */ /* 0x000fe20000400000 */
[----:B------:R-:W-:-:S03]  /*5750*/  FFMA R12, R11, R19, R12 ;  /* 0x000000130b0c7223 */ /* 0x000fc6000000000c */
[----:B------:R-:W-:-:S07]  /*5760*/  FFMA R10, R23, R21, R10 ;  /* 0x00000015170a7223 */ /* 0x000fce000000000a */
.L_x_307:
[----:B------:R-:W-:Y:S05]  /*5770*/  BSYNC.RECONVERGENT B0 ;  /* 0x0000000000007941 */ /* 0x000fea0003800200 */
.L_x_306:
[----:B------:R-:W-:-:S07]  /*5780*/  IADD3 R26, PT, PT, R26, 0x2, RZ ;  /* 0x000000021a1a7810 */ /* 0x000fce0007ffe0ff */
.L_x_305:
[----:B------:R-:W0:Y:S02]  /*5790*/  LDC R19, c[0x0][0x3a8] ;  /* 0x0000ea00ff137b82 */ /* 0x000e240000000800 */
[----:B0-----:R-:W-:-:S13]  /*57a0*/  LOP3.LUT P0, RZ, R19, 0x1, RZ, 0xc0, !PT ;  /* 0x0000000113ff7812 */ /* 0x001fda000780c0ff */
[----:B------:R-:W-:Y:S05]  /*57b0*/  @!P0 BRA `(.L_x_301) ;  /* 0x0000000000308947 */ /* 0x000fea0003800000 */
[----:B------:R-:W-:-:S04]  /*57c0*/  IMAD R19, R26, R19, UR4 ;  /* 0x000000041a137e24 */ /* 0x000fc8000f8e0213 */
[----:B------:R-:W-:-:S06]  /*57d0*/  IMAD.WIDE.U32 R18, R19, 0x4, R2 ;  /* 0x0000000413127825 */ /* 0x000fcc00078e0002 */
[----:B------:R-:W2:Y:S02]  /*57e0*/  LDG.E R18, desc[UR10][R18.64] ;  /* 0x0000000a12127981 */ /* 0x000ea4000c1e1900 */
[----:B--2---:R-:W-:-:S13]  /*57f0*/  FSETP.GT.AND P0, PT, R18, R8, PT ;  /* 0x000000081200720b */ /* 0x004fda0003f04000 */
[----:B------:R-:W-:Y:S01]  /*5800*/  @P0 I2FP.F32.U32 R21, R26 ;  /* 0x0000001a00150245 */ /* 0x000fe20000201000 */
[----:B------:R-:W-:-:S04]  /*5810*/  @P0 FADD R20, R18, -R7 ;  /* 0x8000000712140221 */ /* 0x000fc80000000000 */
[----:B------:R-:W-:Y:S01]  /*5820*/  @P0 FADD R23, R21, -R6 ;  /* 0x8000000615170221 */ /* 0x000fe20000000000 */
[----:B------:R-:W-:Y:S01]  /*5830*/  @P0 FMUL R21, R11, R20 ;  /* 0x000000140b150220 */ /* 0x000fe20000400000 */
[----:B------:R-:W-:Y:S02]  /*5840*/  @P0 FADD R9, R9, R20 ;  /* 0x0000001409090221 */ /* 0x000fe40000000000 */
[----:B------:R-:W-:Y:S01]  /*5850*/  @P0 FMUL R22, R20, R23 ;  /* 0x0000001714160220 */ /* 0x000fe20000400000 */
[----:B------:R-:W-:-:S03]  /*5860*/  @P0 FFMA R12, R11, R21, R12 ;  /* 0x000000150b0c0223 */ /* 0x000fc6000000000c */
[----:B------:R-:W-:-:S07]  /*5870*/  @P0 FFMA R10, R23, R22, R10 ;  /* 0x00000016170a0223 */ /* 0x000fce000000000a */
.L_x_301:
[----:B------:R-:W0:Y:S01]  /*5880*/  LDCU UR9, c[0x0][0x3a8] ;  /* 0x00007500ff0977ac */ /* 0x000e220008000800 */
[----:B------:R-:W-:-:S04]  /*5890*/  UIADD3 UR4, UPT, UPT, UR4, 0x1, URZ ;  /* 0x0000000104047890 */ /* 0x000fc8000fffe0ff */
[----:B0-----:R-:W-:-:S09]  /*58a0*/  UISETP.NE.AND UP1, UPT, UR4, UR9, UPT ;  /* 0x000000090400728c */ /* 0x001fd2000bf25270 */
[----:B------:R-:W-:Y:S05]  /*58b0*/  BRA.U UP1, `(.L_x_308) ;  /* 0xfffffff1016c7547 */ /* 0x000fea000b83ffff */
.L_x_296:
        /* <DEDUP_REMOVED lines=14> */
.L_x_310:
[----:B------:R-:W-:Y:S05]  /*59a0*/  BSYNC.RECONVERGENT B2 ;  /* 0x0000000000027941 */ /* 0x000fea0003800200 */
.L_x_309:
        /* <DEDUP_REMOVED lines=13> */
.L_x_312:
[----:B------:R-:W-:Y:S05]  /*5a80*/  BSYNC.RECONVERGENT B2 ;  /* 0x0000000000027941 */ /* 0x000fea0003800200 */
.L_x_311:
[----:B------:R-:W0:Y:S01]  /*5a90*/  LDC R5, c[0x0][0x39c] ;  /* 0x0000e700ff057b82 */ /* 0x000e220000000800 */
[----:B------:R-:W1:Y:S01]  /*5aa0*/  LDCU UR4, c[0x0][0x388] ;  /* 0x00007100ff0477ac */ /* 0x000e620008000800 */
[----:B------:R-:W-:Y:S01]  /*5ab0*/  FADD R9, R6, -R8 ;  /* 0x8000000806097221 */ /* 0x000fe20000000000 */
[----:B------:R-:W2:Y:S01]  /*5ac0*/  LDCU UR5, c[0x0][0x3a4] ;  /* 0x00007480ff0577ac */ /* 0x000ea20008000800 */
[----:B0-----:R-:W-:-:S04]  /*5ad0*/  FMUL R5, R5, 4 ;  /* 0x4080000005057820 */ /* 0x001fc80000400000 */
[----:B-1----:R-:W-:-:S04]  /*5ae0*/  FMUL R5, R5, UR4 ;  /* 0x0000000405057c20 */ /* 0x002fc80008400000 */
[----:B--2---:R-:W-:-:S05]  /*5af0*/  FMUL R58, R5, UR5 ;  /* 0x00000005053a7c20 */ /* 0x004fca0008400000 */
[----:B------:R-:W-:-:S04]  /*5b00*/  IADD3 R5, PT, PT, R58, 0x1800000, RZ ;  /* 0x018000003a057810 */ /* 0x000fc80007ffe0ff */
[----:B------:R-:W-:-:S04]  /*5b10*/  LOP3.LUT R5, R5, 0x7f800000, RZ, 0xc0, !PT ;  /* 0x7f80000005057812 */ /* 0x000fc800078ec0ff */
[----:B------:R-:W-:-:S13]  /*5b20*/  ISETP.GT.U32.AND P0, PT, R5, 0x1ffffff, PT ;  /* 0x01ffffff0500780c */ /* 0x000fda0003f04070 */
[----:B------:R-:W-:Y:S05]  /*5b30*/  @P0 BRA `(.L_x_313) ;  /* 0x0000000000100947 */ /* 0x000fea0003800000 */
[----:B------:R-:W-:-:S07]  /*5b40*/  MOV R21, 0x5b60 ;  /* 0x00005b6000157802 */ /* 0x000fce0000000f00 */
[----:B------:R-:W-:Y:S05]  /*5b50*/  CALL.REL.NOINC `($__internal_3_$__cuda_sm20_rcp_rn_f32_slowpath) ;  /* 0x000000b400c47944 */ /* 0x000fea0003c00000 */
[----:B------:R-:W-:Y:S01]  /*5b60*/  MOV R12, R42 ;  /* 0x0000002a000c7202 */ /* 0x000fe20000000f00 */
[----:B------:R-:W-:Y:S06]  /*5b70*/  BRA `(.L_x_314) ;  /* 0x0000000000107947 */ /* 0x000fec0003800000 */
.L_x_313:
[----:B------:R-:W0:Y:S02]  /*5b80*/  MUFU.RCP R5, R58 ;  /* 0x0000003a00057308 */ /* 0x000e240000001000 */
[----:B0-----:R-:W-:-:S04]  /*5b90*/  FFMA R6, R58, R5, -1 ;  /* 0xbf8000003a067423 */ /* 0x001fc80000000005 */
[----:B------:R-:W-:-:S04]  /*5ba0*/  FADD.FTZ R6, -R6, -RZ ;  /* 0x800000ff06067221 */ /* 0x000fc80000010100 */
[----:B------:R-:W-:-:S07]  /*5bb0*/  FFMA R12, R5, R6, R5 ;  /* 0x00000006050c7223 */ /* 0x000fce0000000005 */
.L_x_314:
[----:B------:R-:W0:Y:S01]  /*5bc0*/  LDC R10, c[0x0][0x3a0] ;  /* 0x0000e800ff0a7b82 */ /* 0x000e220000000800 */
[----:B------:R-:W1:Y:S02]  /*5bd0*/  LDCU UR4, c[0x0][0x3ac] ;  /* 0x00007580ff0477ac */ /* 0x000e640008000800 */
[----:B-1----:R-:W-:Y:S01]  /*5be0*/  UISETP.GE.AND UP0, UPT, UR4, 0x1, UPT ;  /* 0x000000010400788c */ /* 0x002fe2000bf06270 */
[----:B0-----:R-:W-:-:S04]  /*5bf0*/  FMUL R10, R10, R10 ;  /* 0x0000000a0a0a7220 */ /* 0x001fc80000400000 */
[----:B------:R-:W-:-:S04]  /*5c00*/  FMUL R5, R9, R10 ;  /* 0x0000000a09057220 */ /* 0x000fc80000400000 */
[----:B------:R-:W-:Y:S01]  /*5c10*/  FMUL R12, R5, R12 ;  /* 0x0000000c050c7220 */ /* 0x000fe20000400000 */
[----:B------:R-:W-:Y:S06]  /*5c20*/  BRA.U !UP0, `(.L_x_315) ;  /* 0x0000005d08a47547 */ /* 0x000fec000b800000 */
[----:B------:R-:W0:Y:S01]  /*5c30*/  MUFU.RCP R71, R10 ;  /* 0x0000000a00477308 */ /* 0x000e220000001000 */
[----:B------:R-:W-:Y:S02]  /*5c40*/  UMOV UR4, 0x40000000 ;  /* 0x4000000000047882 */ /* 0x000fe40000000000 */
[----:B------:R-:W-:-:S05]  /*5c50*/  MOV R7, UR4 ;  /* 0x0000000400077c02 */ /* 0x000fca0008000f00 */
[----:B------:R-:W1:Y:S01]  /*5c60*/  FCHK P0, R7, R10 ;  /* 0x0000000a07007302 */ /* 0x000e620000000000 */
[----:B0-----:R-:W-:-:S04]  /*5c70*/  FFMA R6, -R10, R71, 1 ;  /* 0x3f8000000a067423 */ /* 0x001fc80000000147 */
[----:B------:R-:W-:-:S04]  /*5c80*/  FFMA R71, R71, R6, R71 ;  /* 0x0000000647477223 */ /* 0x000fc80000000047 */
[----:B------:R-:W-:-:S04]  /*5c90*/  FFMA R5, R71, 2, RZ ;  /* 0x4000000047057823 */ /* 0x000fc800000000ff */
[----:B------:R-:W-:-:S04]  /*5ca0*/  FFMA R6, -R10, R5, 2 ;  /* 0x400000000a067423 */ /* 0x000fc80000000105 */
[----:B------:R-:W-:Y:S01]  /*5cb0*/  FFMA R71, R71, R6, R5 ;  /* 0x0000000647477223 */ /* 0x000fe20000000005 */
[----:B-1----:R-:W-:Y:S06]  /*5cc0*/  @!P0 BRA `(.L_x_316) ;  /* 0x0000000000148947 */ /* 0x002fec0003800000 */
[----:B------:R-:W-:Y:S01]  /*5cd0*/  HFMA2 R7, -RZ, RZ, 2, 0 ;  /* 0x40000000ff077431 */ /* 0x000fe200000001ff */
[----:B------:R-:W-:Y:S02]  /*5ce0*/  MOV R6, R10 ;  /* 0x0000000a00067202 */ /* 0x000fe40000000f00 */
[----:B------:R-:W-:-:S07]  /*5cf0*/  MOV R18, 0x5d10 ;  /* 0x00005d1000127802 */ /* 0x000fce0000000f00 */
[----:B------:R-:W-:Y:S05]  /*5d00*/  CALL.REL.NOINC `($__internal_5_$__cuda_sm3x_div_rn_noftz_f32_slowpath) ;  /* 0x000000b8009c7944 */ /* 0x000fea0003c00000 */
[----:B------:R-:W-:-:S07]  /*5d10*/  MOV R71, R6 ;  /* 0x0000000600477202 */ /* 0x000fce0000000f00 */
.L_x_316:
[----:B------:R-:W0:Y:S01]  /*5d20*/  LDC R5, c[0x0][0x3a0] ;  /* 0x0000e800ff057b82 */ /* 0x000e220000000800 */
[----:B------:R-:W-:Y:S01]  /*5d30*/  UMOV UR4, URZ ;  /* 0x000000ff00047c82 */ /* 0x000fe20008000000 */
[----:B0-----:R-:W-:-:S04]  /*5d40*/  FMUL R10, R5, R5 ;  /* 0x00000005050a7220 */ /* 0x001fc80000400000 */
[----:B------:R-:W-:-:S07]  /*5d50*/  FMUL R70, R10, R5 ;  /* 0x000000050a467220 */ /* 0x000fce0000400000 */
.L_x_435:
[----:B------:R-:W0:Y:S01]  /*5d60*/  LDCU UR5, c[0x0][0x3a8] ;  /* 0x00007500ff0577ac */ /* 0x000e220008000800 */
[----:B------:R-:W-:Y:S01]  /*5d70*/  HFMA2 R11, -RZ, RZ, 0, 0 ;  /* 0x00000000ff0b7431 */ /* 0x000fe200000001ff */
[----:B------:R-:W-:Y:S02]  /*5d80*/  CS2R R68, SRZ ;  /* 0x0000000000447805 */ /* 0x000fe4000001ff00 */
[----:B------:R-:W-:Y:S02]  /*5d90*/  CS2R R66, SRZ ;  /* 0x0000000000427805 */ /* 0x000fe4000001ff00 */
[----:B------:R-:W-:Y:S02]  /*5da0*/  CS2R R64, SRZ ;  /* 0x0000000000407805 */ /* 0x000fe4000001ff00 */
[----:B------:R-:W-:Y:S01]  /*5db0*/  MOV R62, RZ ;  /* 0x000000ff003e7202 */ /* 0x000fe20000000f00 */
[----:B0-----:R-:W-:-:S09]  /*5dc0*/  UISETP.GE.AND UP0, UPT, UR5, 0x1, UPT ;  /* 0x000000010500788c */ /* 0x001fd2000bf06270 */
[----:B------:R-:W-:Y:S05]  /*5dd0*/  BRA.U !UP0, `(.L_x_317) ;  /* 0x0000005108387547 */ /* 0x000fea000b800000 */
[----:B------:R-:W0:Y:S01]  /*5de0*/  LDC R18, c[0x0][0x3a0] ;  /* 0x0000e800ff127b82 */ /* 0x000e220000000800 */
[----:B------:R-:W1:Y:S01]  /*5df0*/  LDCU UR5, c[0x0][0x39c] ;  /* 0x00007380ff0577ac */ /* 0x000e620008000800 */
[----:B------:R-:W-:Y:S01]  /*5e00*/  BSSY.RECONVERGENT B2, `(.L_x_318) ;  /* 0x0000010000027945 */ /* 0x000fe20003800200 */
[----:B-1----:R-:W-:Y:S01]  /*5e10*/  FADD R23, R12, -UR5 ;  /* 0x800000050c177e21 */ /* 0x002fe20008000000 */
        /* <DEDUP_REMOVED lines=12> */
[----:B------:R-:W-:Y:S05]  /*5ee0*/  CALL.REL.NOINC `($__internal_5_$__cuda_sm3x_div_rn_noftz_f32_slowpath) ;  /* 0x000000b800247944 */ /* 0x000fea0003c00000 */
[----:B------:R-:W-:-:S07]  /*5ef0*/  MOV R7, R6 ;  /* 0x0000000600077202 */ /* 0x000fce0000000f00 */
.L_x_319:
[----:B------:R-:W-:Y:S05]  /*5f00*/  BSYNC.RECONVERGENT B2 ;  /* 0x0000000000027941 */ /* 0x000fea0003800200 */
.L_x_318:
[----:B------:R-:W0:Y:S01]  /*5f10*/  LDC R20, c[0x0][0x3a0] ;  /* 0x0000e800ff147b82 */ /* 0x000e220000000800 */
[----:B------:R-:W1:Y:S01]  /*5f20*/  LDCU UR7, c[0x0][0x39c] ;  /* 0x00007380ff0777ac */ /* 0x000e620008000800 */
[----:B------:R-:W-:Y:S01]  /*5f30*/  FMUL R18, R7, R7 ;  /* 0x0000000707127220 */ /* 0x000fe20000400000 */
[----:B------:R-:W-:Y:S01]  /*5f40*/  BSSY.RECONVERGENT B2, `(.L_x_320) ;  /* 0x0000016000027945 */ /* 0x000fe20003800200 */
[----:B------:R-:W2:Y:S01]  /*5f50*/  LDCU UR5, c[0x0][0x38c] ;  /* 0x00007180ff0577ac */ /* 0x000ea20008000800 */
[----:B------:R-:W3:Y:S01]  /*5f60*/  LDCU UR6, c[0x0][0x394] ;  /* 0x00007280ff0677ac */ /* 0x000ee20008000800 */
[----:B-1----:R-:W-:Y:S01]  /*5f70*/  FADD R77, R12, UR7 ;  /* 0x000000070c4d7e21 */ /* 0x002fe20008000000 */
[----:B0-----:R-:W0:Y:S08]  /*5f80*/  MUFU.RCP R11, R20 ;  /* 0x00000014000b7308 */ /* 0x001e300000001000 */
[----:B------:R-:W1:Y:S01]  /*5f90*/  FCHK P0, R77, R20 ;  /* 0x000000144d007302 */ /* 0x000e620000000000 */
[----:B0-----:R-:W-:-:S04]  /*5fa0*/  FFMA R6, R11, -R20, 1 ;  /* 0x3f8000000b067423 */ /* 0x001fc80000000814 */
[----:B------:R-:W-:Y:S01]  /*5fb0*/  FFMA R6, R11, R6, R11 ;  /* 0x000000060b067223 */ /* 0x000fe2000000000b */
[C---:B------:R-:W-:Y:S01]  /*5fc0*/  FADD R11, R18.reuse, 1 ;  /* 0x3f800000120b7421 */ /* 0x040fe20000000000 */
[----:B------:R-:W-:Y:S02]  /*5fd0*/  FMUL R18, R18, R7 ;  /* 0x0000000712127220 */ /* 0x000fe40000400000 */
[----:B------:R-:W-:Y:S02]  /*5fe0*/  FFMA R19, R6, R77, RZ ;  /* 0x0000004d06137223 */ /* 0x000fe400000000ff */
[C---:B--2---:R-:W-:Y:S01]  /*5ff0*/  FFMA R11, R18.reuse, UR5, R11 ;  /* 0x00000005120b7c23 */ /* 0x044fe2000800000b */
[----:B------:R-:W-:Y:S01]  /*6000*/  FMUL R42, R18, R7 ;  /* 0x00000007122a7220 */ /* 0x000fe20000400000 */
[----:B------:R-:W-:-:S03]  /*6010*/  FFMA R7, R19, -R20, R77 ;  /* 0x8000001413077223 */ /* 0x000fc6000000004d */
[----:B---3--:R-:W-:Y:S01]  /*6020*/  FFMA R42, R42, UR6, R11 ;  /* 0x000000062a2a7c23 */ /* 0x008fe2000800000b */
[----:B------:R-:W-:Y:S01]  /*6030*/  FFMA R6, R6, R7, R19 ;  /* 0x0000000706067223 */ /* 0x000fe20000000013 */
[----:B-1----:R-:W-:Y:S06]  /*6040*/  @!P0 BRA `(.L_x_321) ;  /* 0x0000000000148947 */ /* 0x002fec0003800000 */
[----:B------:R-:W0:Y:S01]  /*6050*/  LDCU UR5, c[0x0][0x3a0] ;  /* 0x00007400ff0577ac */ /* 0x000e220008000800 */
[----:B------:R-:W-:Y:S02]  /*6060*/  MOV R7, R77 ;  /* 0x0000004d00077202 */ /* 0x000fe40000000f00 */
[----:B------:R-:W-:Y:S02]  /*6070*/  MOV R18, 0x60a0 ;  /* 0x000060a000127802 */ /* 0x000fe40000000f00 */
[----:B0-----:R-:W-:-:S07]  /*6080*/  MOV R6, UR5 ;  /* 0x0000000500067c02 */ /* 0x001fce0008000f00 */
[----:B------:R-:W-:Y:S05]  /*6090*/  CALL.REL.NOINC `($__internal_5_$__cuda_sm3x_div_rn_noftz_f32_slowpath) ;  /* 0x000000b400b87944 */ /* 0x000fea0003c00000 */
.L_x_321:
[----:B------:R-:W-:Y:S05]  /*60a0*/  BSYNC.RECONVERGENT B2 ;  /* 0x0000000000027941 */ /* 0x000fea0003800200 */
.L_x_320:
[----:B------:R-:W0:Y:S01]  /*60b0*/  LDCU UR5, c[0x0][0x390] ;  /* 0x00007200ff0577ac */ /* 0x000e220008000800 */
[----:B------:R-:W-:Y:S01]  /*60c0*/  IADD3 R19, PT, PT, R42, -0xd000000, RZ ;  /* 0xf30000002a137810 */ /* 0x000fe20007ffe0ff */
[-C--:B------:R-:W-:Y:S01]  /*60d0*/  FMUL R7, R6, R6.reuse ;  /* 0x0000000606077220 */ /* 0x080fe20000400000 */
[----:B------:R-:W-:Y:S01]  /*60e0*/  BSSY.RECONVERGENT B0, `(.L_x_322) ;  /* 0x0000019000007945 */ /* 0x000fe20003800200 */
[----:B------:R-:W1:Y:S01]  /*60f0*/  LDCU UR6, c[0x0][0x398] ;  /* 0x00007300ff0677ac */ /* 0x000e620008000800 */
[----:B------:R-:W-:Y:S01]  /*6100*/  ISETP.GT.U32.AND P0, PT, R19, 0x727fffff, PT ;  /* 0x727fffff1300780c */ /* 0x000fe20003f04070 */
[C---:B------:R-:W-:Y:S01]  /*6110*/  FADD R11, R7.reuse, 1 ;  /* 0x3f800000070b7421 */ /* 0x040fe20000000000 */
[----:B------:R-:W-:-:S04]  /*6120*/  FMUL R18, R7, R6 ;  /* 0x0000000607127220 */ /* 0x000fc80000400000 */
[C---:B------:R-:W-:Y:S01]  /*6130*/  FMUL R6, R18.reuse, R6 ;  /* 0x0000000612067220 */ /* 0x040fe20000400000 */
[----:B0-----:R-:W-:-:S04]  /*6140*/  FFMA R11, R18, UR5, R11 ;  /* 0x00000005120b7c23 */ /* 0x001fc8000800000b */
[----:B-1----:R-:W-:Y:S02]  /*6150*/  FFMA R11, R6, UR6, R11 ;  /* 0x00000006060b7c23 */ /* 0x002fe4000800000b */
[----:B------:R-:W-:Y:S05]  /*6160*/  @!P0 BRA `(.L_x_323) ;  /* 0x00000000001c8947 */ /* 0x000fea0003800000 */
[----:B------:R-:W-:Y:S01]  /*6170*/  BSSY.RECONVERGENT B1, `(.L_x_324) ;  /* 0x0000004000017945 */ /* 0x000fe20003800200 */
[----:B------:R-:W-:Y:S02]  /*6180*/  MOV R6, R42 ;  /* 0x0000002a00067202 */ /* 0x000fe40000000f00 */
[----:B------:R-:W-:-:S07]  /*6190*/  MOV R21, 0x61b0 ;  /* 0x000061b000157802 */ /* 0x000fce0000000f00 */
[----:B------:R-:W-:Y:S05]  /*61a0*/  CALL.REL.NOINC `($__internal_4_$__cuda_sm20_sqrt_rd_f32_slowpath) ;  /* 0x000000b400087944 */ /* 0x000fea0003c00000 */
[----:B------:R-:W-:Y:S05]  /*61b0*/  BSYNC.RECONVERGENT B1 ;  /* 0x0000000000017941 */ /* 0x000fea0003800200 */
.L_x_324:
[----:B------:R-:W-:Y:S01]  /*61c0*/  MOV R25, R36 ;  /* 0x0000002400197202 */ /* 0x000fe20000000f00 */
[----:B------:R-:W-:Y:S06]  /*61d0*/  BRA `(.L_x_325) ;  /* 0x0000000000247947 */ /* 0x000fec0003800000 */
.L_x_323:
        /* <DEDUP_REMOVED lines=8> */
[----:B------:R-:W-:-:S07]  /*6260*/  FFMA.RM R25, R7, R6, R19 ;  /* 0x0000000607197223 */ /* 0x000fce0000004013 */
.L_x_325:
[----:B------:R-:W-:Y:S05]  /*6270*/  BSYNC.RECONVERGENT B0 ;  /* 0x0000000000007941 */ /* 0x000fea0003800200 */
.L_x_322:
[----:B------:R-:W0:Y:S01]  /*6280*/  LDCU UR5, c[0x0][0x388] ;  /* 0x00007100ff0577ac */ /* 0x000e220008000800 */
[----:B------:R-:W-:Y:S01]  /*6290*/  IADD3 R6, PT, PT, R11, -0xd000000, RZ ;  /* 0xf30000000b067810 */ /* 0x000fe20007ffe0ff */
[----:B------:R-:W-:Y:S03]  /*62a0*/  BSSY.RECONVERGENT B0, `(.L_x_326) ;  /* 0x0000014000007945 */ /* 0x000fe60003800200 */
[----:B------:R-:W-:Y:S01]  /*62b0*/  ISETP.GT.U32.AND P0, PT, R6, 0x727fffff, PT ;  /* 0x727fffff0600780c */ /* 0x000fe20003f04070 */
[----:B0-----:R-:W-:-:S12]  /*62c0*/  FMUL R63, R25, UR5 ;  /* 0x00000005193f7c20 */ /* 0x001fd80008400000 */
[----:B------:R-:W-:Y:S05]  /*62d0*/  @!P0 BRA `(.L_x_327) ;  /* 0x00000000001c8947 */ /* 0x000fea0003800000 */
[----:B------:R-:W-:Y:S01]  /*62e0*/  BSSY.RECONVERGENT B1, `(.L_x_328) ;  /* 0x0000004000017945 */ /* 0x000fe20003800200 */
[----:B------:R-:W-:Y:S02]  /*62f0*/  MOV R6, R11 ;  /* 0x0000000b00067202 */ /* 0x000fe40000000f00 */
[----:B------:R-:W-:-:S07]  /*6300*/  MOV R21, 0x6320 ;  /* 0x0000632000157802 */ /* 0x000fce0000000f00 */
[----:B------:R-:W-:Y:S05]  /*6310*/  CALL.REL.NOINC `($__internal_4_$__cuda_sm20_sqrt_rd_f32_slowpath) ;  /* 0x000000b000ac7944 */ /* 0x000fea0003c00000 */
[----:B------:R-:W-:Y:S05]  /*6320*/  BSYNC.RECONVERGENT B1 ;  /* 0x0000000000017941 */ /* 0x000fea0003800200 */
.L_x_328:
[----:B------:R-:W-:Y:S01]  /*6330*/  MOV R24, R36 ;  /* 0x0000002400187202 */ /* 0x000fe20000000f00 */
[----:B------:R-:W-:Y:S06]  /*6340*/  BRA `(.L_x_329) ;  /* 0x0000000000247947 */ /* 0x000fec0003800000 */
.L_x_327:
        /* <DEDUP_REMOVED lines=9> */
.L_x_329:
[----:B------:R-:W-:Y:S05]  /*63e0*/  BSYNC.RECONVERGENT B0 ;  /* 0x0000000000007941 */ /* 0x000fea0003800200 */
.L_x_326:
[----:B------:R-:W0:Y:S01]  /*63f0*/  MUFU.RCP R6, R63 ;  /* 0x0000003f00067308 */ /* 0x000e220000001000 */
[----:B------:R-:W-:Y:S01]  /*6400*/  UMOV UR6, 0x3f000000 ;  /* 0x3f00000000067882 */ /* 0x000fe20000000000 */
[----:B------:R-:W1:Y:S01]  /*6410*/  LDCU UR5, c[0x0][0x3a4] ;  /* 0x00007480ff0577ac */ /* 0x000e620008000800 */
[----:B------:R-:W-:Y:S01]  /*6420*/  MOV R20, UR6 ;  /* 0x0000000600147c02 */ /* 0x000fe20008000f00 */
[----:B------:R-:W-:Y:S04]  /*6430*/  BSSY.RECONVERGENT B2, `(.L_x_330) ;  /* 0x000000e000027945 */ /* 0x000fe80003800200 */
[----:B------:R-:W2:Y:S01]  /*6440*/  FCHK P0, R20, R63 ;  /* 0x0000003f14007302 */ /* 0x000ea20000000000 */
[----:B0-----:R-:W-:Y:S01]  /*6450*/  FFMA R7, -R63, R6, 1 ;  /* 0x3f8000003f077423 */ /* 0x001fe20000000106 */
[----:B-1----:R-:W-:-:S03]  /*6460*/  FMUL R61, R24, UR5 ;  /* 0x00000005183d7c20 */ /* 0x002fc60008400000 */
[----:B------:R-:W-:-:S04]  /*6470*/  FFMA R6, R6, R7, R6 ;  /* 0x0000000706067223 */ /* 0x000fc80000000006 */
[----:B------:R-:W-:-:S04]  /*6480*/  FFMA R7, R6, 0.5, RZ ;  /* 0x3f00000006077823 */ /* 0x000fc800000000ff */
[----:B------:R-:W-:-:S04]  /*6490*/  FFMA R18, -R63, R7, 0.5 ;  /* 0x3f0000003f127423 */ /* 0x000fc80000000107 */
[----:B------:R-:W-:Y:S01]  /*64a0*/  FFMA R7, R6, R18, R7 ;  /* 0x0000001206077223 */ /* 0x000fe20000000007 */
[----:B--2---:R-:W-:Y:S06]  /*64b0*/  @!P0 BRA `(.L_x_331) ;  /* 0x0000000000148947 */ /* 0x004fec0003800000 */
[----:B------:R-:W-:Y:S01]  /*64c0*/  HFMA2 R7, -RZ, RZ, 1.75, 0 ;  /* 0x3f000000ff077431 */ /* 0x000fe200000001ff */
[----:B------:R-:W-:Y:S02]  /*64d0*/  MOV R6, R63 ;  /* 0x0000003f00067202 */ /* 0x000fe40000000f00 */
[----:B------:R-:W-:-:S07]  /*64e0*/  MOV R18, 0x6500 ;  /* 0x0000650000127802 */ /* 0x000fce0000000f00 */
[----:B------:R-:W-:Y:S05]  /*64f0*/  CALL.REL.NOINC `($__internal_5_$__cuda_sm3x_div_rn_noftz_f32_slowpath) ;  /* 0x000000b000a07944 */ /* 0x000fea0003c00000 */
[----:B------:R-:W-:-:S07]  /*6500*/  MOV R7, R6 ;  /* 0x0000000600077202 */ /* 0x000fce0000000f00 */
.L_x_331:
[----:B------:R-:W-:Y:S05]  /*6510*/  BSYNC.RECONVERGENT B2 ;  /* 0x0000000000027941 */ /* 0x000fea0003800200 */
.L_x_330:
        /* <DEDUP_REMOVED lines=12> */
.L_x_333:
[----:B------:R-:W-:Y:S05]  /*65e0*/  BSYNC.RECONVERGENT B2 ;  /* 0x0000000000027941 */ /* 0x000fea0003800200 */
.L_x_332:
[----:B------:R-:W-:Y:S01]  /*65f0*/  IADD3 R7, PT, PT, R6, -0xd000000, RZ ;  /* 0xf300000006077810 */ /* 0x000fe20007ffe0ff */
[----:B------:R-:W-:Y:S03]  /*6600*/  BSSY.RECONVERGENT B0, `(.L_x_334) ;  /* 0x0000012000007945 */ /* 0x000fe60003800200 */
[----:B------:R-:W-:-:S13]  /*6610*/  ISETP.GT.U32.AND P0, PT, R7, 0x727fffff, PT ;  /* 0x727fffff0700780c */ /* 0x000fda0003f04070 */
[----:B------:R-:W-:Y:S05]  /*6620*/  @!P0 BRA `(.L_x_335) ;  /* 0x0000000000188947 */ /* 0x000fea0003800000 */
[----:B------:R-:W-:Y:S01]  /*6630*/  BSSY.RECONVERGENT B1, `(.L_x_336) ;  /* 0x0000003000017945 */ /* 0x000fe20003800200 */
[----:B------:R-:W-:-:S07]  /*6640*/  MOV R21, 0x6660 ;  /* 0x0000666000157802 */ /* 0x000fce0000000f00 */
[----:B------:R-:W-:Y:S05]  /*6650*/  CALL.REL.NOINC `($__internal_4_$__cuda_sm20_sqrt_rd_f32_slowpath) ;  /* 0x000000ac00dc7944 */ /* 0x000fea0003c00000 */
[----:B------:R-:W-:Y:S05]  /*6660*/  BSYNC.RECONVERGENT B1 ;  /* 0x0000000000017941 */ /* 0x000fea0003800200 */
.L_x_336:
[----:B------:R-:W-:Y:S01]  /*6670*/  MOV R60, R36 ;  /* 0x00000024003c7202 */ /* 0x000fe20000000f00 */
[----:B------:R-:W-:Y:S06]  /*6680*/  BRA `(.L_x_337) ;  /* 0x0000000000247947 */ /* 0x000fec0003800000 */
.L_x_335:
        /* <DEDUP_REMOVED lines=9> */
.L_x_337:
[----:B------:R-:W-:Y:S05]  /*6720*/  BSYNC.RECONVERGENT B0 ;  /* 0x0000000000007941 */ /* 0x000fea0003800200 */
.L_x_334:
[----:B------:R-:W0:Y:S01]  /*6730*/  MUFU.RCP R6, R61 ;  /* 0x0000003d00067308 */ /* 0x000e220000001000 */
[----:B------:R-:W-:Y:S01]  /*6740*/  UMOV UR5, 0x3f000000 ;  /* 0x3f00000000057882 */ /* 0x000fe20000000000 */
[----:B------:R-:W-:Y:S01]  /*6750*/  BSSY.RECONVERGENT B2, `(.L_x_338) ;  /* 0x000000e000027945 */ /* 0x000fe20003800200 */
[----:B------:R-:W-:-:S05]  /*6760*/  MOV R20, UR5 ;  /* 0x0000000500147c02 */ /* 0x000fca0008000f00 */
[----:B------:R-:W1:Y:S01]  /*6770*/  FCHK P0, R20, R61 ;  /* 0x0000003d14007302 */ /* 0x000e620000000000 */
[----:B0-----:R-:W-:-:S04]  /*6780*/  FFMA R7, -R61, R6, 1 ;  /* 0x3f8000003d077423 */ /* 0x001fc80000000106 */
[----:B------:R-:W-:-:S04]  /*6790*/  FFMA R6, R6, R7, R6 ;  /* 0x0000000706067223 */ /* 0x000fc80000000006 */
[----:B------:R-:W-:-:S04]  /*67a0*/  FFMA R7, R6, 0.5, RZ ;  /* 0x3f00000006077823 */ /* 0x000fc800000000ff */
[----:B------:R-:W-:-:S04]  /*67b0*/  FFMA R18, -R61, R7, 0.5 ;  /* 0x3f0000003d127423 */ /* 0x000fc80000000107 */
[----:B------:R-:W-:Y:S01]  /*67c0*/  FFMA R7, R6, R18, R7 ;  /* 0x0000001206077223 */ /* 0x000fe20000000007 */
[----:B-1----:R-:W-:Y:S06]  /*67d0*/  @!P0 BRA `(.L_x_339) ;  /* 0x0000000000148947 */ /* 0x002fec0003800000 */
[----:B------:R-:W-:Y:S01]  /*67e0*/  HFMA2 R7, -RZ, RZ, 1.75, 0 ;  /* 0x3f000000ff077431 */ /* 0x000fe200000001ff */
[----:B------:R-:W-:Y:S02]  /*67f0*/  MOV R6, R61 ;  /* 0x0000003d00067202 */ /* 0x000fe40000000f00 */
[----:B------:R-:W-:-:S07]  /*6800*/  MOV R18, 0x6820 ;  /* 0x0000682000127802 */ /* 0x000fce0000000f00 */
[----:B------:R-:W-:Y:S05]  /*6810*/  CALL.REL.NOINC `($__internal_5_$__cuda_sm3x_div_rn_noftz_f32_slowpath) ;  /* 0x000000ac00d87944 */ /* 0x000fea0003c00000 */
[----:B------:R-:W-:-:S07]  /*6820*/  MOV R7, R6 ;  /* 0x0000000600077202 */ /* 0x000fce0000000f00 */
.L_x_339:
[----:B------:R-:W-:Y:S05]  /*6830*/  BSYNC.RECONVERGENT B2 ;  /* 0x0000000000027941 */ /* 0x000fea0003800200 */
.L_x_338:
        /* <DEDUP_REMOVED lines=12> */
.L_x_341:
[----:B------:R-:W-:Y:S05]  /*6900*/  BSYNC.RECONVERGENT B2 ;  /* 0x0000000000027941 */ /* 0x000fea0003800200 */
.L_x_340:
        /* <DEDUP_REMOVED lines=8> */
.L_x_344:
[----:B------:R-:W-:Y:S01]  /*6990*/  MOV R59, R36 ;  /* 0x00000024003b7202 */ /* 0x000fe20000000f00 */
[----:B------:R-:W-:Y:S06]  /*69a0*/  BRA `(.L_x_345) ;  /* 0x0000000000247947 */ /* 0x000fec0003800000 */
.L_x_343:
        /* <DEDUP_REMOVED lines=9> */
.L_x_345:
[----:B------:R-:W-:Y:S05]  /*6a40*/  BSYNC.RECONVERGENT B0 ;  /* 0x0000000000007941 */ /* 0x000fea0003800200 */
.L_x_342:
        /* <DEDUP_REMOVED lines=13> */
[----:B------:R-:W-:Y:S05]  /*6b20*/  CALL.REL.NOINC `($__internal_5_$__cuda_sm3x_div_rn_noftz_f32_slowpath) ;  /* 0x000000ac00147944 */ /* 0x000fea0003c00000 */
[----:B------:R-:W-:-:S07]  /*6b30*/  MOV R26, R6 ;  /* 0x00000006001a7202 */ /* 0x000fce0000000f00 */
.L_x_347:
[----:B------:R-:W-:Y:S05]  /*6b40*/  BSYNC.RECONVERGENT B2 ;  /* 0x0000000000027941 */ /* 0x000fea0003800200 */
.L_x_346:
        /* <DEDUP_REMOVED lines=12> */
[----:B------:R-:W-:Y:S05]  /*6c10*/  CALL.REL.NOINC `($__internal_5_$__cuda_sm3x_div_rn_noftz_f32_slowpath) ;  /* 0x000000a800d87944 */ /* 0x000fea0003c00000 */
[----:B------:R-:W-:-:S07]  /*6c20*/  MOV R58, R6 ;  /* 0x00000006003a7202 */ /* 0x000fce0000000f00 */
.L_x_349:
[----:B------:R-:W-:Y:S05]  /*6c30*/  BSYNC.RECONVERGENT B2 ;  /* 0x0000000000027941 */ /* 0x000fea0003800200 */
.L_x_348:
[C---:B------:R-:W-:Y:S01]  /*6c40*/  FMUL R30, R63.reuse, R63 ;  /* 0x0000003f3f1e7220 */ /* 0x040fe20000400000 */
        /* <DEDUP_REMOVED lines=15> */
.L_x_351:
[----:B------:R-:W-:Y:S05]  /*6d40*/  BSYNC.RECONVERGENT B2 ;  /* 0x0000000000027941 */ /* 0x000fea0003800200 */
.L_x_350:
        /* <DEDUP_REMOVED lines=14> */
.L_x_353:
[----:B------:R-:W-:Y:S05]  /*6e30*/  BSYNC.RECONVERGENT B2 ;  /* 0x0000000000027941 */ /* 0x000fea0003800200 */
.L_x_352:
        /* <DEDUP_REMOVED lines=16> */
.L_x_355:
[----:B------:R-:W-:Y:S05]  /*6f40*/  BSYNC.RECONVERGENT B2 ;  /* 0x0000000000027941 */ /* 0x000fea0003800200 */
.L_x_354:
        /* <DEDUP_REMOVED lines=14> */
.L_x_357:
[----:B------:R-:W-:Y:S05]  /*7030*/  BSYNC.RECONVERGENT B2 ;  /* 0x0000000000027941 */ /* 0x000fea0003800200 */
.L_x_356:
[----:B------:R-:W0:Y:S01]  /*7040*/  MUFU.RCP R6, R63 ;  /* 0x0000003f00067308 */ /* 0x000e220000001000 */
[----:B------:R-:W-:Y:S01]  /*7050*/  UMOV UR5, 0x40000000 ;  /* 0x4000000000057882 */ /* 0x000fe20000000000 */
[----:B------:R-:W-:Y:S01]  /*7060*/  BSSY.RECONVERGENT B2, `(.L_x_358) ;  /* 0x000000e000027945 */ /* 0x000fe20003800200 */
[----:B------:R-:W-:-:S05]  /*7070*/  MOV R18, UR5 ;  /* 0x0000000500127c02 */ /* 0x000fca0008000f00 */
[----:B------:R-:W1:Y:S01]  /*7080*/  FCHK P0, -R18, R63 ;  /* 0x0000003f12007302 */ /* 0x000e620000000100 */
[----:B0-----:R-:W-:-:S04]  /*7090*/  FFMA R53, -R63, R6, 1 ;  /* 0x3f8000003f357423 */ /* 0x001fc80000000106 */
[----:B------:R-:W-:-:S04]  /*70a0*/  FFMA R53, R6, R53, R6 ;  /* 0x0000003506357223 */ /* 0x000fc80000000006 */
[----:B------:R-:W-:-:S04]  /*70b0*/  FFMA R6, R53, -2, RZ ;  /* 0xc000000035067823 */ /* 0x000fc800000000ff */
[----:B------:R-:W-:-:S04]  /*70c0*/  FFMA R7, -R63, R6, -2 ;  /* 0xc00000003f077423 */ /* 0x000fc80000000106 */
[----:B------:R-:W-:Y:S01]  /*70d0*/  FFMA R53, R53, R7, R6 ;  /* 0x0000000735357223 */ /* 0x000fe20000000006 */
[----:B-1----:R-:W-:Y:S06]  /*70e0*/  @!P0 BRA `(.L_x_359) ;  /* 0x0000000000148947 */ /* 0x002fec0003800000 */
[----:B------:R-:W-:Y:S01]  /*70f0*/  HFMA2 R7, -RZ, RZ, -2, 0 ;  /* 0xc0000000ff077431 */ /* 0x000fe200000001ff */
[----:B------:R-:W-:Y:S02]  /*7100*/  MOV R6, R63 ;  /* 0x0000003f00067202 */ /* 0x000fe40000000f00 */
[----:B------:R-:W-:-:S07]  /*7110*/  MOV R18, 0x7130 ;  /* 0x0000713000127802 */ /* 0x000fce0000000f00 */
[----:B------:R-:W-:Y:S05]  /*7120*/  CALL.REL.NOINC `($__internal_5_$__cuda_sm3x_div_rn_noftz_f32_slowpath) ;  /* 0x000000a400947944 */ /* 0x000fea0003c00000 */
[----:B------:R-:W-:-:S07]  /*7130*/  MOV R53, R6 ;  /* 0x0000000600357202 */ /* 0x000fce0000000f00 */
.L_x_359:
[----:B------:R-:W-:Y:S05]  /*7140*/  BSYNC.RECONVERGENT B2 ;  /* 0x0000000000027941 */ /* 0x000fea0003800200 */
.L_x_358:
        /* <DEDUP_REMOVED lines=13> */
[----:B------:R-:W-:Y:S05]  /*7220*/  CALL.REL.NOINC `($__internal_5_$__cuda_sm3x_div_rn_noftz_f32_slowpath) ;  /* 0x000000a400547944 */ /* 0x000fea0003c00000 */
[----:B------:R-:W-:-:S07]  /*7230*/  MOV R26, R6 ;  /* 0x00000006001a7202 */ /* 0x000fce0000000f00 */
.L_x_361:
[----:B------:R-:W-:Y:S05]  /*7240*/  BSYNC.RECONVERGENT B2 ;  /* 0x0000000000027941 */ /* 0x000fea0003800200 */
.L_x_360:
        /* <DEDUP_REMOVED lines=16> */
.L_x_363:
[----:B------:R-:W-:Y:S05]  /*7350*/  BSYNC.RECONVERGENT B2 ;  /* 0x0000000000027941 */ /* 0x000fea0003800200 */
.L_x_362:
        /* <DEDUP_REMOVED lines=14> */
.L_x_365:
[----:B------:R-:W-:Y:S05]  /*7440*/  BSYNC.RECONVERGENT B2 ;  /* 0x0000000000027941 */ /* 0x000fea0003800200 */
.L_x_364:
        /* <DEDUP_REMOVED lines=16> */
.L_x_367:
[----:B------:R-:W-:Y:S05]  /*7550*/  BSYNC.RECONVERGENT B2 ;  /* 0x0000000000027941 */ /* 0x000fea0003800200 */
.L_x_366:
        /* <DEDUP_REMOVED lines=16> */
.L_x_369:
[----:B------:R-:W-:Y:S05]  /*7660*/  BSYNC.RECONVERGENT B2 ;  /* 0x0000000000027941 */ /* 0x000fea0003800200 */
.L_x_368:
[----:B------:R-:W0:Y:S01]  /*7670*/  LDC R7, c[0x0][0x388] ;  /* 0x0000e200ff077b82 */ /* 0x000e220000000800 */
[----:B------:R-:W1:Y:S01]  /*7680*/  MUFU.RCP R6, R25 ;  /* 0x0000001900067308 */ /* 0x000e620000001000 */
[----:B------:R-:W-:Y:S01]  /*7690*/  BSSY.RECONVERGENT B2, `(.L_x_370) ;  /* 0x000000d000027945 */ /* 0x000fe20003800200 */
[----:B-1----:R-:W-:-:S04]  /*76a0*/  FFMA R19, R6, -R25, 1 ;  /* 0x3f80000006137423 */ /* 0x002fc80000000819 */
[----:B------:R-:W-:Y:S01]  /*76b0*/  FFMA R6, R6, R19, R6 ;  /* 0x0000001306067223 */ /* 0x000fe20000000006 */
[----:B0-----:R-:W-:-:S04]  /*76c0*/  FMUL R7, R7, 0.5 ;  /* 0x3f00000007077820 */ /* 0x001fc80000400000 */
[----:B------:R-:W0:Y:S01]  /*76d0*/  FCHK P0, R7, R25 ;  /* 0x0000001907007302 */ /* 0x000e220000000000 */
[----:B------:R-:W-:-:S04]  /*76e0*/  FFMA R18, R7, R6, RZ ;  /* 0x0000000607127223 */ /* 0x000fc800000000ff */
[----:B------:R-:W-:-:S04]  /*76f0*/  FFMA R79, R18, -R25, R7 ;  /* 0x80000019124f7223 */ /* 0x000fc80000000007 */
[----:B------:R-:W-:Y:S01]  /*7700*/  FFMA R79, R6, R79, R18 ;  /* 0x0000004f064f7223 */ /* 0x000fe20000000012 */
[----:B0-----:R-:W-:Y:S06]  /*7710*/  @!P0 BRA `(.L_x_371) ;  /* 0x0000000000108947 */ /* 0x001fec0003800000 */
[----:B------:R-:W-:Y:S02]  /*7720*/  MOV R6, R25 ;  /* 0x0000001900067202 */ /* 0x000fe40000000f00 */
[----:B------:R-:W-:-:S07]  /*7730*/  MOV R18, 0x7750 ;  /* 0x0000775000127802 */ /* 0x000fce0000000f00 */
[----:B------:R-:W-:Y:S05]  /*7740*/  CALL.REL.NOINC `($__internal_5_$__cuda_sm3x_div_rn_noftz_f32_slowpath) ;  /* 0x000000a0000c7944 */ /* 0x000fea0003c00000 */
[----:B------:R-:W-:-:S07]  /*7750*/  MOV R79, R6 ;  /* 0x00000006004f7202 */ /* 0x000fce0000000f00 */
.L_x_371:
[----:B------:R-:W-:Y:S05]  /*7760*/  BSYNC.RECONVERGENT B2 ;  /* 0x0000000000027941 */ /* 0x000fea0003800200 */
.L_x_370:
        /* <DEDUP_REMOVED lines=15> */
.L_x_373:
[----:B------:R-:W-:Y:S05]  /*7860*/  BSYNC.RECONVERGENT B2 ;  /* 0x0000000000027941 */ /* 0x000fea0003800200 */
.L_x_372:
[----:B------:R-:W0:Y:S01]  /*7870*/  MUFU.RCP R7, R10 ;  /* 0x0000000a00077308 */ /* 0x000e220000001000 */
[----:B------:R-:W-:Y:S01]  /*7880*/  FADD R19, R23, R23 ;  /* 0x0000001717137221 */ /* 0x000fe20000000000 */
[----:B------:R-:W-:Y:S06]  /*7890*/  BSSY.RECONVERGENT B2, `(.L_x_374) ;  /* 0x000000d000027945 */ /* 0x000fec0003800200 */
        /* <DEDUP_REMOVED lines=12> */
.L_x_375:
[----:B------:R-:W-:Y:S05]  /*7960*/  BSYNC.RECONVERGENT B2 ;  /* 0x0000000000027941 */ /* 0x000fea0003800200 */
.L_x_374:
[----:B------:R-:W0:Y:S01]  /*7970*/  LDC R7, c[0x0][0x38c] ;  /* 0x0000e300ff077b82 */ /* 0x000e220000000800 */
[----:B------:R-:W1:Y:S01]  /*7980*/  MUFU.RCP R19, R70 ;  /* 0x0000004600137308 */ /* 0x000e620000001000 */
[----:B------:R-:W-:Y:S01]  /*7990*/  FMUL R74, R23, R23 ;  /* 0x00000017174a7220 */ /* 0x000fe20000400000 */
[----:B------:R-:W-:Y:S01]  /*79a0*/  BSSY.RECONVERGENT B2, `(.L_x_376) ;  /* 0x000000d000027945 */ /* 0x000fe20003800200 */
[----:B-1----:R-:W-:-:S04]  /*79b0*/  FFMA R6, R19, -R70, 1 ;  /* 0x3f80000013067423 */ /* 0x002fc80000000846 */
[----:B------:R-:W-:Y:S01]  /*79c0*/  FFMA R6, R19, R6, R19 ;  /* 0x0000000613067223 */ /* 0x000fe20000000013 */
[----:B0-----:R-:W-:-:S04]  /*79d0*/  FMUL R7, R7, 3 ;  /* 0x4040000007077820 */ /* 0x001fc80000400000 */
[----:B------:R-:W-:-:S04]  /*79e0*/  FMUL R7, R74, R7 ;  /* 0x000000074a077220 */ /* 0x000fc80000400000 */
        /* <DEDUP_REMOVED lines=8> */
.L_x_377:
[----:B------:R-:W-:Y:S05]  /*7a70*/  BSYNC.RECONVERGENT B2 ;  /* 0x0000000000027941 */ /* 0x000fea0003800200 */
.L_x_376:
[----:B------:R-:W0:Y:S01]  /*7a80*/  LDCU UR5, c[0x0][0x3a0] ;  /* 0x00007400ff0577ac */ /* 0x000e220008000800 */
[----:B------:R-:W1:Y:S01]  /*7a90*/  LDC R18, c[0x0][0x394] ;  /* 0x0000e500ff127b82 */ /* 0x000e620000000800 */
[----:B------:R-:W-:Y:S01]  /*7aa0*/  FMUL R7, R23, R74 ;  /* 0x0000004a17077220 */ /* 0x000fe20000400000 */
[----:B------:R-:W-:Y:S01]  /*7ab0*/  BSSY.RECONVERGENT B2, `(.L_x_378) ;  /* 0x0000010000027945 */ /* 0x000fe20003800200 */
[----:B------:R-:W-:Y:S01]  /*7ac0*/  FADD R24, R6, R24 ;  /* 0x0000001806187221 */ /* 0x000fe20000000000 */
[----:B0-----:R-:W-:-:S04]  /*7ad0*/  FMUL R47, R70, UR5 ;  /* 0x00000005462f7c20 */ /* 0x001fc80008400000 */
[----:B------:R-:W0:Y:S01]  /*7ae0*/  MUFU.RCP R20, R47 ;  /* 0x0000002f00147308 */ /* 0x000e220000001000 */
[----:B-1----:R-:W-:-:S04]  /*7af0*/  FMUL R18, R18, 4 ;  /* 0x4080000012127820 */ /* 0x002fc80000400000 */
[----:B------:R-:W-:-:S04]  /*7b00*/  FMUL R7, R7, R18 ;  /* 0x0000001207077220 */ /* 0x000fc80000400000 */
        /* <DEDUP_REMOVED lines=10> */
.L_x_379:
[----:B------:R-:W-:Y:S05]  /*7bb0*/  BSYNC.RECONVERGENT B2 ;  /* 0x0000000000027941 */ /* 0x000fea0003800200 */
.L_x_378:
[----:B------:R-:W0:Y:S01]  /*7bc0*/  MUFU.RCP R73, R10 ;  /* 0x0000000a00497308 */ /* 0x000e220000001000 */
[----:B------:R-:W-:Y:S01]  /*7bd0*/  FADD R7, R77, R77 ;  /* 0x0000004d4d077221 */ /* 0x000fe20000000000 */
[----:B------:R-:W-:Y:S01]  /*7be0*/  FADD R24, R24, R6 ;  /* 0x0000000618187221 */ /* 0x000fe20000000000 */
[----:B------:R-:W-:Y:S03]  /*7bf0*/  BSSY.RECONVERGENT B2, `(.L_x_380) ;  /* 0x000000d000027945 */ /* 0x000fe60003800200 */
[----:B------:R-:W-:Y:S02]  /*7c00*/  FMUL R46, R24, R79 ;  /* 0x0000004f182e7220 */ /* 0x000fe40000400000 */
        /* <DEDUP_REMOVED lines=11> */
.L_x_381:
[----:B------:R-:W-:Y:S05]  /*7cc0*/  BSYNC.RECONVERGENT B2 ;  /* 0x0000000000027941 */ /* 0x000fea0003800200 */
.L_x_380:
        /* <DEDUP_REMOVED lines=14> */
[----:B------:R-:W-:Y:S02]  /*7db0*/  MOV R6, R70 ;  /* 0x0000004600067202 */ /* 0x000fe40000000f00 */
[----:B------:R-:W-:-:S07]  /*7dc0*/  MOV R18, 0x7de0 ;  /* 0x00007de000127802 */ /* 0x000fce0000000f00 */
[----:B------:R-:W-:Y:S05]  /*7dd0*/  CALL.REL.NOINC `($__internal_5_$__cuda_sm3x_div_rn_noftz_f32_slowpath) ;  /* 0x0000009800687944 */ /* 0x000fea0003c00000 */
[----:B------:R-:W-:-:S07]  /*7de0*/  MOV R18, R6 ;  /* 0x0000000600127202 */ /* 0x000fce0000000f00 */
.L_x_383:
[----:B------:R-:W-:Y:S05]  /*7df0*/  BSYNC.RECONVERGENT B2 ;  /* 0x0000000000027941 */ /* 0x000fea0003800200 */
.L_x_382:
[----:B------:R-:W0:Y:S01]  /*7e00*/  LDC R7, c[0x0][0x398] ;  /* 0x0000e600ff077b82 */ /* 0x000e220000000800 */
[----:B------:R-:W1:Y:S01]  /*7e10*/  MUFU.RCP R20, R47 ;  /* 0x0000002f00147308 */ /* 0x000e620000001000 */
[----:B------:R-:W-:Y:S01]  /*7e20*/  FMUL R6, R77, R72 ;  /* 0x000000484d067220 */ /* 0x000fe20000400000 */
[----:B------:R-:W-:Y:S01]  /*7e30*/  BSSY.RECONVERGENT B2, `(.L_x_384) ;  /* 0x000000f000027945 */ /* 0x000fe20003800200 */
[----:B------:R-:W-:Y:S01]  /*7e40*/  FADD R73, R18, R73 ;  /* 0x0000004912497221 */ /* 0x000fe20000000000 */
[----:B-1----:R-:W-:Y:S01]  /*7e50*/  FFMA R19, -R47, R20, 1 ;  /* 0x3f8000002f137423 */ /* 0x002fe20000000114 */
[----:B0-----:R-:W-:-:S04]  /*7e60*/  FMUL R7, R7, 4 ;  /* 0x4080000007077820 */ /* 0x001fc80000400000 */
[----:B------:R-:W-:Y:S01]  /*7e70*/  FMUL R26, R6, R7 ;  /* 0x00000007061a7220 */ /* 0x000fe20000400000 */
[----:B------:R-:W-:-:S03]  /*7e80*/  FFMA R6, R20, R19, R20 ;  /* 0x0000001314067223 */ /* 0x000fc60000000014 */
[----:B------:R-:W0:Y:S01]  /*7e90*/  FCHK P0, R26, R47 ;  /* 0x0000002f1a007302 */ /* 0x000e220000000000 */
[----:B------:R-:W-:-:S04]  /*7ea0*/  FFMA R7, R6, R26, RZ ;  /* 0x0000001a06077223 */ /* 0x000fc800000000ff */
[----:B------:R-:W-:-:S04]  /*7eb0*/  FFMA R20, -R47, R7, R26 ;  /* 0x000000072f147223 */ /* 0x000fc8000000011a */
[----:B------:R-:W-:Y:S01]  /*7ec0*/  FFMA R6, R6, R20, R7 ;  /* 0x0000001406067223 */ /* 0x000fe20000000007 */
[----:B0-----:R-:W-:Y:S06]  /*7ed0*/  @!P0 BRA `(.L_x_385) ;  /* 0x0000000000108947 */ /* 0x001fec0003800000 */
[----:B------:R-:W-:Y:S02]  /*7ee0*/  MOV R7, R26 ;  /* 0x0000001a00077202 */ /* 0x000fe40000000f00 */
[----:B------:R-:W-:Y:S02]  /*7ef0*/  MOV R6, R47 ;  /* 0x0000002f00067202 */ /* 0x000fe40000000f00 */
[----:B------:R-:W-:-:S07]  /*7f00*/  MOV R18, 0x7f20 ;  /* 0x00007f2000127802 */ /* 0x000fce0000000f00 */
[----:B------:R-:W-:Y:S05]  /*7f10*/  CALL.REL.NOINC `($__internal_5_$__cuda_sm3x_div_rn_noftz_f32_slowpath) ;  /* 0x0000009800187944 */ /* 0x000fea0003c00000 */
.L_x_385:
[----:B------:R-:W-:Y:S05]  /*7f20*/  BSYNC.RECONVERGENT B2 ;  /* 0x0000000000027941 */ /* 0x000fea0003800200 */
.L_x_384:
[C---:B------:R-:W-:Y:S01]  /*7f30*/  FMUL R7, |R42|.reuse, 16777216 ;  /* 0x4b8000002a077820 */ /* 0x040fe20000400200 */
[----:B------:R-:W-:Y:S01]  /*7f40*/  FSETP.GEU.AND P0, PT, |R42|, 1.175494350822287508e-38, PT ;  /* 0x008000002a00780b */ /* 0x000fe20003f0e200 */
[C---:B------:R-:W-:Y:S01]  /*7f50*/  FMUL R20, |R11|.reuse, 16777216 ;  /* 0x4b8000000b147820 */ /* 0x040fe20000400200 */
[----:B------:R-:W-:Y:S01]  /*7f60*/  FSETP.GEU.AND P1, PT, |R11|, 1.175494350822287508e-38, PT ;  /* 0x008000000b00780b */ /* 0x000fe20003f2e200 */
[----:B------:R-:W-:Y:S01]  /*7f70*/  FMUL R21, |R24|, 16777216 ;  /* 0x4b80000018157820 */ /* 0x000fe20000400200 */
[----:B------:R-:W-:Y:S01]  /*7f80*/  FSEL R7, R7, |R42|, !P0 ;  /* 0x4000002a07077208 */ /* 0x000fe20004000000 */
[----:B------:R-:W-:Y:S01]  /*7f90*/  HFMA2 R38, -RZ, RZ, 0.771484375, 0.21533203125 ;  /* 0x3a2c32e4ff267431 */ /* 0x000fe200000001ff */
[----:B------:R-:W-:Y:S01]  /*7fa0*/  FSEL R20, R20, |R11|, !P1 ;  /* 0x4000000b14147208 */ /* 0x000fe20004800000 */
[----:B------:R-:W-:Y:S01]  /*7fb0*/  FADD R73, R73, R6 ;  /* 0x0000000649497221 */ /* 0x000fe20000000000 */
[----:B------:R-:W-:Y:S01]  /*7fc0*/  IADD3 R18, PT, PT, R7, -0x3f3504f3, RZ ;  /* 0xc0cafb0d07127810 */ /* 0x000fe20007ffe0ff */
[----:B------:R-:W-:Y:S01]  /*7fd0*/  FADD R41, R11, 1.5 ;  /* 0x3fc000000b297421 */ /* 0x000fe20000000000 */
[----:B------:R-:W-:Y:S01]  /*7fe0*/  FSETP.GEU.AND P2, PT, |R24|, 1.175494350822287508e-38, PT ;  /* 0x008000001800780b */ /* 0x000fe20003f4e200 */
[----:B------:R-:W-:Y:S01]  /*7ff0*/  FADD R39, R42, R42 ;  /* 0x0000002a2a277221 */ /* 0x000fe20000000000 */
[----:B------:R-:W-:Y:S01]  /*8000*/  IADD3 R19, PT, PT, R20, -0x3f3504f3, RZ ;  /* 0xc0cafb0d14137810 */ /* 0x000fe20007ffe0ff */
[----:B------:R-:W-:Y:S01]  /*8010*/  BSSY.RECONVERGENT B2, `(.L_x_386) ;  /* 0x00000d3000027945 */ /* 0x000fe20003800200 */
[----:B------:R-:W-:-:S02]  /*8020*/  LOP3.LUT R18, R18, 0xff800000, RZ, 0xc0, !PT ;  /* 0xff80000012127812 */ /* 0x000fc400078ec0ff */
[----:B------:R-:W-:Y:S02]  /*8030*/  FSEL R25, R21, |R24|, !P2 ;  /* 0x4000001815197208 */ /* 0x000fe40005000000 */
[----:B------:R-:W-:Y:S02]  /*8040*/  LOP3.LUT R21, R19, 0xff800000, RZ, 0xc0, !PT ;  /* 0xff80000013157812 */ /* 0x000fe400078ec0ff */
[----:B------:R-:W-:Y:S02]  /*8050*/  IADD3 R7, PT, PT, R7, -R18, RZ ;  /* 0x8000001207077210 */ /* 0x000fe40007ffe0ff */
[----:B------:R-:W-:Y:S02]  /*8060*/  IADD3 R19, PT, PT, R25, -0x3f3504f3, RZ ;  /* 0xc0cafb0d19137810 */ /* 0x000fe40007ffe0ff */
[----:B------:R-:W-:Y:S01]  /*8070*/  IADD3 R29, PT, PT, R20, -R21, RZ ;  /* 0x80000015141d7210 */ /* 0x000fe20007ffe0ff */
[----:B------:R-:W-:Y:S01]  /*8080*/  FADD R27, R7, 1 ;  /* 0x3f800000071b7421 */ /* 0x000fe20000000000 */
[----:B------:R-:W-:Y:S01]  /*8090*/  LOP3.LUT R34, R19, 0xff800000, RZ, 0xc0, !PT ;  /* 0xff80000013227812 */ /* 0x000fe200078ec0ff */
[----:B------:R-:W-:Y:S01]  /*80a0*/  FADD R28, R7, -1 ;  /* 0xbf800000071c7421 */ /* 0x000fe20000000000 */
[----:B------:R-:W-:Y:S01]  /*80b0*/  FSEL R26, RZ, -24, P0 ;  /* 0xc1c00000ff1a7808 */ /* 0x000fe20000000000 */
[----:B------:R-:W-:Y:S01]  /*80c0*/  FADD R20, R29, 1 ;  /* 0x3f8000001d147421 */ /* 0x000fe20000000000 */
[----:B------:R-:W-:Y:S01]  /*80d0*/  IADD3 R31, PT, PT, R25, -R34, RZ ;  /* 0x80000022191f7210 */ /* 0x000fe20007ffe0ff */
[----:B------:R-:W0:Y:S01]  /*80e0*/  MUFU.RCP R27, R27 ;  /* 0x0000001b001b7308 */ /* 0x000e220000001000 */
[----:B------:R-:W-:Y:S01]  /*80f0*/  I2FP.F32.S32 R19, R18 ;  /* 0x0000001200137245 */ /* 0x000fe20000201400 */
[----:B------:R-:W-:Y:S01]  /*8100*/  FADD R32, R29, -1 ;  /* 0xbf8000001d207421 */ /* 0x000fe20000000000 */
[----:B------:R-:W-:Y:S01]  /*8110*/  FADD R18, R28, R28 ;  /* 0x0000001c1c127221 */ /* 0x000fe20000000000 */
[C---:B------:R-:W-:Y:S01]  /*8120*/  FADD R25, R31.reuse, 1 ;  /* 0x3f8000001f197421 */ /* 0x040fe20000000000 */
[----:B------:R-:W-:Y:S01]  /*8130*/  FADD R37, R31, -1 ;  /* 0xbf8000001f257421 */ /* 0x000fe20000000000 */
[----:B------:R-:W-:Y:S01]  /*8140*/  FADD R7, R32, R32 ;  /* 0x0000002020077221 */ /* 0x000fe20000000000 */
[----:B------:R-:W-:Y:S01]  /*8150*/  FFMA R26, R19, 1.1920928955078125e-07, R26 ;  /* 0x34000000131a7823 */ /* 0x000fe2000000001a */
[----:B------:R-:W1:Y:S01]  /*8160*/  MUFU.RCP R20, R20 ;  /* 0x0000001400147308 */ /* 0x000e620000001000 */
[----:B------:R-:W-:Y:S01]  /*8170*/  FADD R36, R37, R37 ;  /* 0x0000002525247221 */ /* 0x000fe20000000000 */
[----:B------:R-:W-:-:S02]  /*8180*/  FSEL R30, RZ, -24, P1 ;  /* 0xc1c00000ff1e7808 */ /* 0x000fc40000800000 */
[----:B------:R-:W-:Y:S02]  /*8190*/  I2FP.F32.S32 R21, R21 ;  /* 0x0000001500157245 */ /* 0x000fe40000201400 */
[----:B------:R-:W-:Y:S02]  /*81a0*/  FSEL R33, RZ, -24, P2 ;  /* 0xc1c00000ff217808 */ /* 0x000fe40001000000 */
[----:B------:R-:W2:Y:S01]  /*81b0*/  MUFU.RCP R25, R25 ;  /* 0x0000001900197308 */ /* 0x000ea20000001000 */
[----:B0-----:R-:W-:Y:S01]  /*81c0*/  FMUL R19, R27, R18 ;  /* 0x000000121b137220 */ /* 0x001fe20000400000 */
[----:B------:R-:W-:Y:S01]  /*81d0*/  I2FP.F32.S32 R34, R34 ;  /* 0x0000002200227245 */ /* 0x000fe20000201400 */
[----:B------:R-:W-:Y:S01]  /*81e0*/  FFMA R30, R21, 1.1920928955078125e-07, R30 ;  /* 0x34000000151e7823 */ /* 0x000fe2000000001e */
[----:B------:R-:W-:Y:S01]  /*81f0*/  LOP3.LUT R39, R39, 0x7fffffff, RZ, 0xc0, !PT ;  /* 0x7fffffff27277812 */ /* 0x000fe200078ec0ff */
[----:B------:R-:W-:Y:S02]  /*8200*/  FADD R18, R28, -R19 ;  /* 0x800000131c127221 */ /* 0x000fe40000000000 */
[----:B------:R-:W-:Y:S01]  /*8210*/  FFMA R21, R34, 1.1920928955078125e-07, R33 ;  /* 0x3400000022157823 */ /* 0x000fe20000000021 */
[----:B-1----:R-:W-:Y:S01]  /*8220*/  FMUL R7, R20, R7 ;  /* 0x0000000714077220 */ /* 0x002fe20000400000 */
[----:B------:R-:W-:-:S03]  /*8230*/  FADD R29, R18, R18 ;  /* 0x00000012121d7221 */ /* 0x000fc60000000000 */
[----:B------:R-:W-:Y:S01]  /*8240*/  FADD R31, R32, -R7 ;  /* 0x80000007201f7221 */ /* 0x000fe20000000000 */
[-C--:B------:R-:W-:Y:S01]  /*8250*/  FFMA R28, R28, -R19.reuse, R29 ;  /* 0x800000131c1c7223 */ /* 0x080fe2000000001d */
[----:B------:R-:W-:Y:S01]  /*8260*/  FMUL R29, R19, R19 ;  /* 0x00000013131d7220 */ /* 0x000fe20000400000 */
[----:B--2---:R-:W-:Y:S01]  /*8270*/  FMUL R18, R25, R36 ;  /* 0x0000002419127220 */ /* 0x004fe20000400000 */
[----:B------:R-:W-:-:S03]  /*8280*/  FADD R31, R31, R31 ;  /* 0x0000001f1f1f7221 */ /* 0x000fc60000000000 */
[----:B------:R-:W-:Y:S01]  /*8290*/  FADD R33, R37, -R18 ;  /* 0x8000001225217221 */ /* 0x000fe20000000000 */
[-C--:B------:R-:W-:Y:S01]  /*82a0*/  FFMA R35, R32, -R7.reuse, R31 ;  /* 0x8000000720237223 */ /* 0x080fe2000000001f */
[----:B------:R-:W-:Y:S01]  /*82b0*/  FMUL R31, R27, R28 ;  /* 0x0000001c1b1f7220 */ /* 0x000fe20000400000 */
[----:B------:R-:W-:Y:S01]  /*82c0*/  FFMA R32, R29, R38, 0.0032181653659790754318 ;  /* 0x3b52e7db1d207423 */ /* 0x000fe20000000026 */
[----:B------:R-:W-:Y:S01]  /*82d0*/  FADD R34, R33, R33 ;  /* 0x0000002121227221 */ /* 0x000fe20000000000 */
[----:B------:R-:W-:Y:S01]  /*82e0*/  FMUL R33, R7, R7 ;  /* 0x0000000707217220 */ /* 0x000fe20000400000 */
[----:B------:R-:W-:Y:S01]  /*82f0*/  FMUL R28, R20, R35 ;  /* 0x00000023141c7220 */ /* 0x000fe20000400000 */
[----:B------:R-:W-:Y:S01]  /*8300*/  FFMA R20, R19, 1.4426950216293334961, R26 ;  /* 0x3fb8aa3b13147823 */ /* 0x000fe2000000001a */
[----:B------:R-:W-:Y:S01]  /*8310*/  FFMA R36, R37, -R18, R34 ;  /* 0x8000001225247223 */ /* 0x000fe20000000022 */
[----:B------:R-:W-:Y:S01]  /*8320*/  FFMA R34, R33, R38, 0.0032181653659790754318 ;  /* 0x3b52e7db21227423 */ /* 0x000fe20000000026 */
[----:B------:R-:W-:Y:S01]  /*8330*/  FFMA R32, R29, R32, 0.018033718690276145935 ;  /* 0x3c93bb731d207423 */ /* 0x000fe20000000020 */
[----:B------:R-:W-:Y:S01]  /*8340*/  FADD R26, R26, -R20 ;  /* 0x800000141a1a7221 */ /* 0x000fe20000000000 */
[----:B------:R-:W-:Y:S01]  /*8350*/  FMUL R27, R25, R36 ;  /* 0x00000024191b7220 */ /* 0x000fe20000400000 */
[----:B------:R-:W-:Y:S01]  /*8360*/  FFMA R34, R33, R34, 0.018033718690276145935 ;  /* 0x3c93bb7321227423 */ /* 0x000fe20000000022 */
[----:B------:R-:W-:Y:S01]  /*8370*/  FFMA R25, R7, 1.4426950216293334961, R30 ;  /* 0x3fb8aa3b07197823 */ /* 0x000fe2000000001e */
[----:B------:R-:W-:Y:S01]  /*8380*/  FFMA R26, R19, 1.4426950216293334961, R26 ;  /* 0x3fb8aa3b131a7823 */ /* 0x000fe2000000001a */
[----:B------:R-:W-:Y:S01]  /*8390*/  FMUL R35, R18, R18 ;  /* 0x0000001212237220 */ /* 0x000fe20000400000 */
[----:B------:R-:W-:Y:S01]  /*83a0*/  FFMA R32, R29, R32, 0.12022458761930465698 ;  /* 0x3df6384f1d207423 */ /* 0x000fe20000000020 */
[----:B------:R-:W-:Y:S01]  /*83b0*/  FFMA R34, R33, R34, 0.12022458761930465698 ;  /* 0x3df6384f21227423 */ /* 0x000fe20000000022 */
[----:B------:R-:W-:Y:S01]  /*83c0*/  FADD R36, R30, -R25 ;  /* 0x800000191e247221 */ /* 0x000fe20000000000 */
[----:B------:R-:W-:Y:S01]  /*83d0*/  FFMA R30, R31, 1.4426950216293334961, R26 ;  /* 0x3fb8aa3b1f1e7823 */ /* 0x000fe2000000001a */
[----:B------:R-:W-:Y:S01]  /*83e0*/  FFMA R26, R18, 1.4426950216293334961, R21 ;  /* 0x3fb8aa3b121a7823 */ /* 0x000fe20000000015 */
[----:B------:R-:W-:Y:S01]  /*83f0*/  FFMA R38, R35, R38, 0.0032181653659790754318 ;  /* 0x3b52e7db23267423 */ /* 0x000fe20000000026 */
[----:B------:R-:W-:Y:S01]  /*8400*/  FMUL R32, R29, R32 ;  /* 0x000000201d207220 */ /* 0x000fe20000400000 */
[----:B------:R-:W-:Y:S01]  /*8410*/  FMUL R34, R33, R34 ;  /* 0x0000002221227220 */ /* 0x000fe20000400000 */
[----:B------:R-:W-:Y:S01]  /*8420*/  FFMA R33, R7, 1.4426950216293334961, R36 ;  /* 0x3fb8aa3b07217823 */ /* 0x000fe20000000024 */
[----:B------:R-:W-:Y:S01]  /*8430*/  FFMA R38, R35, R38, 0.018033718690276145935 ;  /* 0x3c93bb7323267423 */ /* 0x000fe20000000026 */
[----:B------:R-:W-:Y:S01]  /*8440*/  FADD R21, R21, -R26 ;  /* 0x8000001a15157221 */ /* 0x000fe20000000000 */
[----:B------:R-:W-:Y:S01]  /*8450*/  FFMA R30, R19, 1.9251366722983220825e-08, R30 ;  /* 0x32a55e34131e7823 */ /* 0x000fe2000000001e */
[----:B------:R-:W-:Y:S01]  /*8460*/  FMUL R29, R32, 3 ;  /* 0x40400000201d7820 */ /* 0x000fe20000400000 */
[----:B------:R-:W-:Y:S01]  /*8470*/  FFMA R36, R28, 1.4426950216293334961, R33 ;  /* 0x3fb8aa3b1c247823 */ /* 0x000fe20000000021 */
[----:B------:R-:W-:Y:S01]  /*8480*/  FFMA R38, R35, R38, 0.12022458761930465698 ;  /* 0x3df6384f23267423 */ /* 0x000fe20000000026 */
[----:B------:R-:W-:Y:S01]  /*8490*/  FFMA R40, R18, 1.4426950216293334961, R21 ;  /* 0x3fb8aa3b12287823 */ /* 0x000fe20000000015 */
[----:B------:R-:W-:Y:S01]  /*84a0*/  FFMA R30, R31, R29, R30 ;  /* 0x0000001d1f1e7223 */ /* 0x000fe2000000001e */
[----:B------:R-:W-:Y:S01]  /*84b0*/  FFMA R21, R7, 1.9251366722983220825e-08, R36 ;  /* 0x32a55e3407157823 */ /* 0x000fe20000000024 */
[----:B------:R-:W-:Y:S01]  /*84c0*/  FMUL R29, R34, 3 ;  /* 0x40400000221d7820 */ /* 0x000fe20000400000 */
[----:B------:R-:W-:Y:S01]  /*84d0*/  FMUL R35, R35, R38 ;  /* 0x0000002623237220 */ /* 0x000fe20000400000 */
[----:B------:R-:W-:Y:S01]  /*84e0*/  FFMA R31, R27, 1.4426950216293334961, R40 ;  /* 0x3fb8aa3b1b1f7823 */ /* 0x000fe20000000028 */
[----:B------:R-:W-:Y:S01]  /*84f0*/  FFMA R19, R19, R32, R30 ;  /* 0x0000002013137223 */ /* 0x000fe2000000001e */
[----:B------:R-:W-:Y:S01]  /*8500*/  FFMA R28, R28, R29, R21 ;  /* 0x0000001d1c1c7223 */ /* 0x000fe20000000015 */
[----:B------:R-:W-:Y:S01]  /*8510*/  FMUL R29, R35, 3 ;  /* 0x40400000231d7820 */ /* 0x000fe20000400000 */
[----:B------:R-:W-:Y:S01]  /*8520*/  FFMA R30, R18, 1.9251366722983220825e-08, R31 ;  /* 0x32a55e34121e7823 */ /* 0x000fe2000000001f */
[C---:B------:R-:W-:Y:S01]  /*8530*/  FADD R21, R20.reuse, R19 ;  /* 0x0000001314157221 */ /* 0x040fe20000000000 */
[----:B------:R-:W-:Y:S01]  /*8540*/  FFMA R34, R7, R34, R28 ;  /* 0x0000002207227223 */ /* 0x000fe2000000001c */
[----:B------:R-:W-:Y:S01]  /*8550*/  MUFU.RCP R33, R70 ;  /* 0x0000004600217308 */ /* 0x000fe20000001000 */
[----:B------:R-:W-:Y:S01]  /*8560*/  FFMA R29, R27, R29, R30 ;  /* 0x0000001d1b1d7223 */ /* 0x000fe2000000001e */
[----:B------:R-:W-:Y:S01]  /*8570*/  FMUL R28, R21, 1.5 ;  /* 0x3fc00000151c7820 */ /* 0x000fe20000400000 */
[----:B------:R-:W-:Y:S01]  /*8580*/  FADD R30, R25, R34 ;  /* 0x00000022191e7221 */ /* 0x000fe20000000000 */
[----:B------:R-:W-:Y:S01]  /*8590*/  FADD R20, -R20, R21 ;  /* 0x0000001514147221 */ /* 0x000fe20000000100 */
[----:B------:R-:W-:Y:S01]  /*85a0*/  FFMA R29, R18, R35, R29 ;  /* 0x00000023121d7223 */ /* 0x000fe2000000001d */
[----:B------:R-:W-:Y:S01]  /*85b0*/  FFMA R21, R21, 1.5, -R28 ;  /* 0x3fc0000015157823 */ /* 0x000fe2000000081c */
[----:B------:R-:W-:Y:S01]  /*85c0*/  FMUL R27, R30, 1.5 ;  /* 0x3fc000001e1b7820 */ /* 0x000fe20000400000 */
[----:B------:R-:W0:Y:S01]  /*85d0*/  FRND R7, R28 ;  /* 0x0000001c00077307 */ /* 0x000e220000201000 */
[----:B------:R-:W-:Y:S01]  /*85e0*/  FADD R31, R26, R29 ;  /* 0x0000001d1a1f7221 */ /* 0x000fe20000000000 */
[----:B------:R-:W-:Y:S01]  /*85f0*/  FADD R20, R19, -R20 ;  /* 0x8000001413147221 */ /* 0x000fe20000000000 */
[----:B------:R-:W-:Y:S01]  /*8600*/  FADD R25, -R25, R30 ;  /* 0x0000001e19197221 */ /* 0x000fe20000000100 */
[----:B------:R-:W-:Y:S01]  /*8610*/  FFMA R30, R30, 1.5, -R27 ;  /* 0x3fc000001e1e7823 */ /* 0x000fe2000000081b */
[----:B------:R-:W-:Y:S01]  /*8620*/  FMUL R18, R31, 2 ;  /* 0x400000001f127820 */ /* 0x000fe20000400000 */
[----:B------:R-:W-:Y:S01]  /*8630*/  FADD R26, -R26, R31 ;  /* 0x0000001f1a1a7221 */ /* 0x000fe20000000100 */
[----:B------:R-:W-:Y:S01]  /*8640*/  FFMA R20, R20, 1.5, R21 ;  /* 0x3fc0000014147823 */ /* 0x000fe20000000015 */
[----:B------:R-:W1:Y:S01]  /*8650*/  FRND R32, R27 ;  /* 0x0000001b00207307 */ /* 0x000e620000201000 */
[----:B------:R-:W2:Y:S01]  /*8660*/  LDC R21, c[0x0][0x38c] ;  /* 0x0000e300ff157b82 */ /* 0x000ea20000000800 */
[----:B------:R-:W-:Y:S01]  /*8670*/  FADD R25, R34, -R25 ;  /* 0x8000001922197221 */ /* 0x000fe20000000000 */
[----:B------:R-:W-:Y:S01]  /*8680*/  FADD R26, R29, -R26 ;  /* 0x8000001a1d1a7221 */ /* 0x000fe20000000000 */
[----:B------:R-:W-:Y:S01]  /*8690*/  FFMA R31, R31, 2, -R18 ;  /* 0x400000001f1f7823 */ /* 0x000fe20000000812 */
[----:B------:R-:W-:Y:S01]  /*86a0*/  MOV R34, 0x391fcb8e ;  /* 0x391fcb8e00227802 */ /* 0x000fe20000000f00 */
[----:B------:R-:W-:Y:S01]  /*86b0*/  FFMA R25, R25, 1.5, R30 ;  /* 0x3fc0000019197823 */ /* 0x000fe2000000001e */
[----:B0-----:R-:W-:Y:S01]  /*86c0*/  FSETP.GT.AND P0, PT, R7, RZ, PT ;  /* 0x000000ff0700720b */ /* 0x001fe20003f04000 */
[----:B------:R-:W0:Y:S01]  /*86d0*/  FRND R19, R18 ;  /* 0x0000001200137307 */ /* 0x000e220000201000 */
[----:B------:R-:W-:Y:S01]  /*86e0*/  FADD R7, R28, -R7 ;  /* 0x800000071c077221 */ /* 0x000fe20000000000 */
[----:B------:R-:W-:Y:S01]  /*86f0*/  FFMA R26, R26, 2, R31 ;  /* 0x400000001a1a7823 */ /* 0x000fe2000000001f */
[----:B------:R-:W-:Y:S01]  /*8700*/  FSETP.GT.AND P2, PT, |R27|, 152, PT ;  /* 0x431800001b00780b */ /* 0x000fe20003f44200 */
[----:B------:R-:W-:Y:S01]  /*8710*/  FFMA R6, R33, -R70, 1 ;  /* 0x3f80000021067423 */ /* 0x000fe20000000846 */
[----:B------:R-:W-:Y:S01]  /*8720*/  FADD R7, R20, R7 ;  /* 0x0000000714077221 */ /* 0x000fe20000000000 */
[----:B------:R-:W-:Y:S01]  /*8730*/  FSETP.GEU.AND P3, PT, R27, RZ, PT ;  /* 0x000000ff1b00720b */ /* 0x000fe20003f6e000 */
[----:B------:R-:W-:Y:S01]  /*8740*/  FADD R38, R11, R11 ;  /* 0x0000000b0b267221 */ /* 0x000fe20000000000 */
[----:B-1----:R-:W-:Y:S01]  /*8750*/  FSETP.GT.AND P1, PT, R32, RZ, PT ;  /* 0x000000ff2000720b */ /* 0x002fe20003f24000 */
[----:B------:R-:W-:Y:S01]  /*8760*/  FFMA R20, R7, R34, 0.0013391353422775864601 ;  /* 0x3aaf85ed07147423 */ /* 0x000fe20000000022 */
[----:B------:R-:W-:Y:S01]  /*8770*/  FADD R32, R27, -R32 ;  /* 0x800000201b207221 */ /* 0x000fe20000000000 */
[----:B------:R-:W1:Y:S01]  /*8780*/  F2I.NTZ R31, R18 ;  /* 0x00000012001f7305 */ /* 0x000e620000203100 */
[----:B------:R-:W-:Y:S01]  /*8790*/  SEL R30, RZ, 0x83000000, P1 ;  /* 0x83000000ff1e7807 */ /* 0x000fe20000800000 */
[----:B------:R-:W-:Y:S01]  /*87a0*/  FFMA R20, R7, R20, 0.0096188392490148544312 ;  /* 0x3c1d985607147423 */ /* 0x000fe20000000014 */
[----:B------:R-:W-:Y:S01]  /*87b0*/  FADD R25, R25, R32 ;  /* 0x0000002019197221 */ /* 0x000fe20000000000 */
[----:B0-----:R-:W-:Y:S01]  /*87c0*/  FSETP.GT.AND P6, PT, R19, RZ, PT ;  /* 0x000000ff1300720b */ /* 0x001fe20003fc4000 */
[C---:B------:R-:W-:Y:S01]  /*87d0*/  FADD R19, R18.reuse, -R19 ;  /* 0x8000001312137221 */ /* 0x040fe20000000000 */
[C---:B------:R-:W-:Y:S01]  /*87e0*/  FFMA R20, R7.reuse, R20, 0.055503588169813156128 ;  /* 0x3d6357bb07147423 */ /* 0x040fe20000000014 */
[----:B------:R-:W-:Y:S01]  /*87f0*/  FSETP.GEU.AND P1, PT, R18, RZ, PT ;  /* 0x000000ff1200720b */ /* 0x000fe20003f2e000 */
[----:B------:R-:W0:Y:S01]  /*8800*/  F2I.NTZ R27, R27 ;  /* 0x0000001b001b7305 */ /* 0x000e220000203100 */
[----:B------:R-:W-:Y:S01]  /*8810*/  FADD R29, R26, R19 ;  /* 0x000000131a1d7221 */ /* 0x000fe20000000000 */
[----:B------:R-:W-:Y:S01]  /*8820*/  FFMA R20, R7, R20, 0.24022644758224487305 ;  /* 0x3e75fdec07147423 */ /* 0x000fe20000000014 */
[-C--:B------:R-:W-:Y:S01]  /*8830*/  FFMA R26, R25, R34.reuse, 0.0013391353422775864601 ;  /* 0x3aaf85ed191a7423 */ /* 0x080fe20000000022 */
[----:B------:R-:W-:Y:S01]  /*8840*/  SEL R19, RZ, 0x83000000, P0 ;  /* 0x83000000ff137807 */ /* 0x000fe20000000000 */
[----:B------:R-:W-:Y:S01]  /*8850*/  FFMA R32, R29, R34, 0.0013391353422775864601 ;  /* 0x3aaf85ed1d207423 */ /* 0x000fe20000000022 */
[----:B------:R-:W-:Y:S01]  /*8860*/  FFMA R20, R7, R20, 0.69314718246459960938 ;  /* 0x3f31721807147423 */ /* 0x000fe20000000014 */
[----:B--2---:R-:W-:Y:S01]  /*8870*/  FMUL R34, R21, 6 ;  /* 0x40c0000015227820 */ /* 0x004fe20000400000 */
[----:B------:R-:W-:Y:S01]  /*8880*/  FSETP.GT.AND P0, PT, |R18|, 152, PT ;  /* 0x431800001200780b */ /* 0x000fe20003f04200 */
[----:B------:R-:W-:Y:S01]  /*8890*/  FFMA R32, R29, R32, 0.0096188392490148544312 ;  /* 0x3c1d98561d207423 */ /* 0x000fe20000000020 */
[----:B------:R-:W-:Y:S01]  /*88a0*/  FFMA R20, R7, R20, 1 ;  /* 0x3f80000007147423 */ /* 0x000fe20000000014 */
[----:B------:R-:W-:Y:S01]  /*88b0*/  FMUL R7, R23, R34 ;  /* 0x0000002217077220 */ /* 0x000fe20000400000 */
[----:B------:R-:W-:Y:S01]  /*88c0*/  SEL R34, RZ, 0x83000000, P6 ;  /* 0x83000000ff227807 */ /* 0x000fe20003000000 */
[----:B------:R-:W-:Y:S01]  /*88d0*/  FFMA R32, R29, R32, 0.055503588169813156128 ;  /* 0x3d6357bb1d207423 */ /* 0x000fe20000000020 */
[----:B------:R-:W-:Y:S01]  /*88e0*/  FFMA R26, R25, R26, 0.0096188392490148544312 ;  /* 0x3c1d9856191a7423 */ /* 0x000fe2000000001a */
[----:B------:R-:W-:Y:S01]  /*88f0*/  FSETP.GT.AND P4, PT, |R28|, 152, PT ;  /* 0x431800001c00780b */ /* 0x000fe20003f84200 */
[----:B------:R-:W-:Y:S01]  /*8900*/  FFMA R6, R33, R6, R33 ;  /* 0x0000000621067223 */ /* 0x000fe20000000021 */
[----:B------:R-:W-:Y:S01]  /*8910*/  FFMA R32, R29, R32, 0.24022644758224487305 ;  /* 0x3e75fdec1d207423 */ /* 0x000fe20000000020 */
[----:B------:R-:W-:Y:S01]  /*8920*/  IADD3 R23, PT, PT, R34, 0x7f000000, RZ ;  /* 0x7f00000022177810 */ /* 0x000fe20007ffe0ff */
[----:B------:R-:W-:Y:S01]  /*8930*/  FFMA R26, R25, R26, 0.055503588169813156128 ;  /* 0x3d6357bb191a7423 */ /* 0x000fe2000000001a */
[----:B-1----:R-:W-:Y:S01]  /*8940*/  LEA R44, R31, -R34, 0x17 ;  /* 0x800000221f2c7211 */ /* 0x002fe200078eb8ff */
[----:B------:R-:W-:Y:S01]  /*8950*/  FFMA R32, R29, R32, 0.69314718246459960938 ;  /* 0x3f3172181d207423 */ /* 0x000fe20000000020 */
[----:B------:R-:W-:Y:S01]  /*8960*/  FSETP.GEU.AND P5, PT, R28, RZ, PT ;  /* 0x000000ff1c00720b */ /* 0x000fe20003fae000 */
[----:B------:R-:W-:Y:S01]  /*8970*/  FFMA R26, R25, R26, 0.24022644758224487305 ;  /* 0x3e75fdec191a7423 */ /* 0x000fe2000000001a */
[----:B------:R-:W1:Y:S01]  /*8980*/  F2I.NTZ R28, R28 ;  /* 0x0000001c001c7305 */ /* 0x000e620000203100 */
[----:B------:R-:W-:Y:S01]  /*8990*/  FFMA R32, R29, R32, 1 ;  /* 0x3f8000001d207423 */ /* 0x000fe20000000020 */
[----:B0-----:R-:W-:Y:S01]  /*89a0*/  LEA R18, R27, -R30, 0x17 ;  /* 0x8000001e1b127211 */ /* 0x001fe200078eb8ff */
[C---:B------:R-:W-:Y:S01]  /*89b0*/  FFMA R26, R25.reuse, R26, 0.69314718246459960938 ;  /* 0x3f317218191a7423 */ /* 0x040fe2000000001a */
[----:B------:R-:W-:Y:S01]  /*89c0*/  IADD3 R21, PT, PT, R30, 0x7f000000, RZ ;  /* 0x7f0000001e157810 */ /* 0x000fe20007ffe0ff */
[----:B------:R-:W-:Y:S01]  /*89d0*/  FMUL R23, R32, R23 ;  /* 0x0000001720177220 */ /* 0x000fe20000400000 */
[----:B------:R-:W-:Y:S01]  /*89e0*/  FADD R37, R24, R24 ;  /* 0x0000001818257221 */ /* 0x000fe20000000000 */
[----:B------:R-:W-:Y:S01]  /*89f0*/  FFMA R26, R25, R26, 1 ;  /* 0x3f800000191a7423 */ /* 0x000fe2000000001a */
[----:B------:R-:W-:Y:S01]  /*8a00*/  FFMA R25, R6, R7, RZ ;  /* 0x0000000706197223 */ /* 0x000fe200000000ff */
[----:B------:R-:W-:Y:S01]  /*8a10*/  FMUL R44, R23, R44 ;  /* 0x0000002c172c7220 */ /* 0x000fe20000400000 */
[----:B------:R-:W-:Y:S01]  /*8a20*/  @P0 FSEL R44, RZ, +INF , !P1 ;  /* 0x7f800000ff2c0808 */ /* 0x000fe20004800000 */
[----:B------:R-:W-:Y:S01]  /*8a30*/  FMUL R21, R26, R21 ;  /* 0x000000151a157220 */ /* 0x000fe20000400000 */
[C---:B------:R-:W-:Y:S01]  /*8a40*/  FSETP.NAN.AND P0, PT, |R11|.reuse, |R11|, PT ;  /* 0x4000000b0b00720b */ /* 0x040fe20003f08200 */
[----:B------:R-:W-:Y:S01]  /*8a50*/  FADD R40, R24, 2 ;  /* 0x4000000018287421 */ /* 0x000fe20000000000 */
[----:B------:R-:W-:Y:S01]  /*8a60*/  FSETP.NEU.AND P1, PT, R11, 1, PT ;  /* 0x3f8000000b00780b */ /* 0x000fe20003f2d000 */
[----:B------:R-:W-:Y:S01]  /*8a70*/  FMUL R43, R21, R18 ;  /* 0x00000012152b7220 */ /* 0x000fe20000400000 */
[----:B------:R-:W-:Y:S01]  /*8a80*/  P2R R27, PR, RZ, 0x1 ;  /* 0x00000001ff1b7803 */ /* 0x000fe20000000000 */
[----:B------:R-:W-:Y:S01]  /*8a90*/  FMUL R36, R73, R48 ;  /* 0x0000003049247220 */ /* 0x000fe20000400000 */
[----:B------:R-:W-:-:S02]  /*8aa0*/  FSETP.GEU.AND P0, PT, R11, RZ, PT ;  /* 0x000000ff0b00720b */ /* 0x000fc40003f0e000 */
[----:B-1----:R-:W-:Y:S02]  /*8ab0*/  LEA R28, R28, -R19, 0x17 ;  /* 0x800000131c1c7211 */ /* 0x002fe400078eb8ff */
[----:B------:R-:W-:Y:S02]  /*8ac0*/  IADD3 R19, PT, PT, R19, 0x7f000000, RZ ;  /* 0x7f00000013137810 */ /* 0x000fe40007ffe0ff */
[----:B------:R-:W-:Y:S02]  /*8ad0*/  @P2 FSEL R43, RZ, +INF , !P3 ;  /* 0x7f800000ff2b2808 */ /* 0x000fe40005800000 */
[----:B------:R-:W-:Y:S01]  /*8ae0*/  FSETP.GEU.AND P2, PT, R42, RZ, PT ;  /* 0x000000ff2a00720b */ /* 0x000fe20003f4e000 */
[----:B------:R-:W-:Y:S01]  /*8af0*/  FMUL R19, R20, R19 ;  /* 0x0000001314137220 */ /* 0x000fe20000400000 */
[----:B------:R-:W-:Y:S01]  /*8b00*/  P2R R30, PR, RZ, 0x1 ;  /* 0x00000001ff1e7803 */ /* 0x000fe20000000000 */
[----:B------:R-:W-:Y:S01]  /*8b10*/  FFMA R20, R25, -R70, R7 ;  /* 0x8000004619147223 */ /* 0x000fe20000000007 */
[----:B------:R-:W0:Y:S01]  /*8b20*/  FCHK P0, R7, R70 ;  /* 0x0000004607007302 */ /* 0x000e220000000000 */
[----:B------:R-:W-:Y:S01]  /*8b30*/  P2R R35, PR, RZ, 0x4 ;  /* 0x00000004ff237803 */ /* 0x000fe20000000000 */
[----:B------:R-:W-:Y:S01]  /*8b40*/  FMUL R45, R19, R28 ;  /* 0x0000001c132d7220 */ /* 0x000fe20000400000 */
[----:B------:R-:W-:Y:S01]  /*8b50*/  P2R R26, PR, RZ, 0x2 ;  /* 0x00000002ff1a7803 */ /* 0x000fe20000000000 */
[----:B------:R-:W-:Y:S01]  /*8b60*/  FFMA R80, R6, R20, R25 ;  /* 0x0000001406507223 */ /* 0x000fe20000000019 */
[----:B------:R-:W-:-:S02]  /*8b70*/  FSETP.NEU.AND P2, PT, R11, RZ, PT ;  /* 0x000000ff0b00720b */ /* 0x000fc40003f4d000 */
[----:B------:R-:W-:Y:S02]  /*8b80*/  FSETP.NEU.AND P1, PT, |R11|, +INF , PT ;  /* 0x7f8000000b00780b */ /* 0x000fe40003f2d200 */
[----:B------:R-:W-:Y:S02]  /*8b90*/  P2R R29, PR, RZ, 0x4 ;  /* 0x00000004ff1d7803 */ /* 0x000fe40000000000 */
[----:B------:R-:W-:Y:S02]  /*8ba0*/  P2R R28, PR, RZ, 0x2 ;  /* 0x00000002ff1c7803 */ /* 0x000fe40000000000 */
[C---:B------:R-:W-:Y:S02]  /*8bb0*/  FSETP.NEU.AND P2, PT, R24.reuse, 1, PT ;  /* 0x3f8000001800780b */ /* 0x040fe40003f4d000 */
[----:B------:R-:W-:Y:S02]  /*8bc0*/  FSETP.NAN.AND P1, PT, |R24|, |R24|, PT ;  /* 0x400000181800720b */ /* 0x000fe40003f28200 */
[----:B------:R-:W-:-:S02]  /*8bd0*/  @P4 FSEL R45, RZ, +INF , !P5 ;  /* 0x7f800000ff2d4808 */ /* 0x000fc40006800000 */
[----:B------:R-:W-:Y:S02]  /*8be0*/  P2R R11, PR, RZ, 0x4 ;  /* 0x00000004ff0b7803 */ /* 0x000fe40000000000 */
[----:B------:R-:W-:Y:S02]  /*8bf0*/  P2R R23, PR, RZ, 0x2 ;  /* 0x00000002ff177803 */ /* 0x000fe40000000000 */
[C---:B------:R-:W-:Y:S02]  /*8c00*/  FSETP.NEU.AND P6, PT, R42.reuse, 1, PT ;  /* 0x3f8000002a00780b */ /* 0x040fe40003fcd000 */
[C---:B------:R-:W-:Y:S02]  /*8c10*/  FSETP.NAN.AND P5, PT, |R42|.reuse, |R42|, PT ;  /* 0x4000002a2a00720b */ /* 0x040fe40003fa8200 */
[C---:B------:R-:W-:Y:S02]  /*8c20*/  FSETP.NEU.AND P4, PT, R42.reuse, RZ, PT ;  /* 0x000000ff2a00720b */ /* 0x040fe40003f8d000 */
[C---:B------:R-:W-:Y:S01]  /*8c30*/  FSETP.NEU.AND P3, PT, |R42|.reuse, +INF , PT ;  /* 0x7f8000002a00780b */ /* 0x040fe20003f6d200 */
[----:B------:R-:W-:Y:S01]  /*8c40*/  FADD R42, R42, 1.5 ;  /* 0x3fc000002a2a7421 */ /* 0x000fe20000000000 */
[----:B------:R-:W-:-:S02]  /*8c50*/  FSETP.NEU.AND P2, PT, R24, RZ, PT ;  /* 0x000000ff1800720b */ /* 0x000fc40003f4d000 */
[----:B------:R-:W-:Y:S02]  /*8c60*/  FSETP.NEU.AND P1, PT, |R24|, +INF , PT ;  /* 0x7f8000001800780b */ /* 0x000fe40003f2d200 */
[----:B------:R-:W-:Y:S02]  /*8c70*/  P2R R31, PR, RZ, 0x40 ;  /* 0x00000040ff1f7803 */ /* 0x000fe40000000000 */
[----:B------:R-:W-:Y:S02]  /*8c80*/  P2R R32, PR, RZ, 0x20 ;  /* 0x00000020ff207803 */ /* 0x000fe40000000000 */
[----:B------:R-:W-:Y:S02]  /*8c90*/  P2R R34, PR, RZ, 0x10 ;  /* 0x00000010ff227803 */ /* 0x000fe40000000000 */
[----:B------:R-:W-:Y:S02]  /*8ca0*/  P2R R33, PR, RZ, 0x8 ;  /* 0x00000008ff217803 */ /* 0x000fe40000000000 */
[----:B------:R-:W-:-:S02]  /*8cb0*/  LOP3.LUT R38, R38, 0x7fffffff, RZ, 0xc0, !PT ;  /* 0x7fffffff26267812 */ /* 0x000fc400078ec0ff */
[----:B------:R-:W-:Y:S02]  /*8cc0*/  LOP3.LUT R37, R37, 0x7fffffff, RZ, 0xc0, !PT ;  /* 0x7fffffff25257812 */ /* 0x000fe400078ec0ff */
[----:B------:R-:W-:Y:S02]  /*8cd0*/  P2R R24, PR, RZ, 0x2 ;  /* 0x00000002ff187803 */ /* 0x000fe40000000000 */
[----:B------:R-:W-:Y:S01]  /*8ce0*/  P2R R25, PR, RZ, 0x4 ;  /* 0x00000004ff197803 */ /* 0x000fe20000000000 */
[----:B0-----:R-:W-:Y:S06]  /*8cf0*/  @!P0 BRA `(.L_x_387) ;  /* 0x0000000000108947 */ /* 0x001fec0003800000 */
[----:B------:R-:W-:Y:S02]  /*8d00*/  MOV R6, R70 ;  /* 0x0000004600067202 */ /* 0x000fe40000000f00 */
[----:B------:R-:W-:-:S07]  /*8d10*/  MOV R18, 0x8d30 ;  /* 0x00008d3000127802 */ /* 0x000fce0000000f00 */
[----:B------:R-:W-:Y:S05]  /*8d20*/  CALL.REL.NOINC `($__internal_5_$__cuda_sm3x_div_rn_noftz_f32_slowpath) ;  /* 0x0000008800947944 */ /* 0x000fea0003c00000 */
[----:B------:R-:W-:-:S07]  /*8d30*/  MOV R80, R6 ;  /* 0x0000000600507202 */ /* 0x000fce0000000f00 */
.L_x_387:
[----:B------:R-:W-:Y:S05]  /*8d40*/  BSYNC.RECONVERGENT B2 ;  /* 0x0000000000027941 */ /* 0x000fea0003800200 */
.L_x_386:
[----:B------:R-:W0:Y:S01]  /*8d50*/  LDC R7, c[0x0][0x394] ;  /* 0x0000e500ff077b82 */ /* 0x000e220000000800 */
[----:B------:R-:W1:Y:S01]  /*8d60*/  MUFU.RCP R6, R47 ;  /* 0x0000002f00067308 */ /* 0x000e620000001000 */
[----:B------:R-:W-:Y:S01]  /*8d70*/  BSSY.RECONVERGENT B2, `(.L_x_388) ;  /* 0x0000010000027945 */ /* 0x000fe20003800200 */
[----:B------:R-:W-:Y:S01]  /*8d80*/  FADD R80, R80, R71 ;  /* 0x0000004750507221 */ /* 0x000fe20000000000 */
[----:B-1----:R-:W-:-:S04]  /*8d90*/  FFMA R19, -R47, R6, 1 ;  /* 0x3f8000002f137423 */ /* 0x002fc80000000106 */
[----:B------:R-:W-:Y:S01]  /*8da0*/  FFMA R6, R6, R19, R6 ;  /* 0x0000001306067223 */ /* 0x000fe20000000006 */
[----:B0-----:R-:W-:-:S04]  /*8db0*/  FMUL R7, R7, 12 ;  /* 0x4140000007077820 */ /* 0x001fc80000400000 */
[----:B------:R-:W-:-:S04]  /*8dc0*/  FMUL R74, R74, R7 ;  /* 0x000000074a4a7220 */ /* 0x000fc80000400000 */
        /* <DEDUP_REMOVED lines=9> */
[----:B------:R-:W-:-:S07]  /*8e60*/  MOV R7, R6 ;  /* 0x0000000600077202 */ /* 0x000fce0000000f00 */
.L_x_389:
[----:B------:R-:W-:Y:S05]  /*8e70*/  BSYNC.RECONVERGENT B2 ;  /* 0x0000000000027941 */ /* 0x000fea0003800200 */
.L_x_388:
[C---:B------:R-:W-:Y:S01]  /*8e80*/  FMUL R6, |R73|.reuse, 16777216 ;  /* 0x4b80000049067820 */ /* 0x040fe20000400200 */
[C---:B------:R-:W-:Y:S01]  /*8e90*/  FSETP.GEU.AND P0, PT, |R73|.reuse, 1.175494350822287508e-38, PT ;  /* 0x008000004900780b */ /* 0x040fe20003f0e200 */
[----:B------:R-:W-:Y:S02]  /*8ea0*/  HFMA2 R76, -RZ, RZ, 0.771484375, 0.21533203125 ;  /* 0x3a2c32e4ff4c7431 */ /* 0x000fe400000001ff */
[----:B------:R-:W-:Y:S01]  /*8eb0*/  FADD R80, R80, R7 ;  /* 0x0000000750507221 */ /* 0x000fe20000000000 */
[----:B------:R-:W-:Y:S01]  /*8ec0*/  FADD R7, R73, R73 ;  /* 0x0000004949077221 */ /* 0x000fe20000000000 */
[----:B------:R-:W-:Y:S01]  /*8ed0*/  FSEL R6, R6, |R73|, !P0 ;  /* 0x4000004906067208 */ /* 0x000fe20004000000 */
[----:B------:R-:W-:Y:S01]  /*8ee0*/  BSSY.RECONVERGENT B2, `(.L_x_390) ;  /* 0x000004f000027945 */ /* 0x000fe20003800200 */
[----:B------:R-:W-:Y:S01]  /*8ef0*/  FSEL R19, RZ, -24, P0 ;  /* 0xc1c00000ff137808 */ /* 0x000fe20000000000 */
[----:B------:R-:W-:Y:S01]  /*8f00*/  FMUL R79, R80, R79 ;  /* 0x0000004f504f7220 */ /* 0x000fe20000400000 */
[----:B------:R-:W-:-:S02]  /*8f10*/  IADD3 R18, PT, PT, R6, -0x3f3504f3, RZ ;  /* 0xc0cafb0d06127810 */ /* 0x000fc40007ffe0ff */
[----:B------:R-:W-:Y:S02]  /*8f20*/  LOP3.LUT R80, R7, 0x7fffffff, RZ, 0xc0, !PT ;  /* 0x7fffffff07507812 */ /* 0x000fe400078ec0ff */
[----:B------:R-:W-:Y:S02]  /*8f30*/  LOP3.LUT R21, R18, 0xff800000, RZ, 0xc0, !PT ;  /* 0xff80000012157812 */ /* 0x000fe400078ec0ff */
[----:B------:R-:W-:Y:S02]  /*8f40*/  FSETP.NEU.AND P2, PT, |R73|, +INF , PT ;  /* 0x7f8000004900780b */ /* 0x000fe40003f4d200 */
[----:B------:R-:W-:-:S05]  /*8f50*/  IADD3 R6, PT, PT, R6, -R21, RZ ;  /* 0x8000001506067210 */ /* 0x000fca0007ffe0ff */
[C---:B------:R-:W-:Y:S01]  /*8f60*/  FADD R20, R6.reuse, 1 ;  /* 0x3f80000006147421 */ /* 0x040fe20000000000 */
[----:B------:R-:W-:Y:S01]  /*8f70*/  FADD R75, R6, -1 ;  /* 0xbf800000064b7421 */ /* 0x000fe20000000000 */
[----:B------:R-:W-:-:S03]  /*8f80*/  I2FP.F32.S32 R6, R21 ;  /* 0x0000001500067245 */ /* 0x000fc60000201400 */
[----:B------:R-:W-:Y:S01]  /*8f90*/  FADD R81, R75, R75 ;  /* 0x0000004b4b517221 */ /* 0x000fe20000000000 */
[----:B------:R-:W0:Y:S01]  /*8fa0*/  MUFU.RCP R20, R20 ;  /* 0x0000001400147308 */ /* 0x000e220000001000 */
[----:B------:R-:W-:Y:S02]  /*8fb0*/  FFMA R19, R6, 1.1920928955078125e-07, R19 ;  /* 0x3400000006137823 */ /* 0x000fe40000000013 */
[----:B0-----:R-:W-:-:S04]  /*8fc0*/  FMUL R18, R20, R81 ;  /* 0x0000005114127220 */ /* 0x001fc80000400000 */
[----:B------:R-:W-:Y:S01]  /*8fd0*/  FADD R74, R75, -R18 ;  /* 0x800000124b4a7221 */ /* 0x000fe20000000000 */
[C---:B------:R-:W-:Y:S01]  /*8fe0*/  FMUL R21, R18.reuse, R18 ;  /* 0x0000001212157220 */ /* 0x040fe20000400000 */
[----:B------:R-:W-:Y:S02]  /*8ff0*/  FFMA R6, R18, 1.4426950216293334961, R19 ;  /* 0x3fb8aa3b12067823 */ /* 0x000fe40000000013 */
[----:B------:R-:W-:Y:S01]  /*9000*/  FADD R74, R74, R74 ;  /* 0x0000004a4a4a7221 */ /* 0x000fe20000000000 */
[----:B------:R-:W-:Y:S01]  /*9010*/  FFMA R76, R21, R76, 0.0032181653659790754318 ;  /* 0x3b52e7db154c7423 */ /* 0x000fe2000000004c */
[----:B------:R-:W-:Y:S02]  /*9020*/  FADD R19, R19, -R6 ;  /* 0x8000000613137221 */ /* 0x000fe40000000000 */
[----:B------:R-:W-:Y:S01]  /*9030*/  FFMA R75, R75, -R18, R74 ;  /* 0x800000124b4b7223 */ /* 0x000fe2000000004a */
[----:B------:R-:W-:Y:S01]  /*9040*/  FFMA R76, R21, R76, 0.018033718690276145935 ;  /* 0x3c93bb73154c7423 */ /* 0x000fe2000000004c */
[----:B------:R-:W-:-:S02]  /*9050*/  FFMA R74, R18, 1.4426950216293334961, R19 ;  /* 0x3fb8aa3b124a7823 */ /* 0x000fc40000000013 */
[----:B------:R-:W-:Y:S01]  /*9060*/  FMUL R75, R20, R75 ;  /* 0x0000004b144b7220 */ /* 0x000fe20000400000 */
[----:B------:R-:W-:-:S03]  /*9070*/  FFMA R76, R21, R76, 0.12022458761930465698 ;  /* 0x3df6384f154c7423 */ /* 0x000fc6000000004c */
[----:B------:R-:W-:Y:S01]  /*9080*/  FFMA R19, R75, 1.4426950216293334961, R74 ;  /* 0x3fb8aa3b4b137823 */ /* 0x000fe2000000004a */
[----:B------:R-:W-:-:S03]  /*9090*/  FMUL R21, R21, R76 ;  /* 0x0000004c15157220 */ /* 0x000fc60000400000 */
[----:B------:R-:W-:Y:S01]  /*90a0*/  FFMA R20, R18, 1.9251366722983220825e-08, R19 ;  /* 0x32a55e3412147823 */ /* 0x000fe20000000013 */
[----:B------:R-:W-:-:S04]  /*90b0*/  FMUL R19, R21, 3 ;  /* 0x4040000015137820 */ /* 0x000fc80000400000 */
[----:B------:R-:W-:-:S04]  /*90c0*/  FFMA R20, R75, R19, R20 ;  /* 0x000000134b147223 */ /* 0x000fc80000000014 */
[----:B------:R-:W-:-:S04]  /*90d0*/  FFMA R21, R18, R21, R20 ;  /* 0x0000001512157223 */ /* 0x000fc80000000014 */
[----:B------:R-:W-:-:S04]  /*90e0*/  FADD R19, R6, R21 ;  /* 0x0000001506137221 */ /* 0x000fc80000000000 */
[----:B------:R-:W-:Y:S01]  /*90f0*/  FMUL R18, R19, 2 ;  /* 0x4000000013127820 */ /* 0x000fe20000400000 */
[----:B------:R-:W-:-:S03]  /*9100*/  FADD R6, -R6, R19 ;  /* 0x0000001306067221 */ /* 0x000fc60000000100 */
[----:B------:R-:W0:Y:S01]  /*9110*/  FRND R75, R18 ;  /* 0x00000012004b7307 */ /* 0x000e220000201000 */
[----:B------:R-:W-:Y:S01]  /*9120*/  FADD R6, R21, -R6 ;  /* 0x8000000615067221 */ /* 0x000fe20000000000 */
[----:B------:R-:W-:Y:S01]  /*9130*/  FFMA R19, R19, 2, -R18 ;  /* 0x4000000013137823 */ /* 0x000fe20000000812 */
[----:B------:R-:W-:-:S03]  /*9140*/  FSETP.GEU.AND P1, PT, R18, RZ, PT ;  /* 0x000000ff1200720b */ /* 0x000fc60003f2e000 */
[----:B------:R-:W-:Y:S01]  /*9150*/  FFMA R6, R6, 2, R19 ;  /* 0x4000000006067823 */ /* 0x000fe20000000013 */
[----:B------:R-:W-:Y:S01]  /*9160*/  MOV R19, 0x391fcb8e ;  /* 0x391fcb8e00137802 */ /* 0x000fe20000000f00 */
[----:B------:R1:W2:Y:S01]  /*9170*/  F2I.NTZ R20, R18 ;  /* 0x0000001200147305 */ /* 0x0002a20000203100 */
[----:B0-----:R-:W-:Y:S01]  /*9180*/  FSETP.GT.AND P0, PT, R75, RZ, PT ;  /* 0x000000ff4b00720b */ /* 0x001fe20003f04000 */
[----:B------:R-:W-:-:S03]  /*9190*/  FADD R75, R18, -R75 ;  /* 0x8000004b124b7221 */ /* 0x000fc60000000000 */
[----:B------:R-:W-:Y:S01]  /*91a0*/  SEL R81, RZ, 0x83000000, P0 ;  /* 0x83000000ff517807 */ /* 0x000fe20000000000 */
[----:B------:R-:W-:Y:S01]  /*91b0*/  FADD R6, R6, R75 ;  /* 0x0000004b06067221 */ /* 0x000fe20000000000 */
[----:B------:R-:W-:Y:S02]  /*91c0*/  FSETP.GT.AND P0, PT, |R18|, 152, PT ;  /* 0x431800001200780b */ /* 0x000fe40003f04200 */
[----:B-1----:R-:W0:Y:S01]  /*91d0*/  LDC R18, c[0x0][0x390] ;  /* 0x0000e400ff127b82 */ /* 0x002e220000000800 */
[----:B------:R-:W-:Y:S01]  /*91e0*/  FFMA R19, R6, R19, 0.0013391353422775864601 ;  /* 0x3aaf85ed06137423 */ /* 0x000fe20000000013 */
[----:B------:R-:W-:Y:S02]  /*91f0*/  IADD3 R74, PT, PT, R81, 0x7f000000, RZ ;  /* 0x7f000000514a7810 */ /* 0x000fe40007ffe0ff */
[----:B--2---:R-:W-:Y:S01]  /*9200*/  LEA R81, R20, -R81, 0x17 ;  /* 0x8000005114517211 */ /* 0x004fe200078eb8ff */
[----:B------:R-:W-:-:S04]  /*9210*/  FFMA R19, R6, R19, 0.0096188392490148544312 ;  /* 0x3c1d985606137423 */ /* 0x000fc80000000013 */
[----:B------:R-:W-:-:S04]  /*9220*/  FFMA R19, R6, R19, 0.055503588169813156128 ;  /* 0x3d6357bb06137423 */ /* 0x000fc80000000013 */
[----:B------:R-:W-:-:S04]  /*9230*/  FFMA R19, R6, R19, 0.24022644758224487305 ;  /* 0x3e75fdec06137423 */ /* 0x000fc80000000013 */
[----:B------:R-:W-:-:S04]  /*9240*/  FFMA R19, R6, R19, 0.69314718246459960938 ;  /* 0x3f31721806137423 */ /* 0x000fc80000000013 */
[----:B------:R-:W-:Y:S01]  /*9250*/  FFMA R19, R6, R19, 1 ;  /* 0x3f80000006137423 */ /* 0x000fe20000000013 */
[----:B0-----:R-:W-:-:S03]  /*9260*/  FMUL R18, R18, 6 ;  /* 0x40c0000012127820 */ /* 0x001fc60000400000 */
[----:B------:R-:W-:Y:S02]  /*9270*/  FMUL R74, R19, R74 ;  /* 0x0000004a134a7220 */ /* 0x000fe40000400000 */
[----:B------:R-:W0:Y:S01]  /*9280*/  MUFU.RCP R19, R70 ;  /* 0x0000004600137308 */ /* 0x000e220000001000 */
[----:B------:R-:W-:Y:S01]  /*9290*/  FMUL R20, R77, R18 ;  /* 0x000000124d147220 */ /* 0x000fe20000400000 */
[----:B------:R-:W-:Y:S01]  /*92a0*/  FMUL R74, R74, R81 ;  /* 0x000000514a4a7220 */ /* 0x000fe20000400000 */
[----:B------:R-:W-:Y:S01]  /*92b0*/  @P0 FSEL R74, RZ, +INF , !P1 ;  /* 0x7f800000ff4a0808 */ /* 0x000fe20004800000 */
[C---:B------:R-:W-:Y:S01]  /*92c0*/  FADD R77, R73.reuse, 2 ;  /* 0x40000000494d7421 */ /* 0x040fe20000000000 */
[C---:B------:R-:W-:Y:S02]  /*92d0*/  FSETP.NEU.AND P1, PT, R73.reuse, 1, PT ;  /* 0x3f8000004900780b */ /* 0x040fe40003f2d000 */
[----:B------:R-:W-:Y:S01]  /*92e0*/  FSETP.NAN.AND P0, PT, |R73|, |R73|, PT ;  /* 0x400000494900720b */ /* 0x000fe20003f08200 */
[----:B------:R-:W1:Y:S01]  /*92f0*/  FCHK P3, R20, R70 ;  /* 0x0000004614007302 */ /* 0x000e620000060000 */
[----:B------:R-:W-:-:S02]  /*9300*/  P2R R81, PR, RZ, 0x2 ;  /* 0x00000002ff517803 */ /* 0x000fc40000000000 */
[----:B------:R-:W-:Y:S01]  /*9310*/  FSETP.NEU.AND P1, PT, R73, RZ, PT ;  /* 0x000000ff4900720b */ /* 0x000fe20003f2d000 */
        /* <DEDUP_REMOVED lines=11> */
.L_x_391:
[----:B------:R-:W-:Y:S05]  /*93d0*/  BSYNC.RECONVERGENT B2 ;  /* 0x0000000000027941 */ /* 0x000fea0003800200 */
.L_x_390:
[----:B------:R-:W0:Y:S01]  /*93e0*/  LDC R7, c[0x0][0x398] ;  /* 0x0000e600ff077b82 */ /* 0x000e220000000800 */
[----:B------:R-:W1:Y:S01]  /*93f0*/  MUFU.RCP R6, R47 ;  /* 0x0000002f00067308 */ /* 0x000e620000001000 */
[----:B------:R-:W-:Y:S01]  /*9400*/  BSSY.RECONVERGENT B2, `(.L_x_392) ;  /* 0x000000f000027945 */ /* 0x000fe20003800200 */
[----:B-1----:R-:W-:-:S04]  /*9410*/  FFMA R19, -R47, R6, 1 ;  /* 0x3f8000002f137423 */ /* 0x002fc80000000106 */
[----:B------:R-:W-:Y:S01]  /*9420*/  FFMA R6, R6, R19, R6 ;  /* 0x0000001306067223 */ /* 0x000fe20000000006 */
[----:B0-----:R-:W-:-:S04]  /*9430*/  FMUL R7, R7, 12 ;  /* 0x4140000007077820 */ /* 0x001fc80000400000 */
[----:B------:R-:W-:Y:S01]  /*9440*/  FMUL R76, R72, R7 ;  /* 0x00000007484c7220 */ /* 0x000fe20000400000 */
[----:B------:R-:W-:-:S03]  /*9450*/  FADD R72, R18, R71 ;  /* 0x0000004712487221 */ /* 0x000fc60000000000 */
        /* <DEDUP_REMOVED lines=9> */
.L_x_393:
[----:B------:R-:W-:Y:S05]  /*94f0*/  BSYNC.RECONVERGENT B2 ;  /* 0x0000000000027941 */ /* 0x000fea0003800200 */
.L_x_392:
[----:B------:R-:W-:Y:S01]  /*9500*/  ISETP.NE.AND P6, PT, R34, RZ, PT ;  /* 0x000000ff2200720c */ /* 0x000fe20003fc5270 */
[----:B------:R-:W-:Y:S01]  /*9510*/  BSSY.RECONVERGENT B2, `(.L_x_394) ;  /* 0x000001d000027945 */ /* 0x000fe20003800200 */
[----:B------:R-:W-:Y:S02]  /*9520*/  P2R R7, PR, RZ, 0x1 ;  /* 0x00000001ff077803 */ /* 0x000fe40000000000 */
[----:B------:R-:W-:Y:S02]  /*9530*/  ISETP.NE.AND P0, PT, R35, RZ, PT ;  /* 0x000000ff2300720c */ /* 0x000fe40003f05270 */
[----:B------:R-:W-:Y:S02]  /*9540*/  ISETP.NE.AND P5, PT, R33, RZ, PT ;  /* 0x000000ff2100720c */ /* 0x000fe40003fa5270 */
[----:B------:R-:W-:Y:S02]  /*9550*/  FSEL R18, R45, +QNAN , P0 ;  /* 0x7fffffff2d127808 */ /* 0x000fe40000000000 */
[----:B------:R-:W-:-:S02]  /*9560*/  ISETP.NE.AND P0, PT, R7, RZ, PT ;  /* 0x000000ff0700720c */ /* 0x000fc40003f05270 */
[----:B------:R-:W-:Y:S01]  /*9570*/  ISETP.NE.AND P4, PT, R32, RZ, PT ;  /* 0x000000ff2000720c */ /* 0x000fe20003f85270 */
[----:B------:R-:W0:Y:S01]  /*9580*/  LDC R7, c[0x0][0x388] ;  /* 0x0000e200ff077b82 */ /* 0x000e220000000800 */
[----:B------:R-:W-:Y:S01]  /*9590*/  @P6 FSEL R39, R39, R18, !P5 ;  /* 0x0000001227276208 */ /* 0x000fe20006800000 */
[----:B------:R-:W-:Y:S01]  /*95a0*/  FMUL R32, R36, R36 ;  /* 0x0000002424207220 */ /* 0x000fe20000400000 */
[----:B------:R-:W-:Y:S01]  /*95b0*/  ISETP.NE.AND P3, PT, R31, RZ, PT ;  /* 0x000000ff1f00720c */ /* 0x000fe20003f65270 */
[----:B------:R-:W-:Y:S01]  /*95c0*/  FMUL R31, R46, R46 ;  /* 0x0000002e2e1f7220 */ /* 0x000fe20000400000 */
[----:B------:R-:W-:-:S04]  /*95d0*/  FSEL R42, R42, R39, P4 ;  /* 0x000000272a2a7208 */ /* 0x000fc80002000000 */
[----:B------:R-:W-:-:S04]  /*95e0*/  FSEL R42, R42, 1, P3 ;  /* 0x3f8000002a2a7808 */ /* 0x000fc80001800000 */
[----:B------:R-:W1:Y:S01]  /*95f0*/  MUFU.RCP R18, R42 ;  /* 0x0000002a00127308 */ /* 0x000e620000001000 */
[----:B0-----:R-:W-:-:S07]  /*9600*/  FMUL R7, R7, 0.25 ;  /* 0x3e80000007077820 */ /* 0x001fce0000400000 */
[----:B------:R-:W0:Y:S01]  /*9610*/  FCHK P3, R7, R42 ;  /* 0x0000002a07007302 */ /* 0x000e220000060000 */
[----:B-1----:R-:W-:-:S04]  /*9620*/  FFMA R19, -R42, R18, 1 ;  /* 0x3f8000002a137423 */ /* 0x002fc80000000112 */
[----:B------:R-:W-:Y:S01]  /*9630*/  FFMA R18, R18, R19, R18 ;  /* 0x0000001312127223 */ /* 0x000fe20000000012 */
[----:B------:R-:W-:-:S03]  /*9640*/  FADD R19, R72, R6 ;  /* 0x0000000648137221 */ /* 0x000fc60000000000 */
[----:B------:R-:W-:Y:S01]  /*9650*/  FFMA R21, R7, R18, RZ ;  /* 0x0000001207157223 */ /* 0x000fe200000000ff */
[----:B------:R-:W-:-:S03]  /*9660*/  FMUL R48, R19, R48 ;  /* 0x0000003013307220 */ /* 0x000fc60000400000 */
[----:B------:R-:W-:-:S04]  /*9670*/  FFMA R34, -R42, R21, R7 ;  /* 0x000000152a227223 */ /* 0x000fc80000000107 */
[----:B------:R-:W-:Y:S01]  /*9680*/  FFMA R34, R18, R34, R21 ;  /* 0x0000002212227223 */ /* 0x000fe20000000015 */
[----:B0-----:R-:W-:Y:S06]  /*9690*/  @!P3 BRA `(.L_x_395) ;  /* 0x000000000010b947 */ /* 0x001fec0003800000 */
[----:B------:R-:W-:Y:S02]  /*96a0*/  MOV R6, R42 ;  /* 0x0000002a00067202 */ /* 0x000fe40000000f00 */
[----:B------:R-:W-:-:S07]  /*96b0*/  MOV R18, 0x96d0 ;  /* 0x000096d000127802 */ /* 0x000fce0000000f00 */
[----:B------:R-:W-:Y:S05]  /*96c0*/  CALL.REL.NOINC `($__internal_5_$__cuda_sm3x_div_rn_noftz_f32_slowpath) ;  /* 0x00000080002c7944 */ /* 0x000fea0003c00000 */
[----:B------:R-:W-:-:S07]  /*96d0*/  MOV R34, R6 ;  /* 0x0000000600227202 */ /* 0x000fce0000000f00 */
.L_x_395:
[----:B------:R-:W-:Y:S05]  /*96e0*/  BSYNC.RECONVERGENT B2 ;  /* 0x0000000000027941 */ /* 0x000fea0003800200 */
.L_x_394:
[----:B------:R-:W-:Y:S01]  /*96f0*/  ISETP.NE.AND P6, PT, R29, RZ, PT ;  /* 0x000000ff1d00720c */ /* 0x000fe20003fc5270 */
[----:B------:R-:W0:Y:S01]  /*9700*/  LDC R7, c[0x0][0x3a4] ;  /* 0x0000e900ff077b82 */ /* 0x000e220000000800 */
[----:B------:R-:W-:Y:S01]  /*9710*/  P2R R6, PR, RZ, 0x1 ;  /* 0x00000001ff067803 */ /* 0x000fe20000000000 */
[----:B------:R-:W-:Y:S01]  /*9720*/  BSSY.RECONVERGENT B2, `(.L_x_396) ;  /* 0x0000016000027945 */ /* 0x000fe20003800200 */
[----:B------:R-:W-:Y:S02]  /*9730*/  ISETP.NE.AND P0, PT, R30, RZ, PT ;  /* 0x000000ff1e00720c */ /* 0x000fe40003f05270 */
[----:B------:R-:W-:Y:S02]  /*9740*/  ISETP.NE.AND P5, PT, R28, RZ, PT ;  /* 0x000000ff1c00720c */ /* 0x000fe40003fa5270 */
[----:B------:R-:W-:Y:S02]  /*9750*/  FSEL R43, R43, +QNAN , P0 ;  /* 0x7fffffff2b2b7808 */ /* 0x000fe40000000000 */
[----:B------:R-:W-:-:S02]  /*9760*/  ISETP.NE.AND P4, PT, R27, RZ, PT ;  /* 0x000000ff1b00720c */ /* 0x000fc40003f85270 */
[----:B------:R-:W-:Y:S02]  /*9770*/  ISETP.NE.AND P3, PT, R26, RZ, PT ;  /* 0x000000ff1a00720c */ /* 0x000fe40003f65270 */
[----:B------:R-:W-:Y:S02]  /*9780*/  @P6 FSEL R38, R38, R43, !P5 ;  /* 0x0000002b26266208 */ /* 0x000fe40006800000 */
[----:B------:R-:W-:Y:S02]  /*9790*/  ISETP.NE.AND P0, PT, R6, RZ, PT ;  /* 0x000000ff0600720c */ /* 0x000fe40003f05270 */
[----:B------:R-:W-:-:S04]  /*97a0*/  FSEL R41, R41, R38, P4 ;  /* 0x0000002629297208 */ /* 0x000fc80002000000 */
[----:B------:R-:W-:Y:S01]  /*97b0*/  FSEL R20, R41, 1, P3 ;  /* 0x3f80000029147808 */ /* 0x000fe20001800000 */
[----:B0-----:R-:W-:-:S03]  /*97c0*/  FMUL R7, R7, 0.25 ;  /* 0x3e80000007077820 */ /* 0x001fc60000400000 */
        /* <DEDUP_REMOVED lines=11> */
.L_x_397:
[----:B------:R-:W-:Y:S05]  /*9880*/  BSYNC.RECONVERGENT B2 ;  /* 0x0000000000027941 */ /* 0x000fea0003800200 */
.L_x_396:
[----:B------:R-:W-:Y:S01]  /*9890*/  P2R R7, PR, RZ, 0x1 ;  /* 0x00000001ff077803 */ /* 0x000fe20000000000 */
[----:B------:R-:W-:Y:S01]  /*98a0*/  UMOV UR5, URZ ;  /* 0x000000ff00057c82 */ /* 0x000fe20008000000 */
[----:B------:R-:W-:Y:S02]  /*98b0*/  ISETP.NE.AND P0, PT, R25, RZ, PT ;  /* 0x000000ff1900720c */ /* 0x000fe40003f05270 */
[----:B------:R-:W-:Y:S02]  /*98c0*/  ISETP.NE.AND P6, PT, R24, RZ, PT ;  /* 0x000000ff1800720c */ /* 0x000fe40003fc5270 */
[----:B------:R-:W-:Y:S02]  /*98d0*/  ISETP.NE.AND P5, PT, R23, RZ, PT ;  /* 0x000000ff1700720c */ /* 0x000fe40003fa5270 */
[----:B------:R-:W-:Y:S02]  /*98e0*/  @P1 FSEL R80, R80, R74, !P2 ;  /* 0x0000004a50501208 */ /* 0x000fe40005000000 */
[----:B------:R-:W-:Y:S01]  /*98f0*/  ISETP.NE.AND P4, PT, R11, RZ, PT ;  /* 0x000000ff0b00720c */ /* 0x000fe20003f85270 */
[----:B------:R-:W-:Y:S01]  /*9900*/  HFMA2 R11, -RZ, RZ, 0, 0 ;  /* 0x00000000ff0b7431 */ /* 0x000fe200000001ff */
[----:B------:R-:W-:-:S03]  /*9910*/  ISETP.NE.AND P3, PT, R81, RZ, PT ;  /* 0x000000ff5100720c */ /* 0x000fc60003f65270 */
[----:B------:R-:W-:Y:S02]  /*9920*/  @P0 FSEL R37, R37, R44, !P6 ;  /* 0x0000002c25250208 */ /* 0x000fe40007000000 */
[----:B------:R-:W-:Y:S02]  /*9930*/  ISETP.NE.AND P0, PT, R7, RZ, PT ;  /* 0x000000ff0700720c */ /* 0x000fe40003f05270 */
[----:B------:R-:W-:Y:S02]  /*9940*/  FSEL R40, R40, R37, P5 ;  /* 0x0000002528287208 */ /* 0x000fe40002800000 */
[----:B------:R-:W-:Y:S02]  /*9950*/  FSEL R77, R77, R80, P0 ;  /* 0x000000504d4d7208 */ /* 0x000fe40000000000 */
[----:B------:R-:W-:Y:S02]  /*9960*/  FSEL R40, R40, 1, P4 ;  /* 0x3f80000028287808 */ /* 0x000fe40002000000 */
[----:B------:R-:W-:-:S03]  /*9970*/  FSEL R77, R77, 1, P3 ;  /* 0x3f8000004d4d7808 */ /* 0x000fc60001800000 */
[----:B------:R-:W-:Y:S02]  /*9980*/  FFMA R34, R40, -R34, R79 ;  /* 0x8000002228227223 */ /* 0x000fe4000000004f */
[----:B------:R-:W-:-:S07]  /*9990*/  FFMA R48, R77, -R6, R48 ;  /* 0x800000064d307223 */ /* 0x000fce0000000030 */
.L_x_412:
[----:B------:R-:W-:Y:S01]  /*99a0*/  I2FP.F32.U32 R30, UR5 ;  /* 0x00000005001e7c45 */ /* 0x000fe20008201000 */
[----:B------:R-:W0:Y:S01]  /*99b0*/  MUFU.RCP R44, R61 ;  /* 0x0000003d002c7308 */ /* 0x000e220000001000 */
[----:B------:R-:W-:Y:S01]  /*99c0*/  MOV R20, 0x38eb4c3a ;  /* 0x38eb4c3a00147802 */ /* 0x000fe20000000f00 */
[----:B------:R-:W1:Y:S01]  /*99d0*/  LDCU UR7, c[0x0][0x3a8] ;  /* 0x00007500ff0777ac */ /* 0x000e620008000800 */
[----:B------:R-:W-:Y:S01]  /*99e0*/  MOV R24, 0x3aae005b ;  /* 0x3aae005b00187802 */ /* 0x000fe20000000f00 */
[----:B------:R-:W-:Y:S01]  /*99f0*/  FADD R26, R30, -R15 ;  /* 0x8000000f1e1a7221 */ /* 0x000fe20000000000 */
[----:B------:R-:W-:Y:S01]  /*9a00*/  MOV R23, 0x3c09919f ;  /* 0x3c09919f00177802 */ /* 0x000fe20000000f00 */
[----:B------:R-:W-:Y:S01]  /*9a10*/  UMOV UR6, UR5 ;  /* 0x0000000500067c82 */ /* 0x000fe20008000000 */
[----:B------:R-:W-:Y:S01]  /*9a20*/  MOV R42, 0x3d24d99a ;  /* 0x3d24d99a002a7802 */ /* 0x000fe20000000f00 */
[C---:B------:R-:W-:Y:S01]  /*9a30*/  FADD R28, R26.reuse, 0.5 ;  /* 0x3f0000001a1c7421 */ /* 0x040fe20000000000 */
[----:B------:R-:W-:Y:S01]  /*9a40*/  FADD R26, R26, -0.5 ;  /* 0xbf0000001a1a7421 */ /* 0x000fe20000000000 */
[----:B------:R-:W-:Y:S01]  /*9a50*/  UIADD3 UR5, UPT, UPT, UR5, 0x1, URZ ;  /* 0x0000000105057890 */ /* 0x000fe2000fffe0ff */
[----:B------:R-:W-:Y:S01]  /*9a60*/  BSSY.RECONVERGENT B2, `(.L_x_398) ;  /* 0x0000039000027945 */ /* 0x000fe20003800200 */
[-C--:B------:R-:W-:Y:S01]  /*9a70*/  FMUL R40, R28, R59.reuse ;  /* 0x0000003b1c287220 */ /* 0x080fe20000400000 */
[----:B------:R-:W-:-:S03]  /*9a80*/  FMUL R38, R26, R59 ;  /* 0x0000003b1a267220 */ /* 0x000fc60000400000 */
[C---:B------:R-:W-:Y:S01]  /*9a90*/  FMUL R7, R40.reuse, R40 ;  /* 0x0000002828077220 */ /* 0x040fe20000400000 */
[----:B------:R-:W-:Y:S01]  /*9aa0*/  FSETP.GE.AND P0, PT, |R40|, 1.0029599666595458984, PT ;  /* 0x3f8060fe2800780b */ /* 0x000fe20003f06200 */
[C---:B------:R-:W-:Y:S01]  /*9ab0*/  FMUL R21, R38.reuse, R38 ;  /* 0x0000002626157220 */ /* 0x040fe20000400000 */
[----:B------:R-:W-:Y:S01]  /*9ac0*/  FSETP.GE.AND P1, PT, |R38|, 1.0029599666595458984, PT ;  /* 0x3f8060fe2600780b */ /* 0x000fe20003f26200 */
[----:B-1----:R-:W-:Y:S01]  /*9ad0*/  UISETP.NE.AND UP0, UPT, UR5, UR7, UPT ;  /* 0x000000070500728c */ /* 0x002fe2000bf05270 */
[----:B------:R-:W-:Y:S02]  /*9ae0*/  FSEL R6, R20, 8.4834944573231041431e-05, P0 ;  /* 0x38b1e96a14067808 */ /* 0x000fe40000000000 */
[----:B------:R-:W-:Y:S02]  /*9af0*/  FSEL R18, -R24, -0.00082130916416645050049, P0 ;  /* 0xba574d2018127808 */ /* 0x000fe40000000100 */
[----:B------:R-:W-:Y:S02]  /*9b00*/  FSEL R20, R20, 8.4834944573231041431e-05, P1 ;  /* 0x38b1e96a14147808 */ /* 0x000fe40000800000 */
[----:B------:R-:W-:-:S02]  /*9b10*/  FSEL R24, -R24, -0.00082130916416645050049, P1 ;  /* 0xba574d2018187808 */ /* 0x000fc40000800100 */
[----:B------:R-:W-:Y:S02]  /*9b20*/  FSEL R21, |R38|, R21, P1 ;  /* 0x0000001526157208 */ /* 0x000fe40000800200 */
[----:B------:R-:W-:Y:S02]  /*9b30*/  FSEL R19, |R40|, R7, P0 ;  /* 0x0000000728137208 */ /* 0x000fe40000000200 */
[----:B------:R-:W-:Y:S01]  /*9b40*/  FSEL R7, R23, 0.0052134888246655464172, P0 ;  /* 0x3baad5ea17077808 */ /* 0x000fe20000000000 */
[----:B------:R-:W-:Y:S01]  /*9b50*/  FFMA R20, R21, R20, R24 ;  /* 0x0000001415147223 */ /* 0x000fe20000000018 */
[----:B------:R-:W-:Y:S01]  /*9b60*/  FSEL R24, R23, 0.0052134888246655464172, P1 ;  /* 0x3baad5ea17187808 */ /* 0x000fe20000800000 */
[----:B------:R-:W-:Y:S01]  /*9b70*/  FFMA R6, R19, R6, R18 ;  /* 0x0000000613067223 */ /* 0x000fe20000000012 */
[C---:B------:R-:W-:Y:S02]  /*9b80*/  FSEL R18, -R42.reuse, -0.026868773624300956726, P0 ;  /* 0xbcdc1be72a127808 */ /* 0x040fe40000000100 */
[----:B------:R-:W-:Y:S01]  /*9b90*/  FSEL R42, -R42, -0.026868773624300956726, P1 ;  /* 0xbcdc1be72a2a7808 */ /* 0x000fe20000800100 */
[----:B------:R-:W-:Y:S01]  /*9ba0*/  FFMA R24, R21, R20, R24 ;  /* 0x0000001415187223 */ /* 0x000fe20000000018 */
[----:B------:R-:W-:Y:S01]  /*9bb0*/  MOV R23, 0x3e235519 ;  /* 0x3e23551900177802 */ /* 0x000fe20000000f00 */
[----:B------:R-:W-:Y:S01]  /*9bc0*/  FFMA R6, R19, R6, R7 ;  /* 0x0000000613067223 */ /* 0x000fe20000000007 */
[----:B0-----:R-:W-:Y:S01]  /*9bd0*/  FFMA R7, -R61, R44, 1 ;  /* 0x3f8000003d077423 */ /* 0x001fe2000000012c */
[----:B------:R-:W-:Y:S01]  /*9be0*/  FFMA R24, R21, R24, R42 ;  /* 0x0000001815187223 */ /* 0x000fe2000000002a */
[----:B------:R-:W-:Y:S01]  /*9bf0*/  FSEL R42, R23, 0.11284004896879196167, P1 ;  /* 0x3de718af172a7808 */ /* 0x000fe20000800000 */
[----:B------:R-:W-:Y:S01]  /*9c00*/  FFMA R6, R19, R6, R18 ;  /* 0x0000000613067223 */ /* 0x000fe20000000012 */
[----:B------:R-:W-:Y:S01]  /*9c10*/  FFMA R7, R44, R7, R44 ;  /* 0x000000072c077223 */ /* 0x000fe2000000002c */
[----:B------:R-:W-:-:S02]  /*9c20*/  FSEL R20, R23, 0.11284004896879196167, P0 ;  /* 0x3de718af17147808 */ /* 0x000fc40000000000 */
[----:B------:R-:W-:Y:S01]  /*9c30*/  FFMA R42, R21, R24, R42 ;  /* 0x00000018152a7223 */ /* 0x000fe2000000002a */
[----:B------:R-:W-:Y:S01]  /*9c40*/  FADD R24, R30, 0.5 ;  /* 0x3f0000001e187421 */ /* 0x000fe20000000000 */
[----:B------:R-:W-:Y:S01]  /*9c50*/  MOV R44, 0x3f69b4f9 ;  /* 0x3f69b4f9002c7802 */ /* 0x000fe20000000f00 */
[----:B------:R-:W-:Y:S01]  /*9c60*/  FFMA R6, R19, R6, R20 ;  /* 0x0000000613067223 */ /* 0x000fe20000000014 */
[----:B------:R-:W-:Y:S01]  /*9c70*/  MOV R23, 0x3f210a14 ;  /* 0x3f210a1400177802 */ /* 0x000fe20000000f00 */
[----:B------:R-:W-:Y:S01]  /*9c80*/  FADD R24, R24, -R15 ;  /* 0x8000000f18187221 */ /* 0x000fe20000000000 */
[C---:B------:R-:W-:Y:S02]  /*9c90*/  FSEL R18, R44.reuse, -0.37612664699554443359, P0 ;  /* 0xbec093ac2c127808 */ /* 0x040fe40000000000 */
[----:B------:R-:W-:Y:S01]  /*9ca0*/  FSEL R44, R44, -0.37612664699554443359, P1 ;  /* 0xbec093ac2c2c7808 */ /* 0x000fe20000800000 */
[----:B------:R-:W0:Y:S01]  /*9cb0*/  FCHK P2, R24, R61 ;  /* 0x0000003d18007302 */ /* 0x000e220000040000 */
[----:B------:R-:W-:Y:S01]  /*9cc0*/  FSEL R20, R23, 0.12837915122509002686, P0 ;  /* 0x3e0375d317147808 */ /* 0x000fe20000000000 */
[----:B------:R-:W-:Y:S01]  /*9cd0*/  FFMA R6, R19, R6, R18 ;  /* 0x0000000613067223 */ /* 0x000fe20000000012 */
[----:B------:R-:W-:Y:S01]  /*9ce0*/  FSEL R18, R23, 0.12837915122509002686, P1 ;  /* 0x3e0375d317127808 */ /* 0x000fe20000800000 */
[----:B------:R-:W-:-:S02]  /*9cf0*/  FFMA R42, R21, R42, R44 ;  /* 0x0000002a152a7223 */ /* 0x000fc4000000002c */
[----:B------:R-:W-:Y:S01]  /*9d00*/  FFMA R6, R19, R6, R20 ;  /* 0x0000000613067223 */ /* 0x000fe20000000014 */
[----:B------:R-:W-:Y:S01]  /*9d10*/  FFMA R20, R7, R24, RZ ;  /* 0x0000001807147223 */ /* 0x000fe200000000ff */
[----:B------:R-:W-:Y:S01]  /*9d20*/  FFMA R18, R21, R42, R18 ;  /* 0x0000002a15127223 */ /* 0x000fe20000000012 */
[----:B------:R-:W-:Y:S02]  /*9d30*/  FSEL R19, -R19, R40, P0 ;  /* 0x0000002813137208 */ /* 0x000fe40000000100 */
[----:B------:R-:W-:Y:S01]  /*9d40*/  FSEL R21, -R21, R38, P1 ;  /* 0x0000002615157208 */ /* 0x000fe20000800100 */
[----:B------:R-:W-:Y:S02]  /*9d50*/  FFMA R23, -R61, R20, R24 ;  /* 0x000000143d177223 */ /* 0x000fe40000000118 */
[----:B------:R-:W-:Y:S02]  /*9d60*/  FFMA R39, R6, R19, R19 ;  /* 0x0000001306277223 */ /* 0x000fe40000000013 */
[----:B------:R-:W-:Y:S01]  /*9d70*/  FFMA R7, R7, R23, R20 ;  /* 0x0000001707077223 */ /* 0x000fe20000000014 */
[----:B------:R-:W-:Y:S01]  /*9d80*/  FFMA R37, R18, R21, R21 ;  /* 0x0000001512257223 */ /* 0x000fe20000000015 */
[----:B0-----:R-:W-:Y:S06]  /*9d90*/  @!P2 BRA `(.L_x_399) ;  /* 0x000000000014a947 */ /* 0x001fec0003800000 */
[----:B------:R-:W-:Y:S02]  /*9da0*/  MOV R7, R24 ;  /* 0x0000001800077202 */ /* 0x000fe40000000f00 */
[----:B------:R-:W-:Y:S02]  /*9db0*/  MOV R6, R61 ;  /* 0x0000003d00067202 */ /* 0x000fe40000000f00 */
[----:B------:R-:W-:-:S07]  /*9dc0*/  MOV R18, 0x9de0 ;  /* 0x00009de000127802 */ /* 0x000fce0000000f00 */
[----:B------:R-:W-:Y:S05]  /*9dd0*/  CALL.REL.NOINC `($__internal_5_$__cuda_sm3x_div_rn_noftz_f32_slowpath) ;  /* 0x0000007800687944 */ /* 0x000fea0003c00000 */
[----:B------:R-:W-:-:S07]  /*9de0*/  MOV R7, R6 ;  /* 0x0000000600077202 */ /* 0x000fce0000000f00 */
.L_x_399:
[----:B------:R-:W-:Y:S05]  /*9df0*/  BSYNC.RECONVERGENT B2 ;  /* 0x0000000000027941 */ /* 0x000fea0003800200 */
.L_x_398:
        /* <DEDUP_REMOVED lines=9> */
[----:B0-----:R-:W-:-:S04]  /*9e90*/  FFMA R7, -R61, R18, 1 ;  /* 0x3f8000003d077423 */ /* 0x001fc80000000112 */
[----:B------:R-:W-:-:S08]  /*9ea0*/  FFMA R7, R18, R7, R18 ;  /* 0x0000000712077223 */ /* 0x000fd00000000012 */
[----:B------:R-:W-:Y:S01]  /*9eb0*/  @!P1 FMUL R6, R6, 0.5 ;  /* 0x3f00000006069820 */ /* 0x000fe20000400000 */
[----:B------:R-:W-:-:S03]  /*9ec0*/  FFMA R18, R7, R30, RZ ;  /* 0x0000001e07127223 */ /* 0x000fc600000000ff */
[----:B------:R-:W0:Y:S01]  /*9ed0*/  MUFU.EX2 R23, R6 ;  /* 0x0000000600177308 */ /* 0x000e220000000800 */
[----:B------:R-:W-:-:S04]  /*9ee0*/  FFMA R19, -R61, R18, R30 ;  /* 0x000000123d137223 */ /* 0x000fc8000000011e */
[----:B------:R-:W-:Y:S01]  /*9ef0*/  FFMA R7, R7, R19, R18 ;  /* 0x0000001307077223 */ /* 0x000fe20000000012 */
[----:B0-----:R-:W-:Y:S01]  /*9f00*/  @!P1 FMUL R23, R23, R23 ;  /* 0x0000001717179220 */ /* 0x001fe20000400000 */
[----:B------:R-:W-:Y:S06]  /*9f10*/  @!P0 BRA `(.L_x_401) ;  /* 0x0000000000148947 */ /* 0x000fec0003800000 */
[----:B------:R-:W-:Y:S02]  /*9f20*/  MOV R7, R30 ;  /* 0x0000001e00077202 */ /* 0x000fe40000000f00 */
[----:B------:R-:W-:Y:S02]  /*9f30*/  MOV R6, R61 ;  /* 0x0000003d00067202 */ /* 0x000fe40000000f00 */
[----:B------:R-:W-:-:S07]  /*9f40*/  MOV R18, 0x9f60 ;  /* 0x00009f6000127802 */ /* 0x000fce0000000f00 */
[----:B------:R-:W-:Y:S05]  /*9f50*/  CALL.REL.NOINC `($__internal_5_$__cuda_sm3x_div_rn_noftz_f32_slowpath) ;  /* 0x0000007800087944 */ /* 0x000fea0003c00000 */
[----:B------:R-:W-:-:S07]  /*9f60*/  MOV R7, R6 ;  /* 0x0000000600077202 */ /* 0x000fce0000000f00 */
.L_x_401:
[----:B------:R-:W-:Y:S05]  /*9f70*/  BSYNC.RECONVERGENT B2 ;  /* 0x0000000000027941 */ /* 0x000fea0003800200 */
.L_x_400:
[----:B------:R-:W-:Y:S01]  /*9f80*/  FMUL R6, R7, -0.5 ;  /* 0xbf00000007067820 */ /* 0x000fe20000400000 */
[----:B------:R-:W-:Y:S01]  /*9f90*/  FMUL R19, R26, R26 ;  /* 0x0000001a1a137220 */ /* 0x000fe20000400000 */
[----:B------:R-:W-:Y:S01]  /*9fa0*/  FMUL R21, R28, R28 ;  /* 0x0000001c1c157220 */ /* 0x000fe20000400000 */
[----:B------:R-:W-:Y:S02]  /*9fb0*/  HFMA2 R42, -RZ, RZ, 0, 0 ;  /* 0x00000000ff2a7431 */ /* 0x000fe400000001ff */
[----:B------:R-:W-:Y:S01]  /*9fc0*/  FMUL R6, R6, R7 ;  /* 0x0000000706067220 */ /* 0x000fe20000400000 */
[----:B------:R-:W-:Y:S01]  /*9fd0*/  FMUL R20, R26, R19 ;  /* 0x000000131a147220 */ /* 0x000fe20000400000 */
[----:B------:R-:W-:Y:S01]  /*9fe0*/  FMUL R18, R28, R21 ;  /* 0x000000151c127220 */ /* 0x000fe20000400000 */
[----:B------:R-:W0:Y:S01]  /*9ff0*/  LDCU UR7, c[0x0][0x3a8] ;  /* 0x00007500ff0777ac */ /* 0x000e220008000800 */
        /* <DEDUP_REMOVED lines=16> */
.L_x_411:
[----:B------:R-:W0:Y:S01]  /*a100*/  LDC R7, c[0x0][0x3a8] ;  /* 0x0000ea00ff077b82 */ /* 0x000e220000000800 */
[----:B------:R-:W-:-:S05]  /*a110*/  I2FP.F32.U32 R43, R42 ;  /* 0x0000002a002b7245 */ /* 0x000fca0000201000 */
[----:B------:R-:W-:-:S04]  /*a120*/  FADD R23, R43, -R16 ;  /* 0x800000102b177221 */ /* 0x000fc80000000000 */
[C---:B------:R-:W-:Y:S01]  /*a130*/  FADD R41, R23.reuse, 0.5 ;  /* 0x3f00000017297421 */ /* 0x040fe20000000000 */
[----:B------:R-:W-:-:S03]  /*a140*/  FADD R23, R23, -0.5 ;  /* 0xbf00000017177421 */ /* 0x000fc60000000000 */
[-C--:B------:R-:W-:Y:S01]  /*a150*/  FMUL R18, R41, R60.reuse ;  /* 0x0000003c29127220 */ /* 0x080fe20000400000 */
[----:B------:R-:W-:Y:S01]  /*a160*/  FMUL R19, R23, R60 ;  /* 0x0000003c17137220 */ /* 0x000fe20000400000 */
[----:B------:R-:W-:Y:S01]  /*a170*/  MOV R26, 0x38eb4c3a ;  /* 0x38eb4c3a001a7802 */ /* 0x000fe20000000f00 */
[----:B0-----:R-:W-:Y:S02]  /*a180*/  IMAD R7, R7, UR6, R42 ;  /* 0x0000000607077c24 */ /* 0x001fe4000f8e022a */
[C---:B------:R-:W-:Y:S02]  /*a190*/  FMUL R21, R18.reuse, R18 ;  /* 0x0000001212157220 */ /* 0x040fe40000400000 */
[----:B------:R-:W-:Y:S01]  /*a1a0*/  IMAD.WIDE.U32 R6, R7, 0x4, R2 ;  /* 0x0000000407067825 */ /* 0x000fe200078e0002 */
[----:B------:R-:W-:Y:S02]  /*a1b0*/  FSETP.GE.AND P0, PT, |R18|, 1.0029599666595458984, PT ;  /* 0x3f8060fe1200780b */ /* 0x000fe40003f06200 */
[----:B------:R-:W-:-:S02]  /*a1c0*/  MOV R45, 0x3aae005b ;  /* 0x3aae005b002d7802 */ /* 0x000fc40000000f00 */
[----:B------:R0:W5:Y:S01]  /*a1d0*/  LDG.E R25, desc[UR10][R6.64] ;  /* 0x0000000a06197981 */ /* 0x000162000c1e1900 */
[----:B------:R-:W-:Y:S01]  /*a1e0*/  FSETP.GE.AND P1, PT, |R19|, 1.0029599666595458984, PT ;  /* 0x3f8060fe1300780b */ /* 0x000fe20003f26200 */
[----:B------:R-:W1:Y:S01]  /*a1f0*/  MUFU.RCP R72, R63 ;  /* 0x0000003f00487308 */ /* 0x000e620000001000 */
[----:B------:R-:W-:Y:S01]  /*a200*/  FSEL R20, R26, 8.4834944573231041431e-05, P0 ;  /* 0x38b1e96a1a147808 */ /* 0x000fe20000000000 */
[----:B------:R-:W-:Y:S01]  /*a210*/  FADD R75, R43, 0.5 ;  /* 0x3f0000002b4b7421 */ /* 0x000fe20000000000 */
[C---:B------:R-:W-:Y:S01]  /*a220*/  FSEL R24, -R45.reuse, -0.00082130916416645050049, P0 ;  /* 0xba574d202d187808 */ /* 0x040fe20000000100 */
[----:B------:R-:W-:Y:S01]  /*a230*/  BSSY.RECONVERGENT B2, `(.L_x_402) ;  /* 0x0000048000027945 */ /* 0x000fe20003800200 */
[----:B------:R-:W-:Y:S02]  /*a240*/  MOV R28, 0x3c09919f ;  /* 0x3c09919f001c7802 */ /* 0x000fe40000000f00 */
[----:B------:R-:W-:Y:S01]  /*a250*/  FSEL R45, -R45, -0.00082130916416645050049, P1 ;  /* 0xba574d202d2d7808 */ /* 0x000fe20000800100 */
[----:B0-----:R-:W-:Y:S01]  /*a260*/  FMUL R6, R19, R19 ;  /* 0x0000001313067220 */ /* 0x001fe20000400000 */
[----:B------:R-:W-:-:S02]  /*a270*/  FSEL R7, |R18|, R21, P0 ;  /* 0x0000001512077208 */ /* 0x000fc40000000200 */
[----:B------:R-:W-:Y:S02]  /*a280*/  FSEL R21, R26, 8.4834944573231041431e-05, P1 ;  /* 0x38b1e96a1a157808 */ /* 0x000fe40000800000 */
[----:B------:R-:W-:Y:S01]  /*a290*/  FSEL R6, |R19|, R6, P1 ;  /* 0x0000000613067208 */ /* 0x000fe20000800200 */
[----:B------:R-:W-:Y:S01]  /*a2a0*/  FFMA R20, R7, R20, R24 ;  /* 0x0000001407147223 */ /* 0x000fe20000000018 */
[----:B------:R-:W-:Y:S02]  /*a2b0*/  MOV R47, 0x3d24d99a ;  /* 0x3d24d99a002f7802 */ /* 0x000fe40000000f00 */
[----:B------:R-:W-:Y:S01]  /*a2c0*/  FSEL R24, R28, 0.0052134888246655464172, P0 ;  /* 0x3baad5ea1c187808 */ /* 0x000fe20000000000 */
[----:B------:R-:W-:Y:S01]  /*a2d0*/  FFMA R21, R6, R21, R45 ;  /* 0x0000001506157223 */ /* 0x000fe2000000002d */
[----:B------:R-:W-:Y:S02]  /*a2e0*/  FSEL R45, R28, 0.0052134888246655464172, P1 ;  /* 0x3baad5ea1c2d7808 */ /* 0x000fe40000800000 */
[----:B------:R-:W-:Y:S01]  /*a2f0*/  FSEL R26, -R47, -0.026868773624300956726, P0 ;  /* 0xbcdc1be72f1a7808 */ /* 0x000fe20000000100 */
[----:B------:R-:W-:Y:S01]  /*a300*/  FFMA R20, R7, R20, R24 ;  /* 0x0000001407147223 */ /* 0x000fe20000000018 */
[----:B------:R-:W-:Y:S01]  /*a310*/  MOV R28, 0x3e235519 ;  /* 0x3e235519001c7802 */ /* 0x000fe20000000f00 */
[----:B------:R-:W-:Y:S01]  /*a320*/  FFMA R21, R6, R21, R45 ;  /* 0x0000001506157223 */ /* 0x000fe2000000002d */
[----:B------:R-:W-:Y:S01]  /*a330*/  FSEL R47, -R47, -0.026868773624300956726, P1 ;  /* 0xbcdc1be72f2f7808 */ /* 0x000fe20000800100 */
[----:B------:R-:W-:Y:S01]  /*a340*/  FFMA R20, R7, R20, R26 ;  /* 0x0000001407147223 */ /* 0x000fe2000000001a */
[----:B------:R-:W-:-:S02]  /*a350*/  FSEL R24, R28, 0.11284004896879196167, P0 ;  /* 0x3de718af1c187808 */ /* 0x000fc40000000000 */
[----:B------:R-:W-:Y:S01]  /*a360*/  MOV R26, 0x3f69b4f9 ;  /* 0x3f69b4f9001a7802 */ /* 0x000fe20000000f00 */
[----:B------:R-:W-:Y:S01]  /*a370*/  FFMA R21, R6, R21, R47 ;  /* 0x0000001506157223 */ /* 0x000fe2000000002f */
[----:B------:R-:W-:Y:S01]  /*a380*/  FSETP.GE.AND P2, PT, |R40|, 1.0029599666595458984, PT ;  /* 0x3f8060fe2800780b */ /* 0x000fe20003f46200 */
[C---:B------:R-:W-:Y:S01]  /*a390*/  FFMA R20, R7.reuse, R20, R24 ;  /* 0x0000001407147223 */ /* 0x040fe20000000018 */
[----:B------:R-:W-:Y:S02]  /*a3a0*/  FSEL R24, R26, -0.37612664699554443359, P0 ;  /* 0xbec093ac1a187808 */ /* 0x000fe40000000000 */
[----:B------:R-:W-:Y:S02]  /*a3b0*/  MOV R44, 0x3f210a14 ;  /* 0x3f210a14002c7802 */ /* 0x000fe40000000f00 */
[----:B------:R-:W-:Y:S01]  /*a3c0*/  FSEL R45, R28, 0.11284004896879196167, P1 ;  /* 0x3de718af1c2d7808 */ /* 0x000fe20000800000 */
[----:B------:R-:W-:Y:S01]  /*a3d0*/  FFMA R20, R7, R20, R24 ;  /* 0x0000001407147223 */ /* 0x000fe20000000018 */
[----:B------:R-:W-:-:S02]  /*a3e0*/  FSEL R24, R44, 0.12837915122509002686, P0 ;  /* 0x3e0375d32c187808 */ /* 0x000fc40000000000 */
[----:B------:R-:W-:Y:S01]  /*a3f0*/  FSETP.GE.AND P3, PT, |R38|, 1.0029599666595458984, PT ;  /* 0x3f8060fe2600780b */ /* 0x000fe20003f66200 */
[----:B------:R-:W-:Y:S01]  /*a400*/  FFMA R21, R6, R21, R45 ;  /* 0x0000001506157223 */ /* 0x000fe2000000002d */
[----:B------:R-:W-:Y:S01]  /*a410*/  FSEL R45, R26, -0.37612664699554443359, P1 ;  /* 0xbec093ac1a2d7808 */ /* 0x000fe20000800000 */
[C---:B------:R-:W-:Y:S01]  /*a420*/  FFMA R20, R7.reuse, R20, R24 ;  /* 0x0000001407147223 */ /* 0x040fe20000000018 */
[----:B------:R-:W-:Y:S01]  /*a430*/  FSEL R7, -R7, R18, P0 ;  /* 0x0000001207077208 */ /* 0x000fe20000000100 */
[----:B------:R-:W0:Y:S01]  /*a440*/  @P2 MUFU.EX2 R28, R39 ;  /* 0x00000027001c2308 */ /* 0x000e220000000800 */
[C---:B------:R-:W-:Y:S01]  /*a450*/  FSEL R24, -R6.reuse, R19, P1 ;  /* 0x0000001306187208 */ /* 0x040fe20000800100 */
[----:B------:R-:W-:Y:S01]  /*a460*/  FFMA R21, R6, R21, R45 ;  /* 0x0000001506157223 */ /* 0x000fe2000000002d */
[----:B------:R-:W-:Y:S01]  /*a470*/  FSEL R45, R44, 0.12837915122509002686, P1 ;  /* 0x3e0375d32c2d7808 */ /* 0x000fe20000800000 */
[----:B------:R-:W-:Y:S01]  /*a480*/  FFMA R20, R20, R7, R7 ;  /* 0x0000000714147223 */ /* 0x000fe20000000007 */
[----:B-1----:R-:W-:Y:S01]  /*a490*/  FFMA R7, -R63, R72, 1 ;  /* 0x3f8000003f077423 */ /* 0x002fe20000000148 */
[----:B------:R-:W-:-:S02]  /*a4a0*/  MOV R47, R37 ;  /* 0x00000025002f7202 */ /* 0x000fc40000000f00 */
[----:B------:R-:W-:Y:S01]  /*a4b0*/  FFMA R21, R6, R21, R45 ;  /* 0x0000001506157223 */ /* 0x000fe2000000002d */
[----:B------:R-:W1:Y:S01]  /*a4c0*/  @P3 MUFU.EX2 R30, R37 ;  /* 0x00000025001e3308 */ /* 0x000e620000000800 */
[----:B------:R-:W-:Y:S02]  /*a4d0*/  FFMA R7, R72, R7, R72 ;  /* 0x0000000748077223 */ /* 0x000fe40000000048 */
[----:B------:R-:W-:Y:S01]  /*a4e0*/  FFMA R45, R21, R24, R24 ;  /* 0x00000018152d7223 */ /* 0x000fe20000000018 */
[----:B------:R-:W-:-:S04]  /*a4f0*/  FADD R24, R75, -R16 ;  /* 0x800000104b187221 */ /* 0x000fc80000000000 */
[----:B------:R-:W2:Y:S01]  /*a500*/  @P0 MUFU.EX2 R6, R20 ;  /* 0x0000001400060308 */ /* 0x000ea20000000800 */
[----:B0-----:R-:W-:Y:S01]  /*a510*/  @P2 FADD R21, -R28, 1 ;  /* 0x3f8000001c152421 */ /* 0x001fe20000000100 */
[----:B------:R-:W-:-:S04]  /*a520*/  MOV R28, R39 ;  /* 0x00000027001c7202 */ /* 0x000fc80000000f00 */
[----:B------:R-:W-:Y:S02]  /*a530*/  @P2 LOP3.LUT R28, R21, 0x80000000, R40, 0xb8, !PT ;  /* 0x80000000151c2812 */ /* 0x000fe400078eb828 */
[----:B------:R-:W0:Y:S01]  /*a540*/  @P1 MUFU.EX2 R26, R45 ;  /* 0x0000002d001a1308 */ /* 0x000e220000000800 */
[----:B-1----:R-:W-:-:S05]  /*a550*/  @P3 FADD R73, -R30, 1 ;  /* 0x3f8000001e493421 */ /* 0x002fca0000000100 */
[----:B------:R-:W-:Y:S01]  /*a560*/  @P3 LOP3.LUT R47, R73, 0x80000000, R38, 0xb8, !PT ;  /* 0x80000000492f3812 */ /* 0x000fe200078eb826 */
[----:B--2---:R-:W-:-:S04]  /*a570*/  @P0 FADD R21, -R6, 1 ;  /* 0x3f80000006150421 */ /* 0x004fc80000000100 */
[----:B------:R-:W-:Y:S01]  /*a580*/  FADD R6, -R47, R28 ;  /* 0x0000001c2f067221 */ /* 0x000fe20000000100 */
[----:B------:R-:W-:Y:S01]  /*a590*/  @P0 LOP3.LUT R20, R21, 0x80000000, R18, 0xb8, !PT ;  /* 0x8000000015140812 */ /* 0x000fe200078eb812 */
[----:B------:R-:W1:Y:S01]  /*a5a0*/  FCHK P0, R24, R63 ;  /* 0x0000003f18007302 */ /* 0x000e620000000000 */
[----:B------:R-:W-:Y:S01]  /*a5b0*/  FFMA R18, R7, R24, RZ ;  /* 0x0000001807127223 */ /* 0x000fe200000000ff */
[----:B0-----:R-:W-:-:S03]  /*a5c0*/  @P1 FADD R26, -R26, 1 ;  /* 0x3f8000001a1a1421 */ /* 0x001fc60000000100 */
[----:B------:R-:W-:Y:S02]  /*a5d0*/  FFMA R21, -R63, R18, R24 ;  /* 0x000000123f157223 */ /* 0x000fe40000000118 */
[----:B------:R-:W-:Y:S01]  /*a5e0*/  @P1 LOP3.LUT R45, R26, 0x80000000, R19, 0xb8, !PT ;  /* 0x800000001a2d1812 */ /* 0x000fe200078eb813 */
[----:B------:R-:W-:Y:S01]  /*a5f0*/  FMUL R19, R22, R13 ;  /* 0x0000000d16137220 */ /* 0x000fe20000400000 */
[----:B------:R-:W-:-:S03]  /*a600*/  FFMA R7, R7, R21, R18 ;  /* 0x0000001507077223 */ /* 0x000fc60000000012 */
[----:B------:R-:W-:Y:S01]  /*a610*/  FADD R22, -R45, R20 ;  /* 0x000000142d167221 */ /* 0x000fe20000000100 */
[----:B------:R-:W-:Y:S01]  /*a620*/  FFMA R30, R19, R9, R14 ;  /* 0x00000009131e7223 */ /* 0x000fe2000000000e */
[----:B------:R-:W-:Y:S02]  /*a630*/  FMUL R9, R6, 0.5 ;  /* 0x3f00000006097820 */ /* 0x000fe40000400000 */
[----:B------:R-:W-:Y:S01]  /*a640*/  FMUL R22, R22, 0.5 ;  /* 0x3f00000016167820 */ /* 0x000fe20000400000 */
[----:B-1----:R-:W-:Y:S06]  /*a650*/  @!P0 BRA `(.L_x_403) ;  /* 0x0000000000148947 */ /* 0x002fec0003800000 */
[----:B------:R-:W-:Y:S02]  /*a660*/  MOV R7, R24 ;  /* 0x0000001800077202 */ /* 0x000fe40000000f00 */
[----:B------:R-:W-:Y:S02]  /*a670*/  MOV R6, R63 ;  /* 0x0000003f00067202 */ /* 0x000fe40000000f00 */
[----:B------:R-:W-:-:S07]  /*a680*/  MOV R18, 0xa6a0 ;  /* 0x0000a6a000127802 */ /* 0x000fce0000000f00 */
[----:B-----5:R-:W-:Y:S05]  /*a690*/  CALL.REL.NOINC `($__internal_5_$__cuda_sm3x_div_rn_noftz_f32_slowpath) ;  /* 0x0000007000387944 */ /* 0x020fea0003c00000 */
[----:B------:R-:W-:-:S07]  /*a6a0*/  MOV R7, R6 ;  /* 0x0000000600077202 */ /* 0x000fce0000000f00 */
.L_x_403:
[----:B------:R-:W-:Y:S05]  /*a6b0*/  BSYNC.RECONVERGENT B2 ;  /* 0x0000000000027941 */ /* 0x000fea0003800200 */
.L_x_402:
        /* <DEDUP_REMOVED lines=21> */
[----:B-----5:R-:W-:Y:S05]  /*a810*/  CALL.REL.NOINC `($__internal_5_$__cuda_sm3x_div_rn_noftz_f32_slowpath) ;  /* 0x0000006c00d87944 */ /* 0x020fea0003c00000 */
[----:B------:R-:W-:-:S07]  /*a820*/  MOV R7, R6 ;  /* 0x0000000600077202 */ /* 0x000fce0000000f00 */
.L_x_405:
[----:B------:R-:W-:Y:S05]  /*a830*/  BSYNC.RECONVERGENT B2 ;  /* 0x0000000000027941 */ /* 0x000fea0003800200 */
.L_x_404:
[----:B------:R-:W-:Y:S01]  /*a840*/  FMUL R6, R7, -0.5 ;  /* 0xbf00000007067820 */ /* 0x000fe20000400000 */
[----:B------:R-:W-:Y:S01]  /*a850*/  FMUL R20, R23, R23 ;  /* 0x0000001717147220 */ /* 0x000fe20000400000 */
[----:B------:R-:W-:Y:S01]  /*a860*/  FMUL R18, R41, R41 ;  /* 0x0000002929127220 */ /* 0x000fe20000400000 */
[----:B------:R-:W-:Y:S01]  /*a870*/  BSSY.RECONVERGENT B2, `(.L_x_406) ;  /* 0x0000043000027945 */ /* 0x000fe20003800200 */
[----:B------:R-:W-:Y:S01]  /*a880*/  FMUL R6, R6, R7 ;  /* 0x0000000706067220 */ /* 0x000fe20000400000 */
[----:B------:R-:W-:Y:S01]  /*a890*/  FMUL R20, R23, R20 ;  /* 0x0000001417147220 */ /* 0x000fe20000400000 */
[----:B------:R-:W-:Y:S02]  /*a8a0*/  FMUL R19, R41, R18 ;  /* 0x0000001229137220 */ /* 0x000fe40000400000 */
[----:B------:R-:W-:-:S05]  /*a8b0*/  FMUL R6, R6, 1.4426950216293334961 ;  /* 0x3fb8aa3b06067820 */ /* 0x000fca0000400000 */
[----:B------:R-:W-:-:S13]  /*a8c0*/  FSETP.GEU.AND P0, PT, R6, -126, PT ;  /* 0xc2fc00000600780b */ /* 0x000fda0003f0e000 */
[----:B------:R-:W-:-:S04]  /*a8d0*/  @!P0 FMUL R6, R6, 0.5 ;  /* 0x3f00000006068820 */ /* 0x000fc80000400000 */
[----:B------:R-:W0:Y:S02]  /*a8e0*/  MUFU.EX2 R7, R6 ;  /* 0x0000000600077308 */ /* 0x000e240000000800 */
[----:B0-----:R-:W-:Y:S01]  /*a8f0*/  @!P0 FMUL R7, R7, R7 ;  /* 0x0000000707078220 */ /* 0x001fe20000400000 */
[----:B------:R-:W-:-:S03]  /*a900*/  FSETP.GT.AND P0, PT, R30, 0.0099999997764825820923, PT ;  /* 0x3c23d70a1e00780b */ /* 0x000fc60003f04000 */
[----:B------:R-:W-:Y:S01]  /*a910*/  FMUL R18, R23, R7 ;  /* 0x0000000717127220 */ /* 0x000fe20000400000 */
[----:B------:R-:W-:Y:S01]  /*a920*/  FMUL R21, R7, R20 ;  /* 0x0000001407157220 */ /* 0x000fe20000400000 */
[----:B------:R-:W-:Y:S02]  /*a930*/  FMUL R23, R29, R22 ;  /* 0x000000161d177220 */ /* 0x000fe40000400000 */
[----:B------:R-:W-:Y:S01]  /*a940*/  FFMA R41, R41, R26, -R18 ;  /* 0x0000001a29297223 */ /* 0x000fe20000000812 */
[----:B------:R-:W-:Y:S01]  /*a950*/  FFMA R19, R26, R19, -R21 ;  /* 0x000000131a137223 */ /* 0x000fe20000000815 */
[----:B------:R-:W-:Y:S02]  /*a960*/  FMUL R43, R36, R23 ;  /* 0x00000017242b7220 */ /* 0x000fe40000400000 */
[----:B------:R-:W-:Y:S01]  /*a970*/  FMUL R18, R41, R54 ;  /* 0x0000003629127220 */ /* 0x000fe20000400000 */
[----:B------:R-:W-:Y:S01]  /*a980*/  FMUL R6, R19, R52 ;  /* 0x0000003413067220 */ /* 0x000fe20000400000 */
[----:B------:R-:W-:Y:S01]  /*a990*/  FMUL R19, R28, R7 ;  /* 0x000000071c137220 */ /* 0x000fe20000400000 */
[----:B------:R-:W-:Y:S01]  /*a9a0*/  FADD R7, R26, -R7 ;  /* 0x800000071a077221 */ /* 0x000fe20000000000 */
[C---:B------:R-:W-:Y:S01]  /*a9b0*/  FMUL R21, R9.reuse, R18 ;  /* 0x0000001209157220 */ /* 0x040fe20000400000 */
[----:B------:R-:W-:Y:S01]  /*a9c0*/  FMUL R6, R9, R6 ;  /* 0x0000000609067220 */ /* 0x000fe20000400000 */
[----:B------:R-:W-:Y:S01]  /*a9d0*/  FMUL R18, R27, R22 ;  /* 0x000000161b127220 */ /* 0x000fe20000400000 */
[----:B------:R-:W-:Y:S01]  /*a9e0*/  FFMA R26, R24, R26, -R19 ;  /* 0x0000001a181a7223 */ /* 0x000fe20000000813 */
[----:B------:R-:W-:Y:S01]  /*a9f0*/  FMUL R20, R34, R21 ;  /* 0x0000001522147220 */ /* 0x000fe20000400000 */
[----:B------:R-:W-:Y:S01]  /*aa00*/  FFMA R6, R21, R53, -R6 ;  /* 0x0000003515067223 */ /* 0x000fe20000000806 */
[----:B------:R-:W-:Y:S01]  /*aa10*/  FFMA R41, R23, R50, -R18 ;  /* 0x0000003217297223 */ /* 0x000fe20000000812 */
[----:B------:R-:W-:Y:S01]  /*aa20*/  FMUL R28, R7, R58 ;  /* 0x0000003a071c7220 */ /* 0x000fe20000400000 */
[----:B------:R-:W-:Y:S01]  /*aa30*/  FFMA R24, R46, R21, R43 ;  /* 0x000000152e187223 */ /* 0x000fe2000000002b */
[----:B------:R-:W-:Y:S01]  /*aa40*/  FFMA R45, R31, R6, R20 ;  /* 0x000000061f2d7223 */ /* 0x000fe20000000014 */
[----:B------:R-:W-:Y:S01]  /*aa50*/  MOV R6, RZ ;  /* 0x000000ff00067202 */ /* 0x000fe20000000f00 */
[----:B------:R-:W-:Y:S01]  /*aa60*/  FMUL R26, R26, R57 ;  /* 0x000000391a1a7220 */ /* 0x000fe20000400000 */
[----:B------:R-:W-:Y:S01]  /*aa70*/  FMUL R28, R9, R28 ;  /* 0x0000001c091c7220 */ /* 0x000fe20000400000 */
[----:B------:R-:W-:-:S04]  /*aa80*/  FFMA R41, R32, R41, R45 ;  /* 0x0000002920297223 */ /* 0x000fc8000000002d */
[----:B------:R-:W-:Y:S01]  /*aa90*/  FFMA R23, R48, R23, R41 ;  /* 0x0000001730177223 */ /* 0x000fe20000000029 */
[----:B------:R-:W-:Y:S01]  /*aaa0*/  HFMA2 R41, -RZ, RZ, 0, 0 ;  /* 0x00000000ff297431 */ /* 0x000fe200000001ff */
[----:B------:R-:W-:Y:S06]  /*aab0*/  @!P0 BRA `(.L_x_407) ;  /* 0x0000000000788947 */ /* 0x000fec0003800000 */
[----:B------:R-:W0:Y:S01]  /*aac0*/  MUFU.RCP R7, R30 ;  /* 0x0000001e00077308 */ /* 0x000e220000001000 */
[----:B------:R-:W-:Y:S07]  /*aad0*/  BSSY.RECONVERGENT B3, `(.L_x_408) ;  /* 0x000000c000037945 */ /* 0x000fee0003800200 */
[----:B-----5:R-:W1:Y:S01]  /*aae0*/  FCHK P0, R25, R30 ;  /* 0x0000001e19007302 */ /* 0x020e620000000000 */
        /* <DEDUP_REMOVED lines=10> */
.L_x_409:
[----:B------:R-:W-:Y:S05]  /*ab90*/  BSYNC.RECONVERGENT B3 ;  /* 0x0000000000037941 */ /* 0x000fea0003800200 */
.L_x_408:
[----:B------:R-:W-:Y:S01]  /*aba0*/  FMUL R30, R30, R30 ;  /* 0x0000001e1e1e7220 */ /* 0x000fe20000400000 */
[----:B------:R-:W-:Y:S01]  /*abb0*/  BSSY.RECONVERGENT B3, `(.L_x_407) ;  /* 0x000000e000037945 */ /* 0x000fe20003800200 */
[----:B------:R-:W-:Y:S02]  /*abc0*/  FADD R41, R6, -1 ;  /* 0xbf80000006297421 */ /* 0x000fe40000000000 */
        /* <DEDUP_REMOVED lines=12> */
.L_x_410:
[----:B------:R-:W-:Y:S05]  /*ac90*/  BSYNC.RECONVERGENT B3 ;  /* 0x0000000000037941 */ /* 0x000fea0003800200 */
.L_x_407:
[----:B------:R-:W-:Y:S05]  /*aca0*/  BSYNC.RECONVERGENT B2 ;  /* 0x0000000000027941 */ /* 0x000fea0003800200 */
.L_x_406:
[----:B------:R-:W-:Y:S01]  /*acb0*/  FMNMX R18, R41, 1000000, PT ;  /* 0x4974240029127809 */ /* 0x000fe20003800000 */
[----:B------:R-:W-:Y:S01]  /*acc0*/  FMUL R7, R35, R22 ;  /* 0x0000001623077220 */ /* 0x000fe20000400000 */
[----:B------:R-:W-:Y:S01]  /*acd0*/  FMNMX R19, R6, 1000000, PT ;  /* 0x4974240006137809 */ /* 0x000fe20003800000 */
[----:B------:R-:W-:Y:S01]  /*ace0*/  FMUL R6, R22, R9 ;  /* 0x0000000916067220 */ /* 0x000fe20000400000 */
[----:B------:R-:W-:Y:S01]  /*acf0*/  IADD3 R42, PT, PT, R42, 0x1, RZ ;  /* 0x000000012a2a7810 */ /* 0x000fe20007ffe0ff */
[C---:B------:R-:W-:Y:S01]  /*ad00*/  FFMA R11, R28.reuse, R18, R11 ;  /* 0x000000121c0b7223 */ /* 0x040fe2000000000b */
[----:B------:R-:W-:Y:S01]  /*ad10*/  FMUL R28, R28, R28 ;  /* 0x0000001c1c1c7220 */ /* 0x000fe20000400000 */
[CC--:B------:R-:W-:Y:S01]  /*ad20*/  FFMA R68, R7.reuse, R18.reuse, R68 ;  /* 0x0000001207447223 */ /* 0x0c0fe20000000044 */
[----:B------:R-:W-:Y:S01]  /*ad30*/  FMUL R20, R7, R7 ;  /* 0x0000000707147220 */ /* 0x000fe20000400000 */
[----:B------:R-:W-:Y:S01]  /*ad40*/  ISETP.NE.AND P0, PT, R42, UR7, PT ;  /* 0x000000072a007c0c */ /* 0x000fe2000bf05270 */
[-C--:B------:R-:W-:Y:S01]  /*ad50*/  FFMA R5, R24, R18.reuse, R5 ;  /* 0x0000001218057223 */ /* 0x080fe20000000005 */
[C---:B------:R-:W-:Y:S01]  /*ad60*/  FFMA R69, R6.reuse, R18, R69 ;  /* 0x0000001206457223 */ /* 0x040fe20000000045 */
[----:B------:R-:W-:Y:S01]  /*ad70*/  FMUL R7, R6, R6 ;  /* 0x0000000606077220 */ /* 0x000fe20000400000 */
[----:B------:R-:W-:Y:S01]  /*ad80*/  FMUL R21, R9, R26 ;  /* 0x0000001a09157220 */ /* 0x000fe20000400000 */
[----:B------:R-:W-:Y:S01]  /*ad90*/  FMUL R24, R24, R24 ;  /* 0x0000001818187220 */ /* 0x000fe20000400000 */
[C---:B-----5:R-:W-:Y:S01]  /*ada0*/  FMUL R25, R19.reuse, R28 ;  /* 0x0000001c13197220 */ /* 0x060fe20000400000 */
[----:B------:R-:W-:Y:S01]  /*adb0*/  FMUL R6, RZ, R18 ;  /* 0x00000012ff067220 */ /* 0x000fe20000400000 */
[C---:B------:R-:W-:Y:S01]  /*adc0*/  FADD R67, R18.reuse, R67 ;  /* 0x0000004312437221 */ /* 0x040fe20000000000 */
[C---:B------:R-:W-:Y:S01]  /*add0*/  FMUL R24, R19.reuse, R24 ;  /* 0x0000001813187220 */ /* 0x040fe20000400000 */
[C---:B------:R-:W-:Y:S01]  /*ade0*/  FFMA R21, R18.reuse, R21, -R25 ;  /* 0x0000001512157223 */ /* 0x040fe20000000819 */
[C---:B------:R-:W-:Y:S01]  /*adf0*/  FFMA R41, -R19.reuse, R7, R6 ;  /* 0x0000000713297223 */ /* 0x040fe20000000106 */
[----:B------:R-:W-:Y:S01]  /*ae00*/  FMUL R25, R19, R20 ;  /* 0x0000001413197220 */ /* 0x000fe20000400000 */
[----:B------:R-:W-:Y:S01]  /*ae10*/  FMUL R7, R33, R22 ;  /* 0x0000001621077220 */ /* 0x000fe20000400000 */
[----:B------:R-:W-:Y:S01]  /*ae20*/  FFMA R23, R23, R18, -R24 ;  /* 0x0000001217177223 */ /* 0x000fe20000000818 */
[----:B------:R-:W-:Y:S01]  /*ae30*/  FADD R19, -R19, R6 ;  /* 0x0000000613137221 */ /* 0x000fe20000000100 */
[----:B------:R-:W-:Y:S01]  /*ae40*/  FADD R66, R21, R66 ;  /* 0x0000004215427221 */ /* 0x000fe20000000000 */
[----:B------:R-:W-:Y:S01]  /*ae50*/  FFMA R18, R18, R7, -R25 ;  /* 0x0000000712127223 */ /* 0x000fe20000000819 */
[----:B------:R-:W-:Y:S01]  /*ae60*/  FADD R64, R41, R64 ;  /* 0x0000004029407221 */ /* 0x000fe20000000000 */
[----:B------:R-:W-:Y:S01]  /*ae70*/  FADD R62, R19, R62 ;  /* 0x0000003e133e7221 */ /* 0x000fe20000000000 */
[----:B------:R-:W-:Y:S01]  /*ae80*/  FADD R8, R23, R8 ;  /* 0x0000000817087221 */ /* 0x000fe20000000000 */
[----:B------:R-:W-:Y:S01]  /*ae90*/  FADD R65, R18, R65 ;  /* 0x0000004112417221 */ /* 0x000fe20000000000 */
[----:B------:R-:W-:Y:S06]  /*aea0*/  @P0 BRA `(.L_x_411) ;  /* 0xfffffff000940947 */ /* 0x000fec000383ffff */
[----:B------:R-:W-:Y:S05]  /*aeb0*/  BRA.U UP0, `(.L_x_412) ;  /* 0xffffffe900b87547 */ /* 0x000fea000b83ffff */
.L_x_317:
[----:B------:R-:W-:-:S09]  /*aec0*/  UISETP.GT.U32.AND UP0, UPT, UR4, 0x1, UPT ;  /* 0x000000010400788c */ /* 0x000fd2000bf04070 */
[----:B------:R-:W-:Y:S05]  /*aed0*/  BRA.U UP0, `(.L_x_413) ;  /* 0x0000000500707547 */ /* 0x000fea000b800000 */
        /* <DEDUP_REMOVED lines=13> */
.L_x_415:
[----:B------:R-:W-:Y:S05]  /*afb0*/  BSYNC.RECONVERGENT B2 ;  /* 0x0000000000027941 */ /* 0x000fea0003800200 */
.L_x_414:
[----:B------:R-:W0:Y:S01]  /*afc0*/  MUFU.RCP R18, R65 ;  /* 0x0000004100127308 */ /* 0x000e220000001000 */
[C---:B------:R-:W-:Y:S01]  /*afd0*/  FSETP.GT.AND P1, PT, R6.reuse, -1, PT ;  /* 0xbf8000000600780b */ /* 0x040fe20003f24000 */
[----:B------:R-:W-:Y:S01]  /*afe0*/  BSSY.RECONVERGENT B2, `(.L_x_416) ;  /* 0x000000f000027945 */ /* 0x000fe20003800200 */
[----:B------:R-:W-:-:S04]  /*aff0*/  FMNMX R6, R6, 1, PT ;  /* 0x3f80000006067809 */ /* 0x000fc80003800000 */
[----:B------:R-:W-:Y:S01]  /*b000*/  FSEL R11, R6, -1, P1 ;  /* 0xbf800000060b7808 */ /* 0x000fe20000800000 */
        /* <DEDUP_REMOVED lines=12> */
.L_x_417:
[----:B------:R-:W-:Y:S05]  /*b0d0*/  BSYNC.RECONVERGENT B2 ;  /* 0x0000000000027941 */ /* 0x000fea0003800200 */
.L_x_416:
        /* <DEDUP_REMOVED lines=17> */
.L_x_419:
[----:B------:R-:W-:Y:S05]  /*b1f0*/  BSYNC.RECONVERGENT B2 ;  /* 0x0000000000027941 */ /* 0x000fea0003800200 */
.L_x_418:
[----:B------:R-:W0:Y:S01]  /*b200*/  MUFU.RCP R7, R62 ;  /* 0x0000003e00077308 */ /* 0x000e220000001000 */
[----:B------:R-:W-:Y:S01]  /*b210*/  HFMA2 R26, -RZ, RZ, 3.140625, 0 ;  /* 0x42480000ff1a7431 */ /* 0x000fe200000001ff */
[C---:B------:R-:W-:Y:S01]  /*b220*/  FSETP.GT.AND P1, PT, R18.reuse, -100, PT ;  /* 0xc2c800001200780b */ /* 0x040fe20003f24000 */
[----:B------:R-:W-:Y:S01]  /*b230*/  BSSY.RECONVERGENT B2, `(.L_x_420) ;  /* 0x0000011000027945 */ /* 0x000fe20003800200 */
[----:B------:R-:W-:-:S04]  /*b240*/  FSETP.GEU.AND P2, PT, R18, 100, PT ;  /* 0x42c800001200780b */ /* 0x000fc80003f4e000 */
[----:B------:R-:W1:Y:S01]  /*b250*/  FCHK P0, R67, R62 ;  /* 0x0000003e43007302 */ /* 0x000e620000000000 */
[----:B------:R-:W-:-:S04]  /*b260*/  FSEL R26, -R26, 50, !P2 ;  /* 0x424800001a1a7808 */ /* 0x000fc80005000100 */
[----:B------:R-:W-:Y:S01]  /*b270*/  FSEL R26, R26, -50, P1 ;  /* 0xc24800001a1a7808 */ /* 0x000fe20000800000 */
[----:B0-----:R-:W-:-:S04]  /*b280*/  FFMA R6, R7, -R62, 1 ;  /* 0x3f80000007067423 */ /* 0x001fc8000000083e */
[----:B------:R-:W-:Y:S01]  /*b290*/  FFMA R6, R7, R6, R7 ;  /* 0x0000000607067223 */ /* 0x000fe20000000007 */
[----:B------:R-:W-:-:S03]  /*b2a0*/  FMUL R7, R18, 0.5 ;  /* 0x3f00000012077820 */ /* 0x000fc60000400000 */
[----:B------:R-:W-:Y:S02]  /*b2b0*/  FFMA R19, R6, R67, RZ ;  /* 0x0000004306137223 */ /* 0x000fe400000000ff */
[----:B------:R-:W-:Y:S02]  /*b2c0*/  @P1 FSEL R26, R7, R26, !P2 ;  /* 0x0000001a071a1208 */ /* 0x000fe40005000000 */
[----:B------:R-:W-:-:S04]  /*b2d0*/  FFMA R18, R19, -R62, R67 ;  /* 0x8000003e13127223 */ /* 0x000fc80000000043 */
[----:B------:R-:W-:Y:S01]  /*b2e0*/  FFMA R6, R6, R18, R19 ;  /* 0x0000001206067223 */ /* 0x000fe20000000013 */
[----:B-1----:R-:W-:Y:S06]  /*b2f0*/  @!P0 BRA `(.L_x_421) ;  /* 0x0000000000108947 */ /* 0x002fec0003800000 */
[----:B------:R-:W-:Y:S02]  /*b300*/  MOV R7, R67 ;  /* 0x0000004300077202 */ /* 0x000fe40000000f00 */
[----:B------:R-:W-:Y:S02]  /*b310*/  MOV R6, R62 ;  /* 0x0000003e00067202 */ /* 0x000fe40000000f00 */
[----:B------:R-:W-:-:S07]  /*b320*/  MOV R18, 0xb340 ;  /* 0x0000b34000127802 */ /* 0x000fce0000000f00 */
[----:B------:R-:W-:Y:S05]  /*b330*/  CALL.REL.NOINC `($__internal_5_$__cuda_sm3x_div_rn_noftz_f32_slowpath) ;  /* 0x0000006400107944 */ /* 0x000fea0003c00000 */
.L_x_421:
[----:B------:R-:W-:Y:S05]  /*b340*/  BSYNC.RECONVERGENT B2 ;  /* 0x0000000000027941 */ /* 0x000fea0003800200 */
.L_x_420:
[----:B------:R-:W0:Y:S01]  /*b350*/  MUFU.RCP R7, R8 ;  /* 0x0000000800077308 */ /* 0x000e220000001000 */
[C---:B------:R-:W-:Y:S01]  /*b360*/  FSETP.GT.AND P1, PT, R6.reuse, -2, PT ;  /* 0xc00000000600780b */ /* 0x040fe20003f24000 */
[----:B------:R-:W-:Y:S01]  /*b370*/  BSSY.RECONVERGENT B2, `(.L_x_422) ;  /* 0x000000e000027945 */ /* 0x000fe20003800200 */
[----:B------:R-:W-:-:S04]  /*b380*/  FMNMX R6, R6, 2, PT ;  /* 0x4000000006067809 */ /* 0x000fc80003800000 */
[----:B------:R-:W-:Y:S01]  /*b390*/  FSEL R23, R6, -2, P1 ;  /* 0xc000000006177808 */ /* 0x000fe20000800000 */
        /* <DEDUP_REMOVED lines=11> */
.L_x_423:
[----:B------:R-:W-:Y:S05]  /*b450*/  BSYNC.RECONVERGENT B2 ;  /* 0x0000000000027941 */ /* 0x000fea0003800200 */
.L_x_422:
[C---:B------:R-:W-:Y:S02]  /*b460*/  FSETP.GT.AND P0, PT, R6.reuse, -0.10000000149011611938, PT ;  /* 0xbdcccccd0600780b */ /* 0x040fe40003f04000 */
[----:B------:R-:W-:-:S04]  /*b470*/  FMNMX R6, R6, 0.10000000149011611938, PT ;  /* 0x3dcccccd06067809 */ /* 0x000fc80003800000 */
[----:B------:R-:W-:Y:S01]  /*b480*/  FSEL R7, R6, -0.10000000149011611938, P0 ;  /* 0xbdcccccd06077808 */ /* 0x000fe20000000000 */
[----:B------:R-:W-:Y:S06]  /*b490*/  BRA `(.L_x_424) ;  /* 0x00000004005c7947 */ /* 0x000fec0003800000 */
.L_x_413:
        /* <DEDUP_REMOVED lines=13> */
.L_x_426:
[----:B------:R-:W-:Y:S05]  /*b570*/  BSYNC.RECONVERGENT B2 ;  /* 0x0000000000027941 */ /* 0x000fea0003800200 */
.L_x_425:
        /* <DEDUP_REMOVED lines=17> */
.L_x_428:
[----:B------:R-:W-:Y:S05]  /*b690*/  BSYNC.RECONVERGENT B2 ;  /* 0x0000000000027941 */ /* 0x000fea0003800200 */
.L_x_427:
        /* <DEDUP_REMOVED lines=17> */
.L_x_430:
[----:B------:R-:W-:Y:S05]  /*b7b0*/  BSYNC.RECONVERGENT B2 ;  /* 0x0000000000027941 */ /* 0x000fea0003800200 */
.L_x_429:
        /* <DEDUP_REMOVED lines=16> */
.L_x_432:
[----:B------:R-:W-:Y:S05]  /*b8c0*/  BSYNC.RECONVERGENT B2 ;  /* 0x0000000000027941 */ /* 0x000fea0003800200 */
.L_x_431:
        /* <DEDUP_REMOVED lines=16> */
.L_x_434:
[----:B------:R-:W-:Y:S05]  /*b9d0*/  BSYNC.RECONVERGENT B2 ;  /* 0x0000000000027941 */ /* 0x000fea0003800200 */
.L_x_433:
[C---:B------:R-:W-:Y:S02]  /*b9e0*/  FSETP.GT.AND P0, PT, R6.reuse, -0.10000000149011611938, PT ;  /* 0xbdcccccd0600780b */ /* 0x040fe40003f04000 */
[----:B------:R-:W-:-:S04]  /*b9f0*/  FMNMX R6, R6, 0.10000000149011611938, PT ;  /* 0x3dcccccd06067809 */ /* 0x000fc80003800000 */
[----:B------:R-:W-:-:S07]  /*ba00*/  FSEL R7, R6, -0.10000000149011611938, P0 ;  /* 0xbdcccccd06077808 */ /* 0x000fce0000000000 */
.L_x_424:
[----:B------:R-:W0:Y:S01]  /*ba10*/  LDCU UR5, c[0x0][0x3ac] ;  /* 0x00007580ff0577ac */ /* 0x000e220008000800 */
[----:B------:R-:W-:Y:S01]  /*ba20*/  FADD R13, -R26, R13 ;  /* 0x0000000d1a0d7221 */ /* 0x000fe20000000100 */
[----:B------:R-:W-:Y:S01]  /*ba30*/  FADD R14, -R23, R14 ;  /* 0x0000000e170e7221 */ /* 0x000fe20000000100 */
[----:B------:R-:W-:Y:S01]  /*ba40*/  FADD R16, -R11, R16 ;  /* 0x000000100b107221 */ /* 0x000fe20000000100 */
[----:B------:R-:W-:Y:S01]  /*ba50*/  UIADD3 UR4, UPT, UPT, UR4, 0x1, URZ ;  /* 0x0000000104047890 */ /* 0x000fe2000fffe0ff */
[----:B------:R-:W-:Y:S01]  /*ba60*/  FADD R15, -R24, R15 ;  /* 0x0000000f180f7221 */ /* 0x000fe20000000100 */
[----:B------:R-:W-:Y:S01]  /*ba70*/  FADD R12, -R7, R12 ;  /* 0x0000000c070c7221 */ /* 0x000fe20000000100 */
[----:B------:R-:W-:Y:S02]  /*ba80*/  FMNMX R13, R13, 1, !PT ;  /* 0x3f8000000d0d7809 */ /* 0x000fe40007800000 */
[----:B------:R-:W-:Y:S01]  /*ba90*/  FMNMX R14, R14, 0.0099999997764825820923, !PT ;  /* 0x3c23d70a0e0e7809 */ /* 0x000fe20007800000 */
[----:B0-----:R-:W-:-:S09]  /*baa0*/  UISETP.NE.AND UP0, UPT, UR4, UR5, UPT ;  /* 0x000000050400728c */ /* 0x001fd2000bf05270 */
[----:B------:R-:W-:Y:S05]  /*bab0*/  BRA.U UP0, `(.L_x_435) ;  /* 0xffffffa100a87547 */ /* 0x000fea000b83ffff */
.L_x_315:
[----:B------:R-:W0:Y:S01]  /*bac0*/  LDCU UR4, c[0x0][0x3a8] ;  /* 0x00007500ff0477ac */ /* 0x000e220008000800 */
[----:B------:R-:W-:Y:S01]  /*bad0*/  HFMA2 R26, -RZ, RZ, 0, 0 ;  /* 0x00000000ff1a7431 */ /* 0x000fe200000001ff */
[----:B------:R-:W-:Y:S02]  /*bae0*/  CS2R R28, SRZ ;  /* 0x00000000001c7805 */ /* 0x000fe4000001ff00 */
[----:B------:R-:W-:Y:S02]  /*baf0*/  MOV R5, RZ ;  /* 0x000000ff00057202 */ /* 0x000fe40000000f00 */
[----:B------:R-:W-:Y:S01]  /*bb00*/  CS2R R8, SRZ ;  /* 0x0000000000087805 */ /* 0x000fe2000001ff00 */
        /* <DEDUP_REMOVED lines=19> */
.L_x_438:
[----:B------:R-:W-:Y:S05]  /*bc40*/  BSYNC.RECONVERGENT B2 ;  /* 0x0000000000027941 */ /* 0x000fea0003800200 */
.L_x_437:
[----:B------:R-:W0:Y:S01]  /*bc50*/  LDC R11, c[0x0][0x3a0] ;  /* 0x0000e800ff0b7b82 */ /* 0x000e220000000800 */
[----:B------:R-:W1:Y:S01]  /*bc60*/  LDCU UR6, c[0x0][0x39c] ;  /* 0x00007380ff0677ac */ /* 0x000e620008000800 */
[----:B------:R-:W-:Y:S01]  /*bc70*/  FMUL R7, R6, R6 ;  /* 0x0000000606077220 */ /* 0x000fe20000400000 */
[----:B------:R-:W-:Y:S01]  /*bc80*/  BSSY.RECONVERGENT B2, `(.L_x_439) ;  /* 0x0000016000027945 */ /* 0x000fe20003800200 */
[----:B------:R-:W2:Y:S02]  /*bc90*/  LDCU UR4, c[0x0][0x38c] ;  /* 0x00007180ff0477ac */ /* 0x000ea40008000800 */
[----:B------:R-:W-:Y:S01]  /*bca0*/  FADD R9, R7, 1 ;  /* 0x3f80000007097421 */ /* 0x000fe20000000000 */
[----:B------:R-:W3:Y:S01]  /*bcb0*/  LDCU UR5, c[0x0][0x394] ;  /* 0x00007280ff0577ac */ /* 0x000ee20008000800 */
[----:B-1----:R-:W-:Y:S01]  /*bcc0*/  FADD R8, R12, UR6 ;  /* 0x000000060c087e21 */ /* 0x002fe20008000000 */
[----:B0-----:R-:W0:Y:S08]  /*bcd0*/  MUFU.RCP R18, R11 ;  /* 0x0000000b00127308 */ /* 0x001e300000001000 */
[----:B------:R-:W1:Y:S01]  /*bce0*/  FCHK P0, R8, R11 ;  /* 0x0000000b08007302 */ /* 0x000e620000000000 */
[----:B0-----:R-:W-:-:S04]  /*bcf0*/  FFMA R5, R18, -R11, 1 ;  /* 0x3f80000012057423 */ /* 0x001fc8000000080b */
[----:B------:R-:W-:Y:S01]  /*bd00*/  FFMA R5, R18, R5, R18 ;  /* 0x0000000512057223 */ /* 0x000fe20000000012 */
[----:B------:R-:W-:-:S03]  /*bd10*/  FMUL R18, R7, R6 ;  /* 0x0000000607127220 */ /* 0x000fc60000400000 */
[----:B------:R-:W-:Y:S01]  /*bd20*/  FFMA R7, R5, R8, RZ ;  /* 0x0000000805077223 */ /* 0x000fe200000000ff */
[C---:B--2---:R-:W-:Y:S01]  /*bd30*/  FFMA R9, R18.reuse, UR4, R9 ;  /* 0x0000000412097c23 */ /* 0x044fe20008000009 */
[----:B------:R-:W-:Y:S02]  /*bd40*/  FMUL R6, R18, R6 ;  /* 0x0000000612067220 */ /* 0x000fe40000400000 */
[----:B------:R-:W-:Y:S02]  /*bd50*/  FFMA R18, R7, -R11, R8 ;  /* 0x8000000b07127223 */ /* 0x000fe40000000008 */
[----:B---3--:R-:W-:Y:S02]  /*bd60*/  FFMA R9, R6, UR5, R9 ;  /* 0x0000000506097c23 */ /* 0x008fe40008000009 */
[----:B------:R-:W-:Y:S01]  /*bd70*/  FFMA R6, R5, R18, R7 ;  /* 0x0000001205067223 */ /* 0x000fe20000000007 */
[----:B-1----:R-:W-:Y:S06]  /*bd80*/  @!P0 BRA `(.L_x_440) ;  /* 0x0000000000148947 */ /* 0x002fec0003800000 */
[----:B------:R-:W0:Y:S01]  /*bd90*/  LDCU UR4, c[0x0][0x3a0] ;  /* 0x00007400ff0477ac */ /* 0x000e220008000800 */
[----:B------:R-:W-:Y:S02]  /*bda0*/  MOV R7, R8 ;  /* 0x0000000800077202 */ /* 0x000fe40000000f00 */
[----:B------:R-:W-:Y:S02]  /*bdb0*/  MOV R18, 0xbde0 ;  /* 0x0000bde000127802 */ /* 0x000fe40000000f00 */
[----:B0-----:R-:W-:-:S07]  /*bdc0*/  MOV R6, UR4 ;  /* 0x0000000400067c02 */ /* 0x001fce0008000f00 */
[----:B------:R-:W-:Y:S05]  /*bdd0*/  CALL.REL.NOINC `($__internal_5_$__cuda_sm3x_div_rn_noftz_f32_slowpath) ;  /* 0x0000005800687944 */ /* 0x000fea0003c00000 */
.L_x_440:
[----:B------:R-:W-:Y:S05]  /*bde0*/  BSYNC.RECONVERGENT B2 ;  /* 0x0000000000027941 */ /* 0x000fea0003800200 */
.L_x_439:
        /* <DEDUP_REMOVED lines=17> */
.L_x_443:
[----:B------:R-:W-:Y:S01]  /*bf00*/  MOV R24, R36 ;  /* 0x0000002400187202 */ /* 0x000fe20000000f00 */
[----:B------:R-:W-:Y:S06]  /*bf10*/  BRA `(.L_x_444) ;  /* 0x0000000000247947 */ /* 0x000fec0003800000 */
.L_x_442:
        /* <DEDUP_REMOVED lines=9> */
.L_x_444:
[----:B------:R-:W-:Y:S05]  /*bfb0*/  BSYNC.RECONVERGENT B0 ;  /* 0x0000000000007941 */ /* 0x000fea0003800200 */
.L_x_441:
        /* <DEDUP_REMOVED lines=11> */
.L_x_447:
[----:B------:R-:W-:Y:S01]  /*c070*/  MOV R26, R36 ;  /* 0x00000024001a7202 */ /* 0x000fe20000000f00 */
[----:B------:R-:W-:Y:S06]  /*c080*/  BRA `(.L_x_448) ;  /* 0x0000000000247947 */ /* 0x000fec0003800000 */
.L_x_446:
        /* <DEDUP_REMOVED lines=9> */
.L_x_448:
[----:B------:R-:W-:Y:S05]  /*c120*/  BSYNC.RECONVERGENT B0 ;  /* 0x0000000000007941 */ /* 0x000fea0003800200 */
.L_x_445:
        /* <DEDUP_REMOVED lines=18> */
.L_x_450:
[----:B------:R-:W-:Y:S05]  /*c250*/  BSYNC.RECONVERGENT B2 ;  /* 0x0000000000027941 */ /* 0x000fea0003800200 */
.L_x_449:
        /* <DEDUP_REMOVED lines=12> */
.L_x_452:
[----:B------:R-:W-:Y:S05]  /*c320*/  BSYNC.RECONVERGENT B2 ;  /* 0x0000000000027941 */ /* 0x000fea0003800200 */
.L_x_451:
        /* <DEDUP_REMOVED lines=8> */
.L_x_455:
[----:B------:R-:W-:Y:S01]  /*c3b0*/  MOV R37, R36 ;  /* 0x0000002400257202 */ /* 0x000fe20000000f00 */
[----:B------:R-:W-:Y:S06]  /*c3c0*/  BRA `(.L_x_456) ;  /* 0x0000000000247947 */ /* 0x000fec0003800000 */
.L_x_454:
        /* <DEDUP_REMOVED lines=9> */
.L_x_456:
[----:B------:R-:W-:Y:S05]  /*c460*/  BSYNC.RECONVERGENT B0 ;  /* 0x0000000000007941 */ /* 0x000fea0003800200 */
.L_x_453:
        /* <DEDUP_REMOVED lines=15> */
.L_x_458:
[----:B------:R-:W-:Y:S05]  /*c560*/  BSYNC.RECONVERGENT B2 ;  /* 0x0000000000027941 */ /* 0x000fea0003800200 */
.L_x_457:
        /* <DEDUP_REMOVED lines=14> */
.L_x_460:
[----:B------:R-:W-:Y:S05]  /*c650*/  BSYNC.RECONVERGENT B2 ;  /* 0x0000000000027941 */ /* 0x000fea0003800200 */
.L_x_459:
[----:B------:R-:W-:Y:S01]  /*c660*/  IADD3 R6, PT, PT, R5, -0xd000000, RZ ;  /* 0xf300000005067810 */ /* 0x000fe20007ffe0ff */
[----:B------:R-:W-:Y:S03]  /*c670*/  BSSY.RECONVERGENT B0, `(.L_x_461) ;  /* 0x0000012000007945 */ /* 0x000fe60003800200 */
[----:B------:R-:W-:-:S13]  /*c680*/  ISETP.GT.U32.AND P0, PT, R6, 0x727fffff, PT ;  /* 0x727fffff0600780c */ /* 0x000fda0003f04070 */
[----:B------:R-:W-:Y:S05]  /*c690*/  @!P0 BRA `(.L_x_462) ;  /* 0x0000000000188947 */ /* 0x000fea0003800000 */
[----:B------:R-:W-:Y:S01]  /*c6a0*/  BSSY.RECONVERGENT B1, `(.L_x_463) ;  /* 0x0000004000017945 */ /* 0x000fe20003800200 */
[----:B------:R-:W-:Y:S02]  /*c6b0*/  MOV R6, R5 ;  /* 0x0000000500067202 */ /* 0x000fe40000000f00 */
[----:B------:R-:W-:-:S07]  /*c6c0*/  MOV R21, 0xc6e0 ;  /* 0x0000c6e000157802 */ /* 0x000fce0000000f00 */
[----:B------:R-:W-:Y:S05]  /*c6d0*/  CALL.REL.NOINC `($__internal_4_$__cuda_sm20_sqrt_rd_f32_slowpath) ;  /* 0x0000004c00bc7944 */ /* 0x000fea0003c00000 */
[----:B------:R-:W-:Y:S05]  /*c6e0*/  BSYNC.RECONVERGENT B1 ;  /* 0x0000000000017941 */ /* 0x000fea0003800200 */
.L_x_463:
[----:B------:R-:W-:Y:S05]  /*c6f0*/  BRA `(.L_x_464) ;  /* 0x0000000000247947 */ /* 0x000fea0003800000 */
.L_x_462:
        /* <DEDUP_REMOVED lines=9> */
.L_x_464:
[----:B------:R-:W-:Y:S05]  /*c790*/  BSYNC.RECONVERGENT B0 ;  /* 0x0000000000007941 */ /* 0x000fea0003800200 */
.L_x_461:
        /* <DEDUP_REMOVED lines=15> */
.L_x_466:
[----:B------:R-:W-:Y:S05]  /*c890*/  BSYNC.RECONVERGENT B2 ;  /* 0x0000000000027941 */ /* 0x000fea0003800200 */
.L_x_465:
        /* <DEDUP_REMOVED lines=14> */
.L_x_468:
[----:B------:R-:W-:Y:S05]  /*c980*/  BSYNC.RECONVERGENT B2 ;  /* 0x0000000000027941 */ /* 0x000fea0003800200 */
.L_x_467:
        /* <DEDUP_REMOVED lines=14> */
.L_x_470:
[----:B------:R-:W-:Y:S05]  /*ca70*/  BSYNC.RECONVERGENT B2 ;  /* 0x0000000000027941 */ /* 0x000fea0003800200 */
.L_x_469:
        /* <DEDUP_REMOVED lines=14> */
.L_x_472:
[----:B------:R-:W-:Y:S05]  /*cb60*/  BSYNC.RECONVERGENT B2 ;  /* 0x0000000000027941 */ /* 0x000fea0003800200 */
.L_x_471:
        /* <DEDUP_REMOVED lines=14> */
.L_x_474:
[----:B------:R-:W-:Y:S05]  /*cc50*/  BSYNC.RECONVERGENT B2 ;  /* 0x0000000000027941 */ /* 0x000fea0003800200 */
.L_x_473:
        /* <DEDUP_REMOVED lines=15> */
.L_x_476:
[----:B------:R-:W-:Y:S05]  /*cd50*/  BSYNC.RECONVERGENT B2 ;  /* 0x0000000000027941 */ /* 0x000fea0003800200 */
.L_x_475:
        /* <DEDUP_REMOVED lines=15> */
.L_x_478:
[----:B------:R-:W-:Y:S05]  /*ce50*/  BSYNC.RECONVERGENT B2 ;  /* 0x0000000000027941 */ /* 0x000fea0003800200 */
.L_x_477:
        /* <DEDUP_REMOVED lines=14> */
.L_x_480:
[----:B------:R-:W-:Y:S05]  /*cf40*/  BSYNC.RECONVERGENT B2 ;  /* 0x0000000000027941 */ /* 0x000fea0003800200 */
.L_x_479:
[----:B------:R-:W0:Y:S01]  /*cf50*/  LDCU UR4, c[0x0][0x3a0] ;  /* 0x00007400ff0477ac */ /* 0x000e220008000800 */
[----:B------:R-:W1:Y:S01]  /*cf60*/  LDC R5, c[0x0][0x38c] ;  /* 0x0000e300ff057b82 */ /* 0x000e620000000800 */
[----:B------:R-:W-:Y:S01]  /*cf70*/  FMUL R25, R22, R22 ;  /* 0x0000001616197220 */ /* 0x000fe20000400000 */
[----:B------:R-:W-:Y:S01]  /*cf80*/  BSSY.RECONVERGENT B2, `(.L_x_481) ;  /* 0x0000010000027945 */ /* 0x000fe20003800200 */
[----:B0-----:R-:W-:-:S04]  /*cf90*/  FMUL R9, R10, UR4 ;  /* 0x000000040a097c20 */ /* 0x001fc80008400000 */
[----:B------:R-:W0:Y:S01]  /*cfa0*/  MUFU.RCP R18, R9 ;  /* 0x0000000900127308 */ /* 0x000e220000001000 */
[----:B-1----:R-:W-:-:S04]  /*cfb0*/  FMUL R6, R5, 3 ;  /* 0x4040000005067820 */ /* 0x002fc80000400000 */
[----:B------:R-:W-:-:S04]  /*cfc0*/  FMUL R11, R6, R25 ;  /* 0x00000019060b7220 */ /* 0x000fc80000400000 */
        /* <DEDUP_REMOVED lines=11> */
.L_x_482:
[----:B------:R-:W-:Y:S05]  /*d080*/  BSYNC.RECONVERGENT B2 ;  /* 0x0000000000027941 */ /* 0x000fea0003800200 */
.L_x_481:
        /* <DEDUP_REMOVED lines=20> */
.L_x_484:
[----:B------:R-:W-:Y:S05]  /*d1d0*/  BSYNC.RECONVERGENT B2 ;  /* 0x0000000000027941 */ /* 0x000fea0003800200 */
.L_x_483:
        /* <DEDUP_REMOVED lines=17> */
.L_x_486:
[----:B------:R-:W-:Y:S05]  /*d2f0*/  BSYNC.RECONVERGENT B2 ;  /* 0x0000000000027941 */ /* 0x000fea0003800200 */
.L_x_485:
[----:B------:R-:W0:Y:S01]  /*d300*/  LDC R5, c[0x0][0x390] ;  /* 0x0000e400ff057b82 */ /* 0x000e220000000800 */
[----:B------:R-:W1:Y:S01]  /*d310*/  MUFU.RCP R6, R9 ;  /* 0x0000000900067308 */ /* 0x000e620000001000 */
[----:B------:R-:W-:Y:S01]  /*d320*/  FMUL R23, R8, R8 ;  /* 0x0000000808177220 */ /* 0x000fe20000400000 */
[----:B------:R-:W-:Y:S01]  /*d330*/  BSSY.RECONVERGENT B2, `(.L_x_487) ;  /* 0x000000e000027945 */ /* 0x000fe20003800200 */
[----:B0-----:R-:W-:Y:S01]  /*d340*/  FMUL R10, R5, 3 ;  /* 0x40400000050a7820 */ /* 0x001fe20000400000 */
[----:B-1----:R-:W-:-:S03]  /*d350*/  FFMA R5, R6, -R9, 1 ;  /* 0x3f80000006057423 */ /* 0x002fc60000000809 */
[----:B------:R-:W-:Y:S01]  /*d360*/  FMUL R10, R10, R23 ;  /* 0x000000170a0a7220 */ /* 0x000fe20000400000 */
[----:B------:R-:W-:-:S03]  /*d370*/  FFMA R5, R6, R5, R6 ;  /* 0x0000000506057223 */ /* 0x000fc60000000006 */
        /* <DEDUP_REMOVED lines=9> */
.L_x_488:
[----:B------:R-:W-:Y:S05]  /*d410*/  BSYNC.RECONVERGENT B2 ;  /* 0x0000000000027941 */ /* 0x000fea0003800200 */
.L_x_487:
        /* <DEDUP_REMOVED lines=18> */
.L_x_490:
[----:B------:R-:W-:Y:S05]  /*d540*/  BSYNC.RECONVERGENT B2 ;  /* 0x0000000000027941 */ /* 0x000fea0003800200 */
.L_x_489:
[----:B------:R-:W0:Y:S01]  /*d550*/  LDCU UR7, c[0x0][0x3a8] ;  /* 0x00007500ff0777ac */ /* 0x000e220008000800 */
[----:B------:R-:W-:Y:S01]  /*d560*/  FADD R5, R9, R6 ;  /* 0x0000000609057221 */ /* 0x000fe20000000000 */
[----:B------:R-:W-:Y:S01]  /*d570*/  HFMA2 R56, -RZ, RZ, 0, 0 ;  /* 0x00000000ff387431 */ /* 0x000fe200000001ff */
[----:B------:R-:W-:Y:S01]  /*d580*/  MOV R54, RZ ;  /* 0x000000ff00367202 */ /* 0x000fe20000000f00 */
[----:B------:R-:W-:Y:S02]  /*d590*/  HFMA2 R52, -RZ, RZ, 0, 0 ;  /* 0x00000000ff347431 */ /* 0x000fe400000001ff */
[----:B------:R-:W-:Y:S01]  /*d5a0*/  FMUL R50, R5, R50 ;  /* 0x0000003205327220 */ /* 0x000fe20000400000 */
[----:B------:R-:W-:Y:S01]  /*d5b0*/  HFMA2 R5, -RZ, RZ, 0, 0 ;  /* 0x00000000ff057431 */ /* 0x000fe200000001ff */
[----:B------:R-:W-:Y:S02]  /*d5c0*/  CS2R R28, SRZ ;  /* 0x00000000001c7805 */ /* 0x000fe4000001ff00 */
[----:B------:R-:W-:-:S02]  /*d5d0*/  MOV R26, RZ ;  /* 0x000000ff001a7202 */ /* 0x000fc40000000f00 */
[----:B------:R-:W-:Y:S02]  /*d5e0*/  CS2R R10, SRZ ;  /* 0x00000000000a7805 */ /* 0x000fe4000001ff00 */
[----:B------:R-:W-:Y:S02]  /*d5f0*/  CS2R R22, SRZ ;  /* 0x0000000000167805 */ /* 0x000fe4000001ff00 */
[----:B------:R-:W-:Y:S01]  /*d600*/  CS2R R8, SRZ ;  /* 0x0000000000087805 */ /* 0x000fe2000001ff00 */
[----:B------:R-:W-:Y:S01]  /*d610*/  UMOV UR4, URZ ;  /* 0x000000ff00047c82 */ /* 0x000fe20008000000 */
[----:B0-----:R-:W-:-:S12]  /*d620*/  UIADD3 UR7, UPT, UPT, -UR7, URZ, URZ ;  /* 0x000000ff07077290 */ /* 0x001fd8000fffe1ff */
.L_x_534:
[----:B------:R-:W-:Y:S01]  /*d630*/  I2FP.F32.U32 R40, UR4 ;  /* 0x0000000400287c45 */ /* 0x000fe20008201000 */
[----:B------:R-:W0:Y:S01]  /*d640*/  MUFU.RCP R46, R39 ;  /* 0x00000027002e7308 */ /* 0x000e220000001000 */
[----:B------:R-:W-:Y:S01]  /*d650*/  MOV R21, 0x38eb4c3a ;  /* 0x38eb4c3a00157802 */ /* 0x000fe20000000f00 */
[----:B------:R-:W-:Y:S01]  /*d660*/  BSSY.RECONVERGENT B2, `(.L_x_491) ;  /* 0x000003d000027945 */ /* 0x000fe20003800200 */
[----:B------:R-:W-:Y:S01]  /*d670*/  MOV R43, 0x3aae005b ;  /* 0x3aae005b002b7802 */ /* 0x000fe20000000f00 */
[----:B------:R-:W-:Y:S01]  /*d680*/  FADD R27, R40, -R15 ;  /* 0x8000000f281b7221 */ /* 0x000fe20000000000 */
[----:B------:R-:W-:Y:S02]  /*d690*/  MOV R44, 0x3c09919f ;  /* 0x3c09919f002c7802 */ /* 0x000fe40000000f00 */
[----:B-----5:R-:W-:Y:S01]  /*d6a0*/  MOV R45, 0x3d24d99a ;  /* 0x3d24d99a002d7802 */ /* 0x020fe20000000f00 */
[C---:B------:R-:W-:Y:S01]  /*d6b0*/  FADD R41, R27.reuse, 0.5 ;  /* 0x3f0000001b297421 */ /* 0x040fe20000000000 */
[----:B------:R-:W-:-:S03]  /*d6c0*/  FADD R27, R27, -0.5 ;  /* 0xbf0000001b1b7421 */ /* 0x000fc60000000000 */
[-C--:B------:R-:W-:Y:S01]  /*d6d0*/  FMUL R49, R41, R36.reuse ;  /* 0x0000002429317220 */ /* 0x080fe20000400000 */
[----:B------:R-:W-:-:S03]  /*d6e0*/  FMUL R47, R27, R36 ;  /* 0x000000241b2f7220 */ /* 0x000fc60000400000 */
[C---:B------:R-:W-:Y:S01]  /*d6f0*/  FMUL R6, R49.reuse, R49 ;  /* 0x0000003131067220 */ /* 0x040fe20000400000 */
[----:B------:R-:W-:Y:S01]  /*d700*/  FSETP.GE.AND P0, PT, |R49|, 1.0029599666595458984, PT ;  /* 0x3f8060fe3100780b */ /* 0x000fe20003f06200 */
[C---:B------:R-:W-:Y:S01]  /*d710*/  FMUL R20, R47.reuse, R47 ;  /* 0x0000002f2f147220 */ /* 0x040fe20000400000 */
[----:B------:R-:W-:Y:S01]  /*d720*/  FSETP.GE.AND P1, PT, |R47|, 1.0029599666595458984, PT ;  /* 0x3f8060fe2f00780b */ /* 0x000fe20003f26200 */
[----:B0-----:R-:W-:Y:S01]  /*d730*/  FFMA R51, -R39, R46, 1 ;  /* 0x3f80000027337423 */ /* 0x001fe2000000012e */
        /* <DEDUP_REMOVED lines=9> */
[C---:B------:R-:W-:Y:S01]  /*d7d0*/  FFMA R7, R18.reuse, R7, R19 ;  /* 0x0000000712077223 */ /* 0x040fe20000000013 */
[C---:B------:R-:W-:Y:S02]  /*d7e0*/  FSEL R19, -R45.reuse, -0.026868773624300956726, P0 ;  /* 0xbcdc1be72d137808 */ /* 0x040fe40000000100 */
[----:B------:R-:W-:Y:S01]  /*d7f0*/  MOV R20, 0x3e235519 ;  /* 0x3e23551900147802 */ /* 0x000fe20000000f00 */
[----:B------:R-:W-:Y:S01]  /*d800*/  FFMA R7, R18, R7, R6 ;  /* 0x0000000712077223 */ /* 0x000fe20000000006 */
        /* <DEDUP_REMOVED lines=8> */
[----:B------:R-:W-:Y:S01]  /*d890*/  FFMA R7, R18, R7, R21 ;  /* 0x0000000712077223 */ /* 0x000fe20000000015 */
[----:B------:R-:W-:Y:S01]  /*d8a0*/  FSEL R19, R44, -0.37612664699554443359, P0 ;  /* 0xbec093ac2c137808 */ /* 0x000fe20000000000 */
[----:B------:R-:W-:Y:S01]  /*d8b0*/  FFMA R6, R46, R51, R46 ;  /* 0x000000332e067223 */ /* 0x000fe2000000002e */
[----:B------:R-:W-:Y:S01]  /*d8c0*/  FSEL R21, R44, -0.37612664699554443359, P1 ;  /* 0xbec093ac2c157808 */ /* 0x000fe20000800000 */
[----:B------:R-:W-:Y:S01]  /*d8d0*/  FADD R44, R20, -R15 ;  /* 0x8000000f142c7221 */ /* 0x000fe20000000000 */
[----:B------:R-:W-:Y:S01]  /*d8e0*/  MOV R46, 0x3f210a14 ;  /* 0x3f210a14002e7802 */ /* 0x000fe20000000f00 */
[----:B------:R-:W-:Y:S01]  /*d8f0*/  FFMA R43, R42, R43, R45 ;  /* 0x0000002b2a2b7223 */ /* 0x000fe2000000002d */
[----:B------:R-:W-:Y:S01]  /*d900*/  FFMA R7, R18, R7, R19 ;  /* 0x0000000712077223 */ /* 0x000fe20000000013 */
[----:B------:R-:W0:Y:S01]  /*d910*/  FCHK P2, R44, R39 ;  /* 0x000000272c007302 */ /* 0x000e220000040000 */
[----:B------:R-:W-:Y:S01]  /*d920*/  FSEL R20, R46, 0.12837915122509002686, P0 ;  /* 0x3e0375d32e147808 */ /* 0x000fe20000000000 */
[----:B------:R-:W-:Y:S01]  /*d930*/  FFMA R21, R42, R43, R21 ;  /* 0x0000002b2a157223 */ /* 0x000fe20000000015 */
[----:B------:R-:W-:Y:S01]  /*d940*/  FSEL R19, R46, 0.12837915122509002686, P1 ;  /* 0x3e0375d32e137808 */ /* 0x000fe20000800000 */
[----:B------:R-:W-:Y:S01]  /*d950*/  FFMA R43, R6, R44, RZ ;  /* 0x0000002c062b7223 */ /* 0x000fe200000000ff */
[----:B------:R-:W-:Y:S01]  /*d960*/  FSEL R46, -R42, R47, P1 ;  /* 0x0000002f2a2e7208 */ /* 0x000fe20000800100 */
[C---:B------:R-:W-:Y:S01]  /*d970*/  FFMA R7, R18.reuse, R7, R20 ;  /* 0x0000000712077223 */ /* 0x040fe20000000014 */
[----:B------:R-:W-:Y:S01]  /*d980*/  FSEL R18, -R18, R49, P0 ;  /* 0x0000003112127208 */ /* 0x000fe20000000100 */
[----:B------:R-:W-:Y:S01]  /*d990*/  FFMA R20, -R39, R43, R44 ;  /* 0x0000002b27147223 */ /* 0x000fe2000000012c */
[----:B------:R-:W-:-:S03]  /*d9a0*/  FFMA R19, R42, R21, R19 ;  /* 0x000000152a137223 */ /* 0x000fc60000000013 */
[----:B------:R-:W-:Y:S01]  /*d9b0*/  FFMA R6, R6, R20, R43 ;  /* 0x0000001406067223 */ /* 0x000fe2000000002b */
[----:B------:R-:W-:Y:S01]  /*d9c0*/  FFMA R48, R7, R18, R18 ;  /* 0x0000001207307223 */ /* 0x000fe20000000012 */
[----:B------:R-:W-:Y:S01]  /*d9d0*/  FFMA R46, R19, R46, R46 ;  /* 0x0000002e132e7223 */ /* 0x000fe2000000002e */
[----:B0-----:R-:W-:Y:S06]  /*d9e0*/  @!P2 BRA `(.L_x_492) ;  /* 0x000000000010a947 */ /* 0x001fec0003800000 */
[----:B------:R-:W-:Y:S02]  /*d9f0*/  MOV R7, R44 ;  /* 0x0000002c00077202 */ /* 0x000fe40000000f00 */
[----:B------:R-:W-:Y:S02]  /*da00*/  MOV R6, R39 ;  /* 0x0000002700067202 */ /* 0x000fe40000000f00 */
[----:B------:R-:W-:-:S07]  /*da10*/  MOV R18, 0xda30 ;  /* 0x0000da3000127802 */ /* 0x000fce0000000f00 */
[----:B------:R-:W-:Y:S05]  /*da20*/  CALL.REL.NOINC `($__internal_5_$__cuda_sm3x_div_rn_noftz_f32_slowpath) ;  /* 0x0000003c00547944 */ /* 0x000fea0003c00000 */
.L_x_492:
[----:B------:R-:W-:Y:S05]  /*da30*/  BSYNC.RECONVERGENT B2 ;  /* 0x0000000000027941 */ /* 0x000fea0003800200 */
.L_x_491:
[----:B------:R-:W-:Y:S01]  /*da40*/  FMUL R7, R6, -0.5 ;  /* 0xbf00000006077820 */ /* 0x000fe20000400000 */
[----:B------:R-:W0:Y:S01]  /*da50*/  MUFU.RCP R18, R39 ;  /* 0x0000002700127308 */ /* 0x000e220000001000 */
[----:B------:R-:W-:Y:S02]  /*da60*/  BSSY.RECONVERGENT B2, `(.L_x_493) ;  /* 0x0000014000027945 */ /* 0x000fe40003800200 */
[----:B------:R-:W-:Y:S01]  /*da70*/  FMUL R7, R7, R6 ;  /* 0x0000000607077220 */ /* 0x000fe20000400000 */
[----:B------:R-:W-:-:S03]  /*da80*/  FADD R6, R40, -0.5 ;  /* 0xbf00000028067421 */ /* 0x000fc60000000000 */
[----:B------:R-:W-:Y:S01]  /*da90*/  FMUL R7, R7, 1.4426950216293334961 ;  /* 0x3fb8aa3b07077820 */ /* 0x000fe20000400000 */
[----:B------:R-:W-:-:S04]  /*daa0*/  FADD R20, R6, -R15 ;  /* 0x8000000f06147221 */ /* 0x000fc80000000000 */
[----:B------:R-:W-:Y:S01]  /*dab0*/  FSETP.GEU.AND P1, PT, R7, -126, PT ;  /* 0xc2fc00000700780b */ /* 0x000fe20003f2e000 */
[----:B------:R-:W-:Y:S01]  /*dac0*/  FCHK P0, R20, R39 ;  /* 0x0000002714007302 */ /* 0x000fe20000000000 */
[----:B0-----:R-:W-:-:S04]  /*dad0*/  FFMA R19, -R39, R18, 1 ;  /* 0x3f80000027137423 */ /* 0x001fc80000000112 */
[----:B------:R-:W-:-:S07]  /*dae0*/  FFMA R6, R18, R19, R18 ;  /* 0x0000001312067223 */ /* 0x000fce0000000012 */
        /* <DEDUP_REMOVED lines=11> */
.L_x_494:
[----:B------:R-:W-:Y:S05]  /*dba0*/  BSYNC.RECONVERGENT B2 ;  /* 0x0000000000027941 */ /* 0x000fea0003800200 */
.L_x_493:
[----:B------:R-:W-:Y:S01]  /*dbb0*/  FMUL R7, R6, -0.5 ;  /* 0xbf00000006077820 */ /* 0x000fe20000400000 */
[----:B------:R-:W0:Y:S01]  /*dbc0*/  LDC R53, c[0x0][0x3a8] ;  /* 0x0000ea00ff357b82 */ /* 0x000e220000000800 */
[----:B------:R-:W-:Y:S01]  /*dbd0*/  UMOV UR5, URZ ;  /* 0x000000ff00057c82 */ /* 0x000fe20008000000 */
[----:B------:R-:W-:Y:S01]  /*dbe0*/  UMOV UR6, UR7 ;  /* 0x0000000700067c82 */ /* 0x000fe20008000000 */
[----:B------:R-:W-:-:S04]  /*dbf0*/  FMUL R7, R7, R6 ;  /* 0x0000000607077220 */ /* 0x000fc80000400000 */
[----:B------:R-:W-:-:S05]  /*dc00*/  FMUL R7, R7, 1.4426950216293334961 ;  /* 0x3fb8aa3b07077820 */ /* 0x000fca0000400000 */
[----:B------:R-:W-:Y:S01]  /*dc10*/  FSETP.GEU.AND P0, PT, R7, -126, PT ;  /* 0xc2fc00000700780b */ /* 0x000fe20003f0e000 */
[----:B0-----:R-:W-:-:S12]  /*dc20*/  IMAD R53, R53, UR4, R4 ;  /* 0x0000000435357c24 */ /* 0x001fd8000f8e0204 */
[----:B------:R-:W-:-:S04]  /*dc30*/  @!P0 FMUL R7, R7, 0.5 ;  /* 0x3f00000007078820 */ /* 0x000fc80000400000 */
[----:B------:R-:W0:Y:S02]  /*dc40*/  MUFU.EX2 R6, R7 ;  /* 0x0000000700067308 */ /* 0x000e240000000800 */
[----:B0-----:R-:W-:-:S04]  /*dc50*/  @!P0 FMUL R6, R6, R6 ;  /* 0x0000000606068220 */ /* 0x001fc80000400000 */
[----:B------:R-:W-:Y:S01]  /*dc60*/  FMUL R18, R27, R6 ;  /* 0x000000061b127220 */ /* 0x000fe20000400000 */
[----:B------:R-:W-:-:S03]  /*dc70*/  FADD R19, R40, -R6 ;  /* 0x8000000628137221 */ /* 0x000fc60000000000 */
[----:B------:R-:W-:Y:S01]  /*dc80*/  FFMA R41, R41, R40, -R18 ;  /* 0x0000002829297223 */ /* 0x000fe20000000812 */
[----:B------:R-:W-:-:S03]  /*dc90*/  FMUL R40, R19, R34 ;  /* 0x0000002213287220 */ /* 0x000fc60000400000 */
[----:B------:R-:W-:-:S07]  /*dca0*/  FMUL R41, R41, R32 ;  /* 0x0000002029297220 */ /* 0x000fce0000400000 */
.L_x_533:
[----:B------:R-:W-:Y:S01]  /*dcb0*/  I2FP.F32.U32 R27, UR5 ;  /* 0x00000005001b7c45 */ /* 0x000fe20008201000 */
[----:B------:R-:W-:Y:S01]  /*dcc0*/  HFMA2 R21, -RZ, RZ, 0.61474609375, 16.90625 ;  /* 0x38eb4c3aff157431 */ /* 0x000fe200000001ff */
[----:B------:R-:W-:Y:S01]  /*dcd0*/  MOV R43, 0x3aae005b ;  /* 0x3aae005b002b7802 */ /* 0x000fe20000000f00 */
[----:B-----5:R-:W-:Y:S01]  /*dce0*/  HFMA2 R45, -RZ, RZ, 1.0087890625, -0.000686168670654296875 ;  /* 0x3c09919fff2d7431 */ /* 0x020fe200000001ff */
[----:B------:R-:W-:Y:S01]  /*dcf0*/  MOV R51, 0x3d24d99a ;  /* 0x3d24d99a00337802 */ /* 0x000fe20000000f00 */
[----:B------:R-:W-:Y:S01]  /*dd00*/  FADD R60, R27, -R16 ;  /* 0x800000101b3c7221 */ /* 0x000fe20000000000 */
[----:B------:R-:W-:Y:S01]  /*dd10*/  HFMA2 R57, -RZ, RZ, 1.7822265625, 0.000185489654541015625 ;  /* 0x3f210a14ff397431 */ /* 0x000fe200000001ff */
[----:B------:R-:W-:Y:S01]  /*dd20*/  MOV R55, 0x3f69b4f9 ;  /* 0x3f69b4f900377802 */ /* 0x000fe20000000f00 */
[----:B------:R-:W-:Y:S01]  /*dd30*/  MUFU.RCP R59, R38 ;  /* 0x00000026003b7308 */ /* 0x000fe20000001000 */
[C---:B------:R-:W-:Y:S01]  /*dd40*/  FADD R42, R60.reuse, 0.5 ;  /* 0x3f0000003c2a7421 */ /* 0x040fe20000000000 */
[----:B------:R-:W-:Y:S01]  /*dd50*/  FADD R60, R60, -0.5 ;  /* 0xbf0000003c3c7421 */ /* 0x000fe20000000000 */
[----:B------:R-:W-:Y:S01]  /*dd60*/  FSETP.GE.AND P2, PT, |R49|, 1.0029599666595458984, PT ;  /* 0x3f8060fe3100780b */ /* 0x000fe20003f46200 */
[----:B------:R-:W-:Y:S01]  /*dd70*/  UIADD3 UR6, UPT, UPT, UR6, 0x1, URZ ;  /* 0x0000000106067890 */ /* 0x000fe2000fffe0ff */
[-C--:B------:R-:W-:Y:S01]  /*dd80*/  FMUL R18, R42, R37.reuse ;  /* 0x000000252a127220 */ /* 0x080fe20000400000 */
[----:B------:R-:W-:Y:S01]  /*dd90*/  FMUL R7, R60, R37 ;  /* 0x000000253c077220 */ /* 0x000fe20000400000 */
[----:B------:R-:W-:Y:S01]  /*dda0*/  FSETP.GE.AND P3, PT, |R47|, 1.0029599666595458984, PT ;  /* 0x3f8060fe2f00780b */ /* 0x000fe20003f66200 */
[----:B------:R-:W-:Y:S01]  /*ddb0*/  UISETP.NE.AND UP0, UPT, UR6, URZ, UPT ;  /* 0x000000ff0600728c */ /* 0x000fe2000bf05270 */
[C---:B------:R-:W-:Y:S01]  /*ddc0*/  FMUL R19, R18.reuse, R18 ;  /* 0x0000001212137220 */ /* 0x040fe20000400000 */
[C---:B------:R-:W-:Y:S01]  /*ddd0*/  FSETP.GE.AND P0, PT, |R18|.reuse, 1.0029599666595458984, PT ;  /* 0x3f8060fe1200780b */ /* 0x040fe20003f06200 */
[C---:B------:R-:W-:Y:S01]  /*dde0*/  FMUL R44, R7.reuse, R7 ;  /* 0x00000007072c7220 */ /* 0x040fe20000400000 */
[----:B------:R-:W-:Y:S01]  /*ddf0*/  FSETP.GE.AND P1, PT, |R7|, 1.0029599666595458984, PT ;  /* 0x3f8060fe0700780b */ /* 0x000fe20003f26200 */
[----:B------:R-:W-:Y:S01]  /*de00*/  BSSY.RECONVERGENT B2, `(.L_x_495) ;  /* 0x0000041000027945 */ /* 0x000fe20003800200 */
[----:B------:R-:W-:-:S02]  /*de10*/  FSEL R19, |R18|, R19, P0 ;  /* 0x0000001312137208 */ /* 0x000fc40000000200 */
[----:B------:R-:W-:Y:S02]  /*de20*/  FSEL R6, R21, 8.4834944573231041431e-05, P0 ;  /* 0x38b1e96a15067808 */ /* 0x000fe40000000000 */
[----:B------:R-:W-:Y:S02]  /*de30*/  FSEL R20, -R43, -0.00082130916416645050049, P0 ;  /* 0xba574d202b147808 */ /* 0x000fe40000000100 */
[----:B------:R-:W-:Y:S02]  /*de40*/  FSEL R58, |R7|, R44, P1 ;  /* 0x0000002c073a7208 */ /* 0x000fe40000800200 */
[----:B------:R-:W-:Y:S01]  /*de50*/  FSEL R44, R45, 0.0052134888246655464172, P1 ;  /* 0x3baad5ea2d2c7808 */ /* 0x000fe20000800000 */
[----:B------:R-:W-:Y:S01]  /*de60*/  FFMA R6, R19, R6, R20 ;  /* 0x0000000613067223 */ /* 0x000fe20000000014 */
[----:B------:R-:W-:Y:S01]  /*de70*/  FSEL R20, R45, 0.0052134888246655464172, P0 ;  /* 0x3baad5ea2d147808 */ /* 0x000fe20000000000 */
[----:B------:R-:W-:Y:S01]  /*de80*/  HFMA2 R45, -RZ, RZ, 1.5341796875, 81.5625 ;  /* 0x3e235519ff2d7431 */ /* 0x000fe200000001ff */
[----:B------:R-:W-:-:S02]  /*de90*/  FSEL R21, R21, 8.4834944573231041431e-05, P1 ;  /* 0x38b1e96a15157808 */ /* 0x000fc40000800000 */
[----:B------:R-:W-:Y:S01]  /*dea0*/  FSEL R43, -R43, -0.00082130916416645050049, P1 ;  /* 0xba574d202b2b7808 */ /* 0x000fe20000800100 */
[----:B------:R-:W-:Y:S01]  /*deb0*/  FFMA R6, R19, R6, R20 ;  /* 0x0000000613067223 */ /* 0x000fe20000000014 */
[C---:B------:R-:W-:Y:S02]  /*dec0*/  FSEL R20, -R51.reuse, -0.026868773624300956726, P0 ;  /* 0xbcdc1be733147808 */ /* 0x040fe40000000100 */
[----:B------:R-:W-:Y:S01]  /*ded0*/  MOV R62, R46 ;  /* 0x0000002e003e7202 */ /* 0x000fe20000000f00 */
[C---:B------:R-:W-:Y:S01]  /*dee0*/  FFMA R21, R58.reuse, R21, R43 ;  /* 0x000000153a157223 */ /* 0x040fe2000000002b */
[----:B------:R-:W-:Y:S01]  /*def0*/  FSEL R43, -R51, -0.026868773624300956726, P1 ;  /* 0xbcdc1be7332b7808 */ /* 0x000fe20000800100 */
[----:B------:R-:W-:Y:S01]  /*df00*/  FFMA R6, R19, R6, R20 ;  /* 0x0000000613067223 */ /* 0x000fe20000000014 */
[----:B------:R-:W-:Y:S01]  /*df10*/  FSEL R20, R45, 0.11284004896879196167, P0 ;  /* 0x3de718af2d147808 */ /* 0x000fe20000000000 */
[C---:B------:R-:W-:Y:S01]  /*df20*/  FFMA R21, R58.reuse, R21, R44 ;  /* 0x000000153a157223 */ /* 0x040fe2000000002c */
[----:B------:R-:W-:Y:S01]  /*df30*/  FSEL R44, R55, -0.37612664699554443359, P0 ;  /* 0xbec093ac372c7808 */ /* 0x000fe20000000000 */
[----:B------:R-:W0:Y:S01]  /*df40*/  @P2 MUFU.EX2 R51, R48 ;  /* 0x0000003000332308 */ /* 0x000e220000000800 */
[----:B------:R-:W-:Y:S01]  /*df50*/  FSEL R45, R45, 0.11284004896879196167, P1 ;  /* 0x3de718af2d2d7808 */ /* 0x000fe20000800000 */
[----:B------:R-:W-:Y:S01]  /*df60*/  FFMA R6, R19, R6, R20 ;  /* 0x0000000613067223 */ /* 0x000fe20000000014 */
[----:B------:R-:W-:Y:S01]  /*df70*/  FFMA R43, R58, R21, R43 ;  /* 0x000000153a2b7223 */ /* 0x000fe2000000002b */
[----:B------:R-:W-:-:S02]  /*df80*/  FSEL R21, R57, 0.12837915122509002686, P0 ;  /* 0x3e0375d339157808 */ /* 0x000fc40000000000 */
[----:B------:R-:W-:Y:S01]  /*df90*/  FFMA R6, R19, R6, R44 ;  /* 0x0000000613067223 */ /* 0x000fe2000000002c */
[C---:B------:R-:W-:Y:S01]  /*dfa0*/  FFMA R43, R58.reuse, R43, R45 ;  /* 0x0000002b3a2b7223 */ /* 0x040fe2000000002d */
[----:B------:R-:W-:Y:S02]  /*dfb0*/  FSEL R45, R55, -0.37612664699554443359, P1 ;  /* 0xbec093ac372d7808 */ /* 0x000fe40000800000 */
[C---:B------:R-:W-:Y:S01]  /*dfc0*/  FFMA R6, R19.reuse, R6, R21 ;  /* 0x0000000613067223 */ /* 0x040fe20000000015 */
[----:B------:R-:W-:Y:S01]  /*dfd0*/  FSEL R19, -R19, R18, P0 ;  /* 0x0000001213137208 */ /* 0x000fe20000000100 */
[----:B------:R-:W1:Y:S01]  /*dfe0*/  @P3 MUFU.EX2 R21, R46 ;  /* 0x0000002e00153308 */ /* 0x000e620000000800 */
[----:B------:R-:W-:Y:S01]  /*dff0*/  FSEL R20, R57, 0.12837915122509002686, P1 ;  /* 0x3e0375d339147808 */ /* 0x000fe20000800000 */
[----:B------:R-:W-:Y:S01]  /*e000*/  FFMA R43, R58, R43, R45 ;  /* 0x0000002b3a2b7223 */ /* 0x000fe2000000002d */
[----:B------:R-:W-:Y:S01]  /*e010*/  MOV R45, R48 ;  /* 0x00000030002d7202 */ /* 0x000fe20000000f00 */
[----:B------:R-:W-:Y:S01]  /*e020*/  FFMA R19, R6, R19, R19 ;  /* 0x0000001306137223 */ /* 0x000fe20000000013 */
[C---:B------:R-:W-:Y:S01]  /*e030*/  FSEL R6, -R58.reuse, R7, P1 ;  /* 0x000000073a067208 */ /* 0x040fe20000800100 */
[----:B------:R-:W-:Y:S01]  /*e040*/  FFMA R43, R58, R43, R20 ;  /* 0x0000002b3a2b7223 */ /* 0x000fe20000000014 */
[----:B0-----:R-:W-:Y:S01]  /*e050*/  @P2 FADD R58, -R51, 1 ;  /* 0x3f800000333a2421 */ /* 0x001fe20000000100 */
[----:B------:R-:W0:Y:S01]  /*e060*/  @P0 MUFU.EX2 R20, R19 ;  /* 0x0000001300140308 */ /* 0x000e220000000800 */
[----:B------:R-:W-:Y:S01]  /*e070*/  FADD R51, R27, 0.5 ;  /* 0x3f0000001b337421 */ /* 0x000fe20000000000 */
[----:B------:R-:W-:Y:S01]  /*e080*/  FFMA R44, R43, R6, R6 ;  /* 0x000000062b2c7223 */ /* 0x000fe20000000006 */
[----:B------:R-:W-:Y:S01]  /*e090*/  FFMA R6, -R38, R59, 1 ;  /* 0x3f80000026067423 */ /* 0x000fe2000000013b */
[----:B------:R-:W-:Y:S01]  /*e0a0*/  @P2 LOP3.LUT R45, R58, 0x80000000, R49, 0xb8, !PT ;  /* 0x800000003a2d2812 */ /* 0x000fe200078eb831 */
[----:B------:R-:W-:-:S02]  /*e0b0*/  FADD R51, R51, -R16 ;  /* 0x8000001033337221 */ /* 0x000fc40000000000 */
[----:B------:R-:W-:Y:S01]  /*e0c0*/  FFMA R6, R59, R6, R59 ;  /* 0x000000063b067223 */ /* 0x000fe2000000003b */
[----:B------:R-:W2:Y:S01]  /*e0d0*/  @P1 MUFU.EX2 R43, R44 ;  /* 0x0000002c002b1308 */ /* 0x000ea20000000800 */
[----:B-1----:R-:W-:-:S05]  /*e0e0*/  @P3 FADD R64, -R21, 1 ;  /* 0x3f80000015403421 */ /* 0x002fca0000000100 */
[----:B------:R-:W-:Y:S01]  /*e0f0*/  @P3 LOP3.LUT R62, R64, 0x80000000, R47, 0xb8, !PT ;  /* 0x80000000403e3812 */ /* 0x000fe200078eb82f */
[----:B0-----:R-:W-:-:S05]  /*e100*/  @P0 FADD R21, -R20, 1 ;  /* 0x3f80000014150421 */ /* 0x001fca0000000100 */
[----:B------:R-:W-:Y:S01]  /*e110*/  @P0 LOP3.LUT R19, R21, 0x80000000, R18, 0xb8, !PT ;  /* 0x8000000015130812 */ /* 0x000fe200078eb812 */
[----:B------:R-:W0:Y:S01]  /*e120*/  FCHK P0, R51, R38 ;  /* 0x0000002633007302 */ /* 0x000e220000000000 */
[----:B--2---:R-:W-:Y:S01]  /*e130*/  @P1 FADD R20, -R43, 1 ;  /* 0x3f8000002b141421 */ /* 0x004fe20000000100 */
[----:B------:R-:W-:-:S04]  /*e140*/  FADD R43, -R62, R45 ;  /* 0x0000002d3e2b7221 */ /* 0x000fc80000000100 */
[----:B------:R-:W-:Y:S01]  /*e150*/  @P1 LOP3.LUT R44, R20, 0x80000000, R7, 0xb8, !PT ;  /* 0x80000000142c1812 */ /* 0x000fe200078eb807 */
[----:B------:R-:W-:Y:S01]  /*e160*/  FFMA R7, R6, R51, RZ ;  /* 0x0000003306077223 */ /* 0x000fe200000000ff */
[----:B------:R-:W-:-:S03]  /*e170*/  FMUL R43, R43, 0.5 ;  /* 0x3f0000002b2b7820 */ /* 0x000fc60000400000 */
[----:B------:R-:W-:Y:S01]  /*e180*/  FFMA R18, -R38, R7, R51 ;  /* 0x0000000726127223 */ /* 0x000fe20000000133 */
[----:B------:R-:W-:-:S03]  /*e190*/  FADD R44, -R44, R19 ;  /* 0x000000132c2c7221 */ /* 0x000fc60000000100 */
[----:B------:R-:W-:Y:S01]  /*e1a0*/  FFMA R6, R6, R18, R7 ;  /* 0x0000001206067223 */ /* 0x000fe20000000007 */
[----:B------:R-:W-:Y:S01]  /*e1b0*/  FMUL R44, R44, 0.5 ;  /* 0x3f0000002c2c7820 */ /* 0x000fe20000400000 */
[----:B0-----:R-:W-:Y:S06]  /*e1c0*/  @!P0 BRA `(.L_x_496) ;  /* 0x0000000000108947 */ /* 0x001fec0003800000 */
[----:B------:R-:W-:Y:S02]  /*e1d0*/  MOV R7, R51 ;  /* 0x0000003300077202 */ /* 0x000fe40000000f00 */
[----:B------:R-:W-:Y:S02]  /*e1e0*/  MOV R6, R38 ;  /* 0x0000002600067202 */ /* 0x000fe40000000f00 */
[----:B------:R-:W-:-:S07]  /*e1f0*/  MOV R18, 0xe210 ;  /* 0x0000e21000127802 */ /* 0x000fce0000000f00 */
[----:B------:R-:W-:Y:S05]  /*e200*/  CALL.REL.NOINC `($__internal_5_$__cuda_sm3x_div_rn_noftz_f32_slowpath) ;  /* 0x00000034005c7944 */ /* 0x000fea0003c00000 */
.L_x_496:
[----:B------:R-:W-:Y:S05]  /*e210*/  BSYNC.RECONVERGENT B2 ;  /* 0x0000000000027941 */ /* 0x000fea0003800200 */
.L_x_495:
        /* <DEDUP_REMOVED lines=23> */
.L_x_498:
[----:B------:R-:W-:Y:S05]  /*e390*/  BSYNC.RECONVERGENT B2 ;  /* 0x0000000000027941 */ /* 0x000fea0003800200 */
.L_x_497:
[----:B------:R-:W-:Y:S01]  /*e3a0*/  FMUL R19, R18, -0.5 ;  /* 0xbf00000012137820 */ /* 0x000fe20000400000 */
[----:B------:R-:W-:-:S04]  /*e3b0*/  IMAD.WIDE.U32 R6, R53, 0x4, R2 ;  /* 0x0000000435067825 */ /* 0x000fc800078e0002 */
[----:B------:R-:W-:Y:S01]  /*e3c0*/  FMUL R19, R19, R18 ;  /* 0x0000001213137220 */ /* 0x000fe20000400000 */
[----:B------:R-:W-:Y:S01]  /*e3d0*/  FMUL R58, R44, R13 ;  /* 0x0000000d2c3a7220 */ /* 0x000fe20000400000 */
[----:B------:R0:W5:Y:S01]  /*e3e0*/  LDG.E R45, desc[UR10][R6.64] ;  /* 0x0000000a062d7981 */ /* 0x000162000c1e1900 */
[----:B------:R-:W-:Y:S01]  /*e3f0*/  BSSY.RECONVERGENT B2, `(.L_x_499) ;  /* 0x0000020000027945 */ /* 0x000fe20003800200 */
[----:B------:R-:W-:Y:S01]  /*e400*/  FMUL R19, R19, 1.4426950216293334961 ;  /* 0x3fb8aa3b13137820 */ /* 0x000fe20000400000 */
[----:B------:R-:W-:Y:S01]  /*e410*/  FFMA R58, R43, R58, R14 ;  /* 0x0000003a2b3a7223 */ /* 0x000fe2000000000e */
[----:B------:R-:W-:-:S03]  /*e420*/  FMUL R55, R40, R44 ;  /* 0x0000002c28377220 */ /* 0x000fc60000400000 */
[----:B------:R-:W-:Y:S01]  /*e430*/  FSETP.GEU.AND P0, PT, R19, -126, PT ;  /* 0xc2fc00001300780b */ /* 0x000fe20003f0e000 */
[----:B------:R-:W1:-:S12]  /*e440*/  MUFU.RCP R21, R58 ;  /* 0x0000003a00157308 */ /* 0x000e580000001000 */
[----:B------:R-:W-:-:S04]  /*e450*/  @!P0 FMUL R19, R19, 0.5 ;  /* 0x3f00000013138820 */ /* 0x000fc80000400000 */
[----:B------:R2:W3:Y:S01]  /*e460*/  MUFU.EX2 R18, R19 ;  /* 0x0000001300127308 */ /* 0x0004e20000000800 */
[----:B-1----:R-:W-:-:S04]  /*e470*/  FFMA R20, -R58, R21, 1 ;  /* 0x3f8000003a147423 */ /* 0x002fc80000000115 */
[----:B------:R-:W-:Y:S01]  /*e480*/  FFMA R20, R21, R20, R21 ;  /* 0x0000001415147223 */ /* 0x000fe20000000015 */
[----:B--2---:R-:W-:Y:S01]  /*e490*/  FMUL R19, R41, R44 ;  /* 0x0000002c29137220 */ /* 0x004fe20000400000 */
[----:B---3--:R-:W-:-:S04]  /*e4a0*/  @!P0 FMUL R18, R18, R18 ;  /* 0x0000001212128220 */ /* 0x008fc80000400000 */
[----:B0-----:R-:W-:Y:S01]  /*e4b0*/  FADD R6, R51, -R18 ;  /* 0x8000001233067221 */ /* 0x001fe20000000000 */
[----:B------:R-:W-:-:S03]  /*e4c0*/  FMUL R7, R60, R18 ;  /* 0x000000123c077220 */ /* 0x000fc60000400000 */
[----:B------:R-:W-:Y:S01]  /*e4d0*/  FMUL R6, R6, R35 ;  /* 0x0000002306067220 */ /* 0x000fe20000400000 */
[----:B------:R-:W-:-:S03]  /*e4e0*/  FFMA R42, R42, R51, -R7 ;  /* 0x000000332a2a7223 */ /* 0x000fc60000000807 */
[----:B------:R-:W-:Y:S01]  /*e4f0*/  FMUL R27, R43, R6 ;  /* 0x000000062b1b7220 */ /* 0x000fe20000400000 */
[----:B------:R-:W-:Y:S01]  /*e500*/  FMUL R42, R42, R33 ;  /* 0x000000212a2a7220 */ /* 0x000fe20000400000 */
[----:B------:R-:W-:Y:S02]  /*e510*/  FMUL R6, R50, R19 ;  /* 0x0000001332067220 */ /* 0x000fe40000400000 */
[----:B------:R-:W-:Y:S01]  /*e520*/  FMUL R7, R27, R27 ;  /* 0x0000001b1b077220 */ /* 0x000fe20000400000 */
[----:B------:R-:W-:Y:S01]  /*e530*/  FMUL R42, R43, R42 ;  /* 0x0000002a2b2a7220 */ /* 0x000fe20000400000 */
[----:B------:R-:W-:Y:S02]  /*e540*/  FMUL R43, R44, R43 ;  /* 0x0000002b2c2b7220 */ /* 0x000fe40000400000 */
[----:B------:R-:W0:Y:S01]  /*e550*/  FCHK P0, R7, R58 ;  /* 0x0000003a07007302 */ /* 0x000e220000000000 */
[----:B------:R-:W-:Y:S01]  /*e560*/  FFMA R21, R7, R20, RZ ;  /* 0x0000001407157223 */ /* 0x000fe200000000ff */
[----:B------:R-:W-:-:S03]  /*e570*/  FFMA R51, R31, R42, R6 ;  /* 0x0000002a1f337223 */ /* 0x000fc60000000006 */
[----:B------:R-:W-:-:S04]  /*e580*/  FFMA R18, -R58, R21, R7 ;  /* 0x000000153a127223 */ /* 0x000fc80000000107 */
[----:B------:R-:W-:Y:S01]  /*e590*/  FFMA R21, R20, R18, R21 ;  /* 0x0000001214157223 */ /* 0x000fe20000000015 */
[----:B0-----:R-:W-:Y:S06]  /*e5a0*/  @!P0 BRA `(.L_x_500) ;  /* 0x0000000000108947 */ /* 0x001fec0003800000 */
[----:B------:R-:W-:Y:S02]  /*e5b0*/  MOV R6, R58 ;  /* 0x0000003a00067202 */ /* 0x000fe40000000f00 */
[----:B------:R-:W-:-:S07]  /*e5c0*/  MOV R18, 0xe5e0 ;  /* 0x0000e5e000127802 */ /* 0x000fce0000000f00 */
[----:B-----5:R-:W-:Y:S05]  /*e5d0*/  CALL.REL.NOINC `($__internal_5_$__cuda_sm3x_div_rn_noftz_f32_slowpath) ;  /* 0x0000003000687944 */ /* 0x020fea0003c00000 */
[----:B------:R-:W-:-:S07]  /*e5e0*/  MOV R21, R6 ;  /* 0x0000000600157202 */ /* 0x000fce0000000f00 */
.L_x_500:
[----:B------:R-:W-:Y:S05]  /*e5f0*/  BSYNC.RECONVERGENT B2 ;  /* 0x0000000000027941 */ /* 0x000fea0003800200 */
.L_x_499:
        /* <DEDUP_REMOVED lines=14> */
[----:B-----5:R-:W-:Y:S05]  /*e6e0*/  CALL.REL.NOINC `($__internal_5_$__cuda_sm3x_div_rn_noftz_f32_slowpath) ;  /* 0x0000003000247944 */ /* 0x020fea0003c00000 */
[----:B------:R-:W-:-:S07]  /*e6f0*/  MOV R18, R6 ;  /* 0x0000000600127202 */ /* 0x000fce0000000f00 */
.L_x_502:
[----:B------:R-:W-:Y:S05]  /*e700*/  BSYNC.RECONVERGENT B2 ;  /* 0x0000000000027941 */ /* 0x000fea0003800200 */
.L_x_501:
        /* <DEDUP_REMOVED lines=15> */
.L_x_504:
[----:B------:R-:W-:Y:S05]  /*e800*/  BSYNC.RECONVERGENT B2 ;  /* 0x0000000000027941 */ /* 0x000fea0003800200 */
.L_x_503:
        /* <DEDUP_REMOVED lines=15> */
.L_x_506:
[----:B------:R-:W-:Y:S05]  /*e900*/  BSYNC.RECONVERGENT B2 ;  /* 0x0000000000027941 */ /* 0x000fea0003800200 */
.L_x_505:
        /* <DEDUP_REMOVED lines=16> */
.L_x_508:
[----:B------:R-:W-:Y:S05]  /*ea10*/  BSYNC.RECONVERGENT B2 ;  /* 0x0000000000027941 */ /* 0x000fea0003800200 */
.L_x_507:
        /* <DEDUP_REMOVED lines=16> */
.L_x_510:
[----:B------:R-:W-:Y:S05]  /*eb20*/  BSYNC.RECONVERGENT B2 ;  /* 0x0000000000027941 */ /* 0x000fea0003800200 */
.L_x_509:
        /* <DEDUP_REMOVED lines=15> */
.L_x_512:
[----:B------:R-:W-:Y:S05]  /*ec20*/  BSYNC.RECONVERGENT B2 ;  /* 0x0000000000027941 */ /* 0x000fea0003800200 */
.L_x_511:
        /* <DEDUP_REMOVED lines=15> */
.L_x_514:
[----:B------:R-:W-:Y:S05]  /*ed20*/  BSYNC.RECONVERGENT B2 ;  /* 0x0000000000027941 */ /* 0x000fea0003800200 */
.L_x_513:
        /* <DEDUP_REMOVED lines=16> */
.L_x_516:
[----:B------:R-:W-:Y:S05]  /*ee30*/  BSYNC.RECONVERGENT B2 ;  /* 0x0000000000027941 */ /* 0x000fea0003800200 */
.L_x_515:
        /* <DEDUP_REMOVED lines=15> */
.L_x_518:
[----:B------:R-:W-:Y:S05]  /*ef30*/  BSYNC.RECONVERGENT B2 ;  /* 0x0000000000027941 */ /* 0x000fea0003800200 */
.L_x_517:
        /* <DEDUP_REMOVED lines=15> */
.L_x_520:
[----:B------:R-:W-:Y:S05]  /*f030*/  BSYNC.RECONVERGENT B2 ;  /* 0x0000000000027941 */ /* 0x000fea0003800200 */
.L_x_519:
        /* <DEDUP_REMOVED lines=15> */
.L_x_522:
[----:B------:R-:W-:Y:S05]  /*f130*/  BSYNC.RECONVERGENT B2 ;  /* 0x0000000000027941 */ /* 0x000fea0003800200 */
.L_x_521:
[----:B------:R-:W-:Y:S01]  /*f140*/  IADD3 R7, PT, PT, R58, 0x1800000, RZ ;  /* 0x018000003a077810 */ /* 0x000fe20007ffe0ff */
[----:B------:R-:W-:Y:S01]  /*f150*/  BSSY.RECONVERGENT B0, `(.L_x_523) ;  /* 0x000000d000007945 */ /* 0x000fe20003800200 */
[----:B------:R-:W-:Y:S02]  /*f160*/  FADD R56, R6, R56 ;  /* 0x0000003806387221 */ /* 0x000fe40000000000 */
[----:B------:R-:W-:-:S04]  /*f170*/  LOP3.LUT R7, R7, 0x7f800000, RZ, 0xc0, !PT ;  /* 0x7f80000007077812 */ /* 0x000fc800078ec0ff */
[----:B------:R-:W-:-:S13]  /*f180*/  ISETP.GT.U32.AND P0, PT, R7, 0x1ffffff, PT ;  /* 0x01ffffff0700780c */ /* 0x000fda0003f04070 */
[----:B------:R-:W-:Y:S05]  /*f190*/  @P0 BRA `(.L_x_524) ;  /* 0x0000000000100947 */ /* 0x000fea0003800000 */
[----:B------:R-:W-:-:S07]  /*f1a0*/  MOV R21, 0xf1c0 ;  /* 0x0000f1c000157802 */ /* 0x000fce0000000f00 */
[----:B-----5:R-:W-:Y:S05]  /*f1b0*/  CALL.REL.NOINC `($__internal_3_$__cuda_sm20_rcp_rn_f32_slowpath) ;  /* 0x00000020002c7944 */ /* 0x020fea0003c00000 */
[----:B------:R-:W-:Y:S01]  /*f1c0*/  MOV R7, R42 ;  /* 0x0000002a00077202 */ /* 0x000fe20000000f00 */
[----:B------:R-:W-:Y:S06]  /*f1d0*/  BRA `(.L_x_525) ;  /* 0x0000000000107947 */ /* 0x000fec0003800000 */
.L_x_524:
[----:B------:R-:W0:Y:S02]  /*f1e0*/  MUFU.RCP R7, R58 ;  /* 0x0000003a00077308 */ /* 0x000e240000001000 */
[----:B0-----:R-:W-:-:S04]  /*f1f0*/  FFMA R6, R58, R7, -1 ;  /* 0xbf8000003a067423 */ /* 0x001fc80000000007 */
[----:B------:R-:W-:-:S04]  /*f200*/  FADD.FTZ R6, -R6, -RZ ;  /* 0x800000ff06067221 */ /* 0x000fc80000010100 */
[----:B------:R-:W-:-:S07]  /*f210*/  FFMA R7, R7, R6, R7 ;  /* 0x0000000607077223 */ /* 0x000fce0000000007 */
.L_x_525:
[----:B------:R-:W-:Y:S05]  /*f220*/  BSYNC.RECONVERGENT B0 ;  /* 0x0000000000007941 */ /* 0x000fea0003800200 */
.L_x_523:
        /* <DEDUP_REMOVED lines=15> */
.L_x_527:
[----:B------:R-:W-:Y:S05]  /*f320*/  BSYNC.RECONVERGENT B2 ;  /* 0x0000000000027941 */ /* 0x000fea0003800200 */
.L_x_526:
        /* <DEDUP_REMOVED lines=15> */
.L_x_529:
[----:B------:R-:W-:Y:S05]  /*f420*/  BSYNC.RECONVERGENT B2 ;  /* 0x0000000000027941 */ /* 0x000fea0003800200 */
.L_x_528:
        /* <DEDUP_REMOVED lines=18> */
[CC--:B------:R-:W-:Y:S02]  /*f550*/  IADD3 R19, PT, PT, R27.reuse, -R44.reuse, RZ ;  /* 0x8000002c1b137210 */ /* 0x0c0fe40007ffe0ff */
[----:B------:R-:W-:Y:S01]  /*f560*/  FSEL R42, RZ, -23, P1 ;  /* 0xc1b80000ff2a7808 */ /* 0x000fe20000800000 */
[----:B------:R-:W-:Y:S01]  /*f570*/  FADD R20, R6, -1 ;  /* 0xbf80000006147421 */ /* 0x000fe20000000000 */
[----:B------:R-:W-:Y:S01]  /*f580*/  ISETP.GT.U32.AND P1, PT, R27, 0x7f7fffff, PT ;  /* 0x7f7fffff1b00780c */ /* 0x000fe20003f24070 */
[----:B------:R-:W-:Y:S01]  /*f590*/  FADD R51, R19, -1 ;  /* 0xbf80000013337421 */ /* 0x000fe20000000000 */
[----:B------:R-:W-:Y:S01]  /*f5a0*/  I2FP.F32.S32 R43, R44 ;  /* 0x0000002c002b7245 */ /* 0x000fe20000201400 */
[-C--:B------:R-:W-:Y:S01]  /*f5b0*/  FFMA R19, R20, -R21.reuse, 0.14084610342979431152 ;  /* 0x3e1039f614137423 */ /* 0x080fe20000000815 */
[----:B------:R-:W-:Y:S01]  /*f5c0*/  FSETP.NEU.AND P2, PT, R27, RZ, PT ;  /* 0x000000ff1b00720b */ /* 0x000fe20003f4d000 */
[----:B------:R-:W-:-:S02]  /*f5d0*/  FFMA R6, R51, -R21, 0.14084610342979431152 ;  /* 0x3e1039f633067423 */ /* 0x000fc40000000815 */
[C---:B------:R-:W-:Y:S01]  /*f5e0*/  FFMA R19, R20.reuse, R19, -0.12148627638816833496 ;  /* 0xbdf8cdcc14137423 */ /* 0x040fe20000000013 */
[----:B------:R-:W-:Y:S01]  /*f5f0*/  FFMA R42, R43, 1.1920928955078125e-07, R42 ;  /* 0x340000002b2a7823 */ /* 0x000fe2000000002a */
[C---:B------:R-:W-:Y:S02]  /*f600*/  FFMA R6, R51.reuse, R6, -0.12148627638816833496 ;  /* 0xbdf8cdcc33067423 */ /* 0x040fe40000000006 */
[C---:B------:R-:W-:Y:S02]  /*f610*/  FFMA R19, R20.reuse, R19, 0.13980610668659210205 ;  /* 0x3e0f295514137423 */ /* 0x040fe40000000013 */
[C---:B------:R-:W-:Y:S02]  /*f620*/  FFMA R6, R51.reuse, R6, 0.13980610668659210205 ;  /* 0x3e0f295533067423 */ /* 0x040fe40000000006 */
[----:B------:R-:W-:Y:S02]  /*f630*/  FFMA R19, R20, R19, -0.16684235632419586182 ;  /* 0xbe2ad8b914137423 */ /* 0x000fe40000000013 */
[----:B------:R-:W-:-:S02]  /*f640*/  FFMA R6, R51, R6, -0.16684235632419586182 ;  /* 0xbe2ad8b933067423 */ /* 0x000fc40000000006 */
[C---:B------:R-:W-:Y:S02]  /*f650*/  FFMA R19, R20.reuse, R19, 0.20012299716472625732 ;  /* 0x3e4ced0b14137423 */ /* 0x040fe40000000013 */
[C---:B------:R-:W-:Y:S02]  /*f660*/  FFMA R6, R51.reuse, R6, 0.20012299716472625732 ;  /* 0x3e4ced0b33067423 */ /* 0x040fe40000000006 */
[C---:B------:R-:W-:Y:S02]  /*f670*/  FFMA R19, R20.reuse, R19, -0.24999669194221496582 ;  /* 0xbe7fff2214137423 */ /* 0x040fe40000000013 */
[----:B------:R-:W-:Y:S01]  /*f680*/  FFMA R60, R51, R6, -0.24999669194221496582 ;  /* 0xbe7fff22333c7423 */ /* 0x000fe20000000006 */
[----:B------:R-:W-:Y:S01]  /*f690*/  FSEL R6, RZ, -23, P0 ;  /* 0xc1b80000ff067808 */ /* 0x000fe20000000000 */
[C---:B------:R-:W-:Y:S01]  /*f6a0*/  FFMA R21, R20.reuse, R19, 0.33333182334899902344 ;  /* 0x3eaaaa7814157423 */ /* 0x040fe20000000013 */
[----:B------:R-:W-:Y:S01]  /*f6b0*/  ISETP.GT.U32.AND P0, PT, R7, 0x7f7fffff, PT ;  /* 0x7f7fffff0700780c */ /* 0x000fe20003f04070 */
[C---:B------:R-:W-:Y:S01]  /*f6c0*/  FFMA R60, R51.reuse, R60, 0.33333182334899902344 ;  /* 0x3eaaaa78333c7423 */ /* 0x040fe2000000003c */
[----:B------:R-:W-:Y:S01]  /*f6d0*/  I2FP.F32.S32 R19, R18 ;  /* 0x0000001200137245 */ /* 0x000fe20000201400 */
[----:B------:R-:W-:Y:S01]  /*f6e0*/  FFMA R21, R20, R21, -0.5 ;  /* 0xbf00000014157423 */ /* 0x000fe20000000015 */
[----:B------:R-:W-:Y:S01]  /*f6f0*/  MOV R18, 0x7f800000 ;  /* 0x7f80000000127802 */ /* 0x000fe20000000f00 */
[----:B------:R-:W-:-:S02]  /*f700*/  FFMA R60, R51, R60, -0.5 ;  /* 0xbf000000333c7423 */ /* 0x000fc4000000003c */
[C---:B------:R-:W-:Y:S01]  /*f710*/  FMUL R21, R20.reuse, R21 ;  /* 0x0000001514157220 */ /* 0x040fe20000400000 */
[----:B------:R-:W-:Y:S01]  /*f720*/  FFMA R6, R19, 1.1920928955078125e-07, R6 ;  /* 0x3400000013067823 */ /* 0x000fe20000000006 */
[C---:B------:R-:W-:Y:S02]  /*f730*/  FMUL R60, R51.reuse, R60 ;  /* 0x0000003c333c7220 */ /* 0x040fe40000400000 */
[----:B------:R-:W-:Y:S02]  /*f740*/  FFMA R21, R20, R21, R20 ;  /* 0x0000001514157223 */ /* 0x000fe40000000014 */
[----:B------:R-:W-:Y:S02]  /*f750*/  FFMA R51, R51, R60, R51 ;  /* 0x0000003c33337223 */ /* 0x000fe40000000033 */
[----:B------:R-:W-:Y:S01]  /*f760*/  FFMA R6, R6, 0.69314718246459960938, R21 ;  /* 0x3f31721806067823 */ /* 0x000fe20000000015 */
[CC--:B------:R-:W-:Y:S01]  /*f770*/  @P0 FFMA R6, R7.reuse, R18.reuse, +INF ;  /* 0x7f80000007060423 */ /* 0x0c0fe20000000012 */
[----:B------:R-:W-:Y:S01]  /*f780*/  FSETP.NEU.AND P0, PT, R7, RZ, PT ;  /* 0x000000ff0700720b */ /* 0x000fe20003f0d000 */
[----:B------:R-:W-:Y:S01]  /*f790*/  FFMA R42, R42, 0.69314718246459960938, R51 ;  /* 0x3f3172182a2a7823 */ /* 0x000fe20000000033 */
[----:B------:R-:W-:-:S02]  /*f7a0*/  @P1 FFMA R42, R27, R18, +INF ;  /* 0x7f8000001b2a1423 */ /* 0x000fc40000000012 */
[----:B------:R-:W-:-:S03]  /*f7b0*/  FSEL R6, R6, -INF , P0 ;  /* 0xff80000006067808 */ /* 0x000fc60000000000 */
[----:B------:R-:W-:Y:S02]  /*f7c0*/  FSEL R7, R42, -INF , P2 ;  /* 0xff8000002a077808 */ /* 0x000fe40001000000 */
[----:B------:R-:W-:-:S04]  /*f7d0*/  FFMA R6, R45, R6, -R58 ;  /* 0x000000062d067223 */ /* 0x000fc8000000083a */
[----:B------:R-:W-:-:S04]  /*f7e0*/  FFMA R6, -R45, R7, R6 ;  /* 0x000000072d067223 */ /* 0x000fc80000000106 */
[----:B------:R-:W-:-:S04]  /*f7f0*/  FADD R6, R45, R6 ;  /* 0x000000062d067221 */ /* 0x000fc80000000000 */
[----:B------:R-:W-:Y:S01]  /*f800*/  FADD R29, R29, R6 ;  /* 0x000000061d1d7221 */ /* 0x000fe20000000000 */
[----:B------:R-:W-:Y:S06]  /*f810*/  BRA `(.L_x_531) ;  /* 0x0000000000047947 */ /* 0x000fec0003800000 */
.L_x_532:
[----:B------:R-:W-:-:S07]  /*f820*/  FADD R29, R29, -R58 ;  /* 0x8000003a1d1d7221 */ /* 0x000fce0000000000 */
.L_x_531:
[----:B------:R-:W-:Y:S05]  /*f830*/  BSYNC.RECONVERGENT B0 ;  /* 0x0000000000007941 */ /* 0x000fea0003800200 */
.L_x_530:
[----:B------:R-:W-:Y:S01]  /*f840*/  IADD3 R53, PT, PT, R53, 0x1, RZ ;  /* 0x0000000135357810 */ /* 0x000fe20007ffe0ff */
[----:B------:R-:W-:Y:S01]  /*f850*/  UIADD3 UR5, UPT, UPT, UR5, 0x1, URZ ;  /* 0x0000000105057890 */ /* 0x000fe2000fffe0ff */
[----:B------:R-:W-:Y:S11]  /*f860*/  BRA.U UP0, `(.L_x_533) ;  /* 0xffffffe500107547 */ /* 0x000ff6000b83ffff */
[----:B------:R-:W0:Y:S01]  /*f870*/  LDCU UR5, c[0x0][0x3a8] ;  /* 0x00007500ff0577ac */ /* 0x000e220008000800 */
[----:B------:R-:W-:-:S04]  /*f880*/  UIADD3 UR4, UPT, UPT, UR4, 0x1, URZ ;  /* 0x0000000104047890 */ /* 0x000fc8000fffe0ff */
[----:B0-----:R-:W-:-:S09]  /*f890*/  UISETP.NE.AND UP0, UPT, UR4, UR5, UPT ;  /* 0x000000050400728c */ /* 0x001fd2000bf05270 */
[----:B------:R-:W-:Y:S05]  /*f8a0*/  BRA.U UP0, `(.L_x_534) ;  /* 0xffffffdd00607547 */ /* 0x000fea000b83ffff */
[----:B------:R0:W-:Y:S04]  /*f8b0*/  STL.64 [R1+0x18], R22 ;  /* 0x0000181601007387 */ /* 0x0001e80000100a00 */
[----:B------:R0:W-:Y:S04]  /*f8c0*/  STL [R1+0x2c], R23 ;  /* 0x00002c1701007387 */ /* 0x0001e80000100800 */
[----:B------:R0:W-:Y:S04]  /*f8d0*/  STL [R1+0x20], R52 ;  /* 0x0000203401007387 */ /* 0x0001e80000100800 */
[----:B------:R0:W-:Y:S04]  /*f8e0*/  STL [R1+0x40], R52 ;  /* 0x0000403401007387 */ /* 0x0001e80000100800 */
[----:B------:R0:W-:Y:S04]  /*f8f0*/  STL [R1+0x24], R54 ;  /* 0x0000243601007387 */ /* 0x0001e80000100800 */
[----:B------:R0:W-:Y:S04]  /*f900*/  STL [R1+0x54], R54 ;  /* 0x0000543601007387 */ /* 0x0001e80000100800 */
[----:B------:R0:W-:Y:S04]  /*f910*/  STL.64 [R1+0x30], R10 ;  /* 0x0000300a01007387 */ /* 0x0001e80000100a00 */
[----:B------:R0:W-:Y:S04]  /*f920*/  STL [R1+0x44], R11 ;  /* 0x0000440b01007387 */ /* 0x0001e80000100800 */
[----:B------:R0:W-:Y:S04]  /*f930*/  STL [R1+0x38], R56 ;  /* 0x0000383801007387 */ /* 0x0001e80000100800 */
[----:B------:R0:W-:Y:S04]  /*f940*/  STL [R1+0x58], R56 ;  /* 0x0000583801007387 */ /* 0x0001e80000100800 */
[----:B------:R0:W-:Y:S04]  /*f950*/  STL.64 [R1+0x48], R24 ;  /* 0x0000481801007387 */ /* 0x0001e80000100a00 */
[----:B------:R0:W-:Y:S04]  /*f960*/  STL [R1+0x5c], R25 ;  /* 0x00005c1901007387 */ /* 0x0001e80000100800 */
[----:B------:R0:W-:Y:S04]  /*f970*/  STL [R1+0x60], R30 ;  /* 0x0000601e01007387 */ /* 0x0001e80000100800 */
[----:B------:R0:W-:Y:S04]  /*f980*/  STL.64 [R1], R8 ;  /* 0x0000000801007387 */ /* 0x0001e80000100a00 */
[----:B------:R0:W-:Y:S04]  /*f990*/  STL [R1+0x14], R9 ;  /* 0x0000140901007387 */ /* 0x0001e80000100800 */
[----:B------:R0:W-:Y:S04]  /*f9a0*/  STL [R1+0x8], R26 ;  /* 0x0000081a01007387 */ /* 0x0001e80000100800 */
[----:B------:R0:W-:Y:S04]  /*f9b0*/  STL [R1+0x28], R26 ;  /* 0x0000281a01007387 */ /* 0x0001e80000100800 */
[----:B------:R0:W-:Y:S04]  /*f9c0*/  STL [R1+0xc], R5 ;  /* 0x00000c0501007387 */ /* 0x0001e80000100800 */
[----:B------:R0:W-:Y:S04]  /*f9d0*/  STL [R1+0x3c], R5 ;  /* 0x00003c0501007387 */ /* 0x0001e80000100800 */
[----:B------:R0:W-:Y:S04]  /*f9e0*/  STL [R1+0x10], R28 ;  /* 0x0000101c01007387 */ /* 0x0001e80000100800 */
[----:B------:R0:W-:Y:S02]  /*f9f0*/  STL [R1+0x50], R28 ;  /* 0x0000501c01007387 */ /* 0x0001e40000100800 */
.L_x_436:
[----:B------:R-:W-:Y:S01]  /*fa00*/  IADD3 R2, PT, PT, R8, 0x1800000, RZ ;  /* 0x0180000008027810 */ /* 0x000fe20007ffe0ff */
[----:B------:R-:W-:Y:S03]  /*fa10*/  BSSY.RECONVERGENT B0, `(.L_x_535) ;  /* 0x000000d000007945 */ /* 0x000fe60003800200 */
[----:B------:R-:W-:-:S04]  /*fa20*/  LOP3.LUT R2, R2, 0x7f800000, RZ, 0xc0, !PT ;  /* 0x7f80000002027812 */ /* 0x000fc800078ec0ff */
[----:B------:R-:W-:-:S13]  /*fa30*/  ISETP.GT.U32.AND P0, PT, R2, 0x1ffffff, PT ;  /* 0x01ffffff0200780c */ /* 0x000fda0003f04070 */
[----:B------:R-:W-:Y:S05]  /*fa40*/  @P0 BRA `(.L_x_536) ;  /* 0x0000000000140947 */ /* 0x000fea0003800000 */
[----:B------:R-:W-:Y:S02]  /*fa50*/  MOV R58, R8 ;  /* 0x00000008003a7202 */ /* 0x000fe40000000f00 */
[----:B------:R-:W-:-:S07]  /*fa60*/  MOV R21, 0xfa80 ;  /* 0x0000fa8000157802 */ /* 0x000fce0000000f00 */
[----:B0----5:R-:W-:Y:S05]  /*fa70*/  CALL.REL.NOINC `($__internal_3_$__cuda_sm20_rcp_rn_f32_slowpath) ;  /* 0x0000001400fc7944 */ /* 0x021fea0003c00000 */
[----:B------:R-:W-:Y:S01]  /*fa80*/  MOV R37, R42 ;  /* 0x0000002a00257202 */ /* 0x000fe20000000f00 */
[----:B------:R-:W-:Y:S06]  /*fa90*/  BRA `(.L_x_537) ;  /* 0x0000000000107947 */ /* 0x000fec0003800000 */
.L_x_536:
[----:B------:R-:W1:Y:S02]  /*faa0*/  MUFU.RCP R37, R8 ;  /* 0x0000000800257308 */ /* 0x000e640000001000 */
[----:B-1----:R-:W-:-:S04]  /*fab0*/  FFMA R2, R37, R8, -1 ;  /* 0xbf80000025027423 */ /* 0x002fc80000000008 */
[----:B------:R-:W-:-:S04]  /*fac0*/  FADD.FTZ R2, -R2, -RZ ;  /* 0x800000ff02027221 */ /* 0x000fc80000010100 */
[----:B------:R-:W-:-:S07]  /*fad0*/  FFMA R37, R37, R2, R37 ;  /* 0x0000000225257223 */ /* 0x000fce0000000025 */
.L_x_537:
[----:B------:R-:W-:Y:S05]  /*fae0*/  BSYNC.RECONVERGENT B0 ;  /* 0x0000000000007941 */ /* 0x000fea0003800200 */
.L_x_535:
[----:B0-----:R-:W-:Y:S01]  /*faf0*/  HFMA2 R8, -RZ, RZ, 0, 0 ;  /* 0x00000000ff087431 */ /* 0x001fe200000001ff */
[----:B------:R-:W-:Y:S02]  /*fb00*/  MOV R32, R9 ;  /* 0x0000000900207202 */ /* 0x000fe40000000f00 */
[----:B------:R-:W-:-:S07]  /*fb10*/  MOV R4, R26 ;  /* 0x0000001a00047202 */ /* 0x000fce0000000f00 */
.L_x_547:
[C---:B------:R-:W-:Y:S02]  /*fb20*/  ISETP.NE.AND P0, PT, R8.reuse, RZ, PT ;  /* 0x000000ff0800720c */ /* 0x040fe40003f05270 */
[C---:B---3--:R-:W-:Y:S02]  /*fb30*/  IADD3 R2, PT, PT, R8.reuse, 0x1, RZ ;  /* 0x0000000108027810 */ /* 0x048fe40007ffe0ff */
[-C--:B--2---:R-:W-:Y:S02]  /*fb40*/  LEA R3, R8, R8.reuse, 0x2 ;  /* 0x0000000808037211 */ /* 0x084fe400078e10ff */
[----:B------:R-:W-:Y:S02]  /*fb50*/  MOV R23, R8 ;  /* 0x0000000800177202 */ /* 0x000fe40000000f00 */
[----:B------:R-:W-:Y:S02]  /*fb60*/  ISETP.NE.AND P3, PT, R2, 0x5, PT ;  /* 0x000000050200780c */ /* 0x000fe40003f65270 */
[----:B01----:R-:W-:-:S02]  /*fb70*/  LEA R10, R3, R0, 0x2 ;  /* 0x00000000030a7211 */ /* 0x003fc400078e10ff */
[----:B------:R-:W-:Y:S01]  /*fb80*/  MOV R8, R2 ;  /* 0x0000000200087202 */ /* 0x000fe20000000f00 */
[----:B----4-:R-:W-:Y:S08]  /*fb90*/  @!P0 BRA `(.L_x_538) ;  /* 0x00000000008c8947 */ /* 0x010ff00003800000 */
[----:B------:R-:W2:Y:S04]  /*fba0*/  LDL R27, [R10] ;  /* 0x000000000a1b7983 */ /* 0x000ea80000100800 */
[----:B------:R-:W3:Y:S01]  /*fbb0*/  LDL R3, [R10+0x4] ;  /* 0x000004000a037983 */ /* 0x000ee20000100800 */
[----:B------:R-:W-:Y:S01]  /*fbc0*/  ISETP.NE.AND P1, PT, R8, 0x2, PT ;  /* 0x000000020800780c */ /* 0x000fe20003f25270 */
[----:B--2---:R-:W-:-:S04]  /*fbd0*/  FFMA R2, R32, R27, RZ ;  /* 0x0000001b20027223 */ /* 0x004fc800000000ff */
[----:B---3--:R-:W-:-:S05]  /*fbe0*/  FADD R31, -R2, R3 ;  /* 0x00000003021f7221 */ /* 0x008fca0000000100 */
[----:B------:R0:W-:Y:S03]  /*fbf0*/  STL [R10+0x4], R31 ;  /* 0x0000041f0a007387 */ /* 0x0001e60000100800 */
[----:B------:R-:W-:Y:S05]  /*fc00*/  @!P1 BRA `(.L_x_538) ;  /* 0x0000000000709947 */ /* 0x000fea0003800000 */
[----:B------:R-:W2:Y:S04]  /*fc10*/  LDL R7, [R1+0x1c] ;  /* 0x00001c0001077983 */ /* 0x000ea80000100800 */
[----:B------:R-:W3:Y:S01]  /*fc20*/  LDL R3, [R10+0x8] ;  /* 0x000008000a037983 */ /* 0x000ee20000100800 */
[----:B------:R-:W-:Y:S01]  /*fc30*/  FFMA R2, R4, R27, RZ ;  /* 0x0000001b04027223 */ /* 0x000fe200000000ff */
[----:B------:R-:W-:-:S03]  /*fc40*/  ISETP.NE.AND P1, PT, R8, 0x3, PT ;  /* 0x000000030800780c */ /* 0x000fc60003f25270 */
[----:B--2---:R-:W-:-:S04]  /*fc50*/  FFMA R2, R31, R7, R2 ;  /* 0x000000071f027223 */ /* 0x004fc80000000002 */
[----:B---3--:R-:W-:-:S05]  /*fc60*/  FADD R19, -R2, R3 ;  /* 0x0000000302137221 */ /* 0x008fca0000000100 */
[----:B------:R1:W-:Y:S01]  /*fc70*/  STL [R10+0x8], R19 ;  /* 0x000008130a007387 */ /* 0x0003e20000100800 */
[----:B------:R-:W-:Y:S05]  /*fc80*/  @!P1 BRA `(.L_x_538) ;  /* 0x0000000000509947 */ /* 0x000fea0003800000 */
[----:B------:R-:W2:Y:S04]  /*fc90*/  LDL R11, [R1+0x20] ;  /* 0x00002000010b7983 */ /* 0x000ea80000100800 */
[----:B------:R-:W3:Y:S04]  /*fca0*/  LDL R3, [R1+0x34] ;  /* 0x0000340001037983 */ /* 0x000ee80000100800 */
[----:B------:R-:W4:Y:S01]  /*fcb0*/  LDL R7, [R10+0xc] ;  /* 0x00000c000a077983 */ /* 0x000f220000100800 */
[----:B------:R-:W-:Y:S01]  /*fcc0*/  FFMA R2, R5, R27, RZ ;  /* 0x0000001b05027223 */ /* 0x000fe200000000ff */
[----:B------:R-:W-:-:S03]  /*fcd0*/  ISETP.NE.AND P1, PT, R8, 0x4, PT ;  /* 0x000000040800780c */ /* 0x000fc60003f25270 */
[----:B--2---:R-:W-:-:S04]  /*fce0*/  FFMA R2, R31, R11, R2 ;  /* 0x0000000b1f027223 */ /* 0x004fc80000000002 */
[----:B---3--:R-:W-:-:S04]  /*fcf0*/  FFMA R2, R19, R3, R2 ;  /* 0x0000000313027223 */ /* 0x008fc80000000002 */
[----:B----4-:R-:W-:-:S05]  /*fd00*/  FADD R21, -R2, R7 ;  /* 0x0000000702157221 */ /* 0x010fca0000000100 */
[----:B------:R2:W-:Y:S01]  /*fd10*/  STL [R10+0xc], R21 ;  /* 0x00000c150a007387 */ /* 0x0005e20000100800 */
[----:B------:R-:W-:Y:S05]  /*fd20*/  @!P1 BRA `(.L_x_538) ;  /* 0x0000000000289947 */ /* 0x000fea0003800000 */
[----:B------:R-:W3:Y:S04]  /*fd30*/  LDL R25, [R1+0x24] ;  /* 0x0000240001197983 */ /* 0x000ee80000100800 */
[----:B------:R-:W4:Y:S04]  /*fd40*/  LDL R3, [R1+0x38] ;  /* 0x0000380001037983 */ /* 0x000f280000100800 */
[----:B------:R-:W2:Y:S04]  /*fd50*/  LDL R7, [R1+0x4c] ;  /* 0x00004c0001077983 */ /* 0x000ea80000100800 */
[----:B------:R-:W2:Y:S01]  /*fd60*/  LDL R11, [R10+0x10] ;  /* 0x000010000a0b7983 */ /* 0x000ea20000100800 */
[----:B------:R-:W-:-:S04]  /*fd70*/  FFMA R2, R28, R27, RZ ;  /* 0x0000001b1c027223 */ /* 0x000fc800000000ff */
[----:B---3--:R-:W-:-:S04]  /*fd80*/  FFMA R2, R31, R25, R2 ;  /* 0x000000191f027223 */ /* 0x008fc80000000002 */
[----:B----4-:R-:W-:-:S04]  /*fd90*/  FFMA R2, R19, R3, R2 ;  /* 0x0000000313027223 */ /* 0x010fc80000000002 */
[----:B--2---:R-:W-:-:S04]  /*fda0*/  FFMA R2, R21, R7, R2 ;  /* 0x0000000715027223 */ /* 0x004fc80000000002 */
[----:B------:R-:W-:-:S05]  /*fdb0*/  FADD R2, -R2, R11 ;  /* 0x0000000b02027221 */ /* 0x000fca0000000100 */
[----:B------:R3:W-:Y:S02]  /*fdc0*/  STL [R10+0x10], R2 ;  /* 0x000010020a007387 */ /* 0x0007e40000100800 */
.L_x_538:
[----:B------:R-:W-:-:S13]  /*fdd0*/  ISETP.GT.U32.AND P1, PT, R23, 0x3, PT ;  /* 0x000000031700780c */ /* 0x000fda0003f24070 */
[----:B------:R-:W-:Y:S05]  /*fde0*/  @P1 BRA `(.L_x_539) ;  /* 0x00000004003c1947 */ /* 0x000fea0003800000 */
[----:B------:R-:W-:Y:S05]  /*fdf0*/  @P0 BRA `(.L_x_540) ;  /* 0x0000000000200947 */ /* 0x000fea0003800000 */
[-C--:B------:R-:W-:Y:S01]  /*fe00*/  FMUL R32, R32, R37.reuse ;  /* 0x0000002520207220 */ /* 0x080fe20000400000 */
[-C--:B------:R-:W-:Y:S01]  /*fe10*/  FMUL R4, R4, R37.reuse ;  /* 0x0000002504047220 */ /* 0x080fe20000400000 */
[-C--:B------:R-:W-:Y:S01]  /*fe20*/  FMUL R5, R5, R37.reuse ;  /* 0x0000002505057220 */ /* 0x080fe20000400000 */
[----:B------:R-:W-:Y:S02]  /*fe30*/  FMUL R28, R28, R37 ;  /* 0x000000251c1c7220 */ /* 0x000fe40000400000 */
[----:B------:R4:W-:Y:S04]  /*fe40*/  STL [R1+0x4], R32 ;  /* 0x0000042001007387 */ /* 0x0009e80000100800 */
[----:B------:R4:W-:Y:S04]  /*fe50*/  STL.64 [R1+0x8], R4 ;  /* 0x0000080401007387 */ /* 0x0009e80000100a00 */
[----:B------:R4:W-:Y:S01]  /*fe60*/  STL [R1+0x10], R28 ;  /* 0x0000101c01007387 */ /* 0x0009e20000100800 */
[----:B------:R-:W-:Y:S05]  /*fe70*/  BRA `(.L_x_539) ;  /* 0x0000000400187947 */ /* 0x000fea0003800000 */
.L_x_540:
[----:B---3--:R-:W-:-:S04]  /*fe80*/  IADD3 R2, PT, PT, -R23, RZ, RZ ;  /* 0x000000ff17027210 */ /* 0x008fc80007ffe1ff */
[----:B------:R-:W-:-:S13]  /*fe90*/  LOP3.LUT P0, R22, R2, 0x3, RZ, 0xc0, !PT ;  /* 0x0000000302167812 */ /* 0x000fda000780c0ff */
[----:B------:R-:W-:Y:S05]  /*fea0*/  @!P0 BRA `(.L_x_539) ;  /* 0x00000004000c8947 */ /* 0x000fea0003800000 */
[----:B------:R-:W-:-:S05]  /*feb0*/  IMAD R3, R23, 0x6, RZ ;  /* 0x0000000617037824 */ /* 0x000fca00078e02ff */
[-C--:B------:R-:W-:Y:S02]  /*fec0*/  LEA R20, R3, R0.reuse, 0x2 ;  /* 0x0000000003147211 */ /* 0x080fe400078e10ff */
[C---:B------:R-:W-:Y:S01]  /*fed0*/  LEA R11, R23.reuse, R0, 0x2 ;  /* 0x00000000170b7211 */ /* 0x040fe200078e10ff */
[----:B------:R-:W3:Y:S04]  /*fee0*/  LDL R3, [R10] ;  /* 0x000000000a037983 */ /* 0x000ee80000100800 */
[----:B------:R-:W4:Y:S04]  /*fef0*/  LDL R58, [R20] ;  /* 0x00000000143a7983 */ /* 0x000f280000100800 */
[----:B------:R-:W3:Y:S01]  /*ff00*/  LDL R2, [R11+0x4] ;  /* 0x000004000b027983 */ /* 0x000ee20000100800 */
[----:B------:R-:W-:-:S02]  /*ff10*/  ISETP.NE.AND P0, PT, R23, 0x1, PT ;  /* 0x000000011700780c */ /* 0x000fc40003f05270 */
[----:B----4-:R-:W-:-:S04]  /*ff20*/  IADD3 R6, PT, PT, R58, 0x1800000, RZ ;  /* 0x018000003a067810 */ /* 0x010fc80007ffe0ff */
[----:B------:R-:W-:Y:S01]  /*ff30*/  LOP3.LUT R6, R6, 0x7f800000, RZ, 0xc0, !PT ;  /* 0x7f80000006067812 */ /* 0x000fe200078ec0ff */
[----:B---3--:R-:W-:-:S03]  /*ff40*/  FFMA R2, R2, R3, RZ ;  /* 0x0000000302027223 */ /* 0x008fc600000000ff */
[----:B------:R-:W-:-:S03]  /*ff50*/  ISETP.GT.U32.AND P1, PT, R6, 0x1ffffff, PT ;  /* 0x01ffffff0600780c */ /* 0x000fc60003f24070 */
[----:B------:R-:W-:Y:S10]  /*ff60*/  @!P0 BRA `(.L_x_541) ;  /* 0x00000000001c8947 */ /* 0x000ff40003800000 */
[----:B------:R-:W-:Y:S01]  /*ff70*/  ISETP.NE.AND P0, PT, R23, 0x2, PT ;  /* 0x000000021700780c */ /* 0x000fe20003f05270 */
[----:B------:R-:W3:Y:S04]  /*ff80*/  LDL R7, [R11+0x18] ;  /* 0x000018000b077983 */ /* 0x000ee80000100800 */
[----:B------:R-:W3:Y:S08]  /*ff90*/  LDL R6, [R10+0x4] ;  /* 0x000004000a067983 */ /* 0x000ef00000100800 */
[----:B-1----:R-:W4:Y:S04]  /*ffa0*/  @P0 LDL R19, [R11+0x2c] ;  /* 0x00002c000b130983 */ /* 0x002f280000100800 */
[----:B------:R-:W4:Y:S01]  /*ffb0*/  @P0 LDL R18, [R10+0x8] ;  /* 0x000008000a120983 */ /* 0x000f220000100800 */
[----:B---3--:R-:W-:-:S04]  /*ffc0*/  FFMA R2, R7, R6, R2 ;  /* 0x0000000607027223 */ /* 0x008fc80000000002 */
[----:B----4-:R-:W-:-:S07]  /*ffd0*/  @P0 FFMA R2, R19, R18, R2 ;  /* 0x0000001213020223 */ /* 0x010fce0000000002 */
.L_x_541:
[----:B------:R-:W-:Y:S04]  /*ffe0*/  BSSY.RECONVERGENT B0, `(.L_x_542) ;  /* 0x000000a000007945 */ /* 0x000fe80003800200 */
[----:B------:R-:W-:Y:S05]  /*fff0*/  @P1 BRA `(.L_x_543) ;  /* 0x0000000000101947 */ /* 0x000fea0003800000 */
[----:B--2---:R-:W-:-:S07]  /*10000*/  MOV R21, 0x10020 ;  /* 0x0001002000157802 */ /* 0x004fce0000000f00 */
[----:B01---5:R-:W-:Y:S05]  /*10010*/  CALL.REL.NOINC `($__internal_3_$__cuda_sm20_rcp_rn_f32_slowpath) ;  /* 0x0000001000947944 */ /* 0x023fea0003c00000 */
[----:B------:R-:W-:Y:S01]  /*10020*/  MOV R6, R42 ;  /* 0x0000002a00067202 */ /* 0x000fe20000000f00 */
[----:B------:R-:W-:Y:S06]  /*10030*/  BRA `(.L_x_544) ;  /* 0x0000000000107947 */ /* 0x000fec0003800000 */
.L_x_543:
[----:B------:R-:W3:Y:S02]  /*10040*/  MUFU.RCP R6, R58 ;  /* 0x0000003a00067308 */ /* 0x000ee40000001000 */
[----:B---3--:R-:W-:-:S04]  /*10050*/  FFMA R7, R58, R6, -1 ;  /* 0xbf8000003a077423 */ /* 0x008fc80000000006 */
[----:B------:R-:W-:-:S04]  /*10060*/  FADD.FTZ R7, -R7, -RZ ;  /* 0x800000ff07077221 */ /* 0x000fc80000010100 */
[----:B------:R-:W-:-:S07]  /*10070*/  FFMA R6, R6, R7, R6 ;  /* 0x0000000706067223 */ /* 0x000fce0000000006 */
.L_x_544:
[----:B------:R-:W-:Y:S05]  /*10080*/  BSYNC.RECONVERGENT B0 ;  /* 0x0000000000007941 */ /* 0x000fea0003800200 */
.L_x_542:
[----:B------:R-:W3:Y:S01]  /*10090*/  LDL R7, [R20+0x4] ;  /* 0x0000040014077983 */ /* 0x000ee20000100800 */
[----:B------:R-:W-:Y:S01]  /*100a0*/  ISETP.NE.AND P0, PT, R22, 0x1, PT ;  /* 0x000000011600780c */ /* 0x000fe20003f05270 */
[----:B---3--:R-:W-:-:S04]  /*100b0*/  FADD R7, R7, -R2 ;  /* 0x8000000207077221 */ /* 0x008fc80000000000 */
[----:B------:R-:W-:-:S05]  /*100c0*/  FMUL R7, R7, R6 ;  /* 0x0000000607077220 */ /* 0x000fca0000400000 */
[----:B------:R3:W-:Y:S03]  /*100d0*/  STL [R20+0x4], R7 ;  /* 0x0000040714007387 */ /* 0x0007e60000100800 */
[----:B------:R-:W-:Y:S05]  /*100e0*/  @!P0 BRA `(.L_x_539) ;  /* 0x00000000007c8947 */ /* 0x000fea0003800000 */
[----:B------:R-:W4:Y:S04]  /*100f0*/  LDL R2, [R11+0x8] ;  /* 0x000008000b027983 */ /* 0x000f280000100800 */
[----:B------:R0:W5:Y:S01]  /*10100*/  LDL R25, [R20+0x8] ;  /* 0x0000080014197983 */ /* 0x0001620000100800 */
[----:B------:R-:W-:Y:S01]  /*10110*/  ISETP.NE.AND P1, PT, R23, 0x1, PT ;  /* 0x000000011700780c */ /* 0x000fe20003f25270 */
[----:B----4-:R-:W-:-:S12]  /*10120*/  FFMA R2, R3, R2, RZ ;  /* 0x0000000203027223 */ /* 0x010fd800000000ff */
[----:B0-----:R-:W-:Y:S05]  /*10130*/  @!P1 BRA `(.L_x_545) ;  /* 0x00000000001c9947 */ /* 0x001fea0003800000 */
[----:B------:R-:W-:Y:S01]  /*10140*/  ISETP.NE.AND P0, PT, R23, 0x2, PT ;  /* 0x000000021700780c */ /* 0x000fe20003f05270 */
[----:B---3--:R-:W3:Y:S04]  /*10150*/  LDL R7, [R11+0x1c] ;  /* 0x00001c000b077983 */ /* 0x008ee80000100800 */
[----:B------:R-:W3:Y:S08]  /*10160*/  LDL R18, [R10+0x4] ;  /* 0x000004000a127983 */ /* 0x000ef00000100800 */
[----:B-1----:R-:W4:Y:S04]  /*10170*/  @P0 LDL R19, [R11+0x30] ;  /* 0x000030000b130983 */ /* 0x002f280000100800 */
[----:B--2---:R-:W4:Y:S01]  /*10180*/  @P0 LDL R21, [R10+0x8] ;  /* 0x000008000a150983 */ /* 0x004f220000100800 */
[----:B---3--:R-:W-:-:S04]  /*10190*/  FFMA R2, R7, R18, R2 ;  /* 0x0000001207027223 */ /* 0x008fc80000000002 */
[----:B----4-:R-:W-:-:S07]  /*101a0*/  @P0 FFMA R2, R19, R21, R2 ;  /* 0x0000001513020223 */ /* 0x010fce0000000002 */
.L_x_545:
[----:B-----5:R-:W-:Y:S01]  /*101b0*/  FADD R25, R25, -R2 ;  /* 0x8000000219197221 */ /* 0x020fe20000000000 */
[----:B------:R-:W-:-:S03]  /*101c0*/  ISETP.NE.AND P0, PT, R22, 0x2, PT ;  /* 0x000000021600780c */ /* 0x000fc60003f05270 */
[----:B------:R-:W-:-:S05]  /*101d0*/  FMUL R25, R25, R6 ;  /* 0x0000000619197220 */ /* 0x000fca0000400000 */
[----:B------:R0:W-:Y:S05]  /*101e0*/  STL [R20+0x8], R25 ;  /* 0x0000081914007387 */ /* 0x0001ea0000100800 */
[----:B------:R-:W-:Y:S05]  /*101f0*/  @!P0 BRA `(.L_x_539) ;  /* 0x0000000000388947 */ /* 0x000fea0003800000 */
[----:B------:R-:W4:Y:S04]  /*10200*/  LDL R2, [R11+0xc] ;  /* 0x00000c000b027983 */ /* 0x000f280000100800 */
[----:B--2---:R2:W5:Y:S01]  /*10210*/  LDL R21, [R20+0xc] ;  /* 0x00000c0014157983 */ /* 0x0045620000100800 */
[----:B----4-:R-:W-:Y:S01]  /*10220*/  FFMA R2, R3, R2, RZ ;  /* 0x0000000203027223 */ /* 0x010fe200000000ff */
[----:B--2---:R-:W-:Y:S06]  /*10230*/  @!P1 BRA `(.L_x_546) ;  /* 0x00000000001c9947 */ /* 0x004fec0003800000 */
[----:B------:R-:W-:Y:S01]  /*10240*/  ISETP.NE.AND P0, PT, R23, 0x2, PT ;  /* 0x000000021700780c */ /* 0x000fe20003f05270 */
[----:B------:R-:W2:Y:S04]  /*10250*/  LDL R3, [R11+0x20] ;  /* 0x000020000b037983 */ /* 0x000ea80000100800 */
[----:B---3--:R-:W2:Y:S08]  /*10260*/  LDL R7, [R10+0x4] ;  /* 0x000004000a077983 */ /* 0x008eb00000100800 */
[----:B-1----:R-:W3:Y:S04]  /*10270*/  @P0 LDL R19, [R11+0x34] ;  /* 0x000034000b130983 */ /* 0x002ee80000100800 */
[----:B------:R-:W3:Y:S01]  /*10280*/  @P0 LDL R18, [R10+0x8] ;  /* 0x000008000a120983 */ /* 0x000ee20000100800 */
[----:B--2---:R-:W-:-:S04]  /*10290*/  FFMA R2, R3, R7, R2 ;  /* 0x0000000703027223 */ /* 0x004fc80000000002 */
[----:B---3--:R-:W-:-:S07]  /*102a0*/  @P0 FFMA R2, R19, R18, R2 ;  /* 0x0000001213020223 */ /* 0x008fce0000000002 */
.L_x_546:
[----:B-----5:R-:W-:-:S04]  /*102b0*/  FADD R3, -R2, R21 ;  /* 0x0000001502037221 */ /* 0x020fc80000000100 */
[----:B------:R-:W-:-:S05]  /*102c0*/  FMUL R3, R3, R6 ;  /* 0x0000000603037220 */ /* 0x000fca0000400000 */
[----:B------:R2:W-:Y:S02]  /*102d0*/  STL [R20+0xc], R3 ;  /* 0x00000c0314007387 */ /* 0x0005e40000100800 */
.L_x_539:
[----:B------:R-:W-:Y:S05]  /*102e0*/  @P3 BRA `(.L_x_547) ;  /* 0xfffffff8000c3947 */ /* 0x000fea000383ffff */
[----:B------:R-:W4:Y:S04]  /*102f0*/  LDL R0, [R1+0x1c] ;  /* 0x00001c0001007983 */ /* 0x000f280000100800 */
[----:B--23--:R-:W2:Y:S04]  /*10300*/  LDL.64 R2, [R1+0x20] ;  /* 0x0000200001027983 */ /* 0x00cea80000100a00 */
[----:B------:R-:W3:Y:S04]  /*10310*/  LDL R38, [R1+0x60] ;  /* 0x0000600001267983 */ /* 0x000ee80000100800 */
[----:B------:R-:W3:Y:S04]  /*10320*/  LDL R8, [R1+0x34] ;  /* 0x0000340001087983 */ /* 0x000ee80000100800 */
[----:B01----:R-:W3:Y:S04]  /*10330*/  LDL R10, [R1+0x38] ;  /* 0x00003800010a7983 */ /* 0x003ee80000100800 */
[----:B------:R-:W3:Y:S01]  /*10340*/  LDL R11, [R1+0x4c] ;  /* 0x00004c00010b7983 */ /* 0x000ee20000100800 */
[----:B------:R-:W-:Y:S01]  /*10350*/  FADD R31, RZ, R32 ;  /* 0x00000020ff1f7221 */ /* 0x000fe20000000000 */
[----:B------:R-:W-:-:S03]  /*10360*/  FADD R6, RZ, R4 ;  /* 0x00000004ff067221 */ /* 0x000fc60000000000 */
[----:B------:R-:W-:Y:S01]  /*10370*/  FADD R31, RZ, -R31 ;  /* 0x8000001fff1f7221 */ /* 0x000fe20000000000 */
[----:B------:R-:W-:Y:S01]  /*10380*/  FADD R7, RZ, R5 ;  /* 0x00000005ff077221 */ /* 0x000fe20000000000 */
[----:B------:R-:W-:Y:S01]  /*10390*/  FADD R20, RZ, R28 ;  /* 0x0000001cff147221 */ /* 0x000fe20000000000 */
[----:B------:R-:W-:Y:S01]  /*103a0*/  BSSY.RECONVERGENT B2, `(.L_x_548) ;  /* 0x0000016000027945 */ /* 0x000fe20003800200 */
[C---:B----4-:R-:W-:Y:S01]  /*103b0*/  FFMA R6, R31.reuse, R0, R6 ;  /* 0x000000001f067223 */ /* 0x050fe20000000006 */
[----:B--2---:R-:W-:-:S03]  /*103c0*/  FFMA R18, R31, R2, R7 ;  /* 0x000000021f127223 */ /* 0x004fc60000000007 */
[----:B------:R-:W-:Y:S01]  /*103d0*/  FADD R33, RZ, -R6 ;  /* 0x80000006ff217221 */ /* 0x000fe20000000000 */
[----:B------:R-:W-:Y:S01]  /*103e0*/  FFMA R7, R31, R3, R20 ;  /* 0x000000031f077223 */ /* 0x000fe20000000014 */
[----:B---3--:R-:W0:Y:S02]  /*103f0*/  MUFU.RCP R19, R38 ;  /* 0x0000002600137308 */ /* 0x008e240000001000 */
        /* <DEDUP_REMOVED lines=14> */
[----:B-----5:R-:W-:Y:S05]  /*104e0*/  CALL.REL.NOINC `($__internal_5_$__cuda_sm3x_div_rn_noftz_f32_slowpath) ;  /* 0x0000001000a47944 */ /* 0x020fea0003c00000 */
[----:B------:R-:W-:-:S07]  /*104f0*/  MOV R43, R6 ;  /* 0x00000006002b7202 */ /* 0x000fce0000000f00 */
.L_x_549:
[----:B------:R-:W-:Y:S05]  /*10500*/  BSYNC.RECONVERGENT B2 ;  /* 0x0000000000027941 */ /* 0x000fea0003800200 */
.L_x_548:
[----:B------:R-:W2:Y:S04]  /*10510*/  LDL R58, [R1+0x48] ;  /* 0x00004800013a7983 */ /* 0x000ea80000100800 */
[----:B------:R-:W3:Y:S01]  /*10520*/  LDL R22, [R1+0x5c] ;  /* 0x00005c0001167983 */ /* 0x000ee20000100800 */
[----:B------:R-:W-:Y:S01]  /*10530*/  BSSY.RECONVERGENT B0, `(.L_x_550) ;  /* 0x000000e000007945 */ /* 0x000fe20003800200 */
[----:B--2---:R-:W-:-:S04]  /*10540*/  IADD3 R6, PT, PT, R58, 0x1800000, RZ ;  /* 0x018000003a067810 */ /* 0x004fc80007ffe0ff */
[----:B------:R-:W-:Y:S01]  /*10550*/  LOP3.LUT R6, R6, 0x7f800000, RZ, 0xc0, !PT ;  /* 0x7f80000006067812 */ /* 0x000fe200078ec0ff */
[----:B---3--:R-:W-:-:S03]  /*10560*/  FFMA R18, R22, R43, RZ ;  /* 0x0000002b16127223 */ /* 0x008fc600000000ff */
[----:B------:R-:W-:-:S13]  /*10570*/  ISETP.GT.U32.AND P0, PT, R6, 0x1ffffff, PT ;  /* 0x01ffffff0600780c */ /* 0x000fda0003f04070 */
[----:B------:R-:W-:Y:S05]  /*10580*/  @P0 BRA `(.L_x_551) ;  /* 0x0000000000100947 */ /* 0x000fea0003800000 */
[----:B------:R-:W-:-:S07]  /*10590*/  MOV R21, 0x105b0 ;  /* 0x000105b000157802 */ /* 0x000fce0000000f00 */
[----:B-----5:R-:W-:Y:S05]  /*105a0*/  CALL.REL.NOINC `($__internal_3_$__cuda_sm20_rcp_rn_f32_slowpath) ;  /* 0x0000000c00307944 */ /* 0x020fea0003c00000 */
[----:B------:R-:W-:Y:S01]  /*105b0*/  MOV R34, R42 ;  /* 0x0000002a00227202 */ /* 0x000fe20000000f00 */
[----:B------:R-:W-:Y:S06]  /*105c0*/  BRA `(.L_x_552) ;  /* 0x0000000000107947 */ /* 0x000fec0003800000 */
.L_x_551:
[----:B------:R-:W0:Y:S02]  /*105d0*/  MUFU.RCP R7, R58 ;  /* 0x0000003a00077308 */ /* 0x000e240000001000 */
[----:B0-----:R-:W-:-:S04]  /*105e0*/  FFMA R6, R58, R7, -1 ;  /* 0xbf8000003a067423 */ /* 0x001fc80000000007 */
[----:B------:R-:W-:-:S04]  /*105f0*/  FADD.FTZ R6, -R6, -RZ ;  /* 0x800000ff06067221 */ /* 0x000fc80000010100 */
[----:B------:R-:W-:-:S07]  /*10600*/  FFMA R34, R7, R6, R7 ;  /* 0x0000000607227223 */ /* 0x000fce0000000007 */
.L_x_552:
[----:B------:R-:W-:Y:S05]  /*10610*/  BSYNC.RECONVERGENT B0 ;  /* 0x0000000000007941 */ /* 0x000fea0003800200 */
.L_x_550:
[----:B------:R-:W2:Y:S04]  /*10620*/  LDL R58, [R1+0x30] ;  /* 0x00003000013a7983 */ /* 0x000ea80000100800 */
[----:B------:R-:W3:Y:S04]  /*10630*/  LDL R23, [R1+0x44] ;  /* 0x0000440001177983 */ /* 0x000ee80000100800 */
[----:B------:R-:W4:Y:S01]  /*10640*/  LDL R24, [R1+0x58] ;  /* 0x0000580001187983 */ /* 0x000f220000100800 */
[----:B------:R-:W-:Y:S01]  /*10650*/  FADD R7, R25, -R18 ;  /* 0x8000001219077221 */ /* 0x000fe20000000000 */
[----:B------:R-:W-:Y:S03]  /*10660*/  BSSY.RECONVERGENT B0, `(.L_x_553) ;  /* 0x0000010000007945 */ /* 0x000fe60003800200 */
[----:B------:R-:W-:Y:S01]  /*10670*/  FMUL R18, R7, R34 ;  /* 0x0000002207127220 */ /* 0x000fe20000400000 */
[----:B--2---:R-:W-:-:S04]  /*10680*/  IADD3 R6, PT, PT, R58, 0x1800000, RZ ;  /* 0x018000003a067810 */ /* 0x004fc80007ffe0ff */
[----:B------:R-:W-:Y:S01]  /*10690*/  LOP3.LUT R6, R6, 0x7f800000, RZ, 0xc0, !PT ;  /* 0x7f80000006067812 */ /* 0x000fe200078ec0ff */
[----:B---3--:R-:W-:-:S03]  /*106a0*/  FFMA R7, R18, R23, RZ ;  /* 0x0000001712077223 */ /* 0x008fc600000000ff */
[----:B------:R-:W-:Y:S01]  /*106b0*/  ISETP.GT.U32.AND P0, PT, R6, 0x1ffffff, PT ;  /* 0x01ffffff0600780c */ /* 0x000fe20003f04070 */
[----:B----4-:R-:W-:-:S12]  /*106c0*/  FFMA R20, R24, R43, R7 ;  /* 0x0000002b18147223 */ /* 0x010fd80000000007 */
[----:B------:R-:W-:Y:S05]  /*106d0*/  @P0 BRA `(.L_x_554) ;  /* 0x0000000000100947 */ /* 0x000fea0003800000 */
[----:B------:R-:W-:-:S07]  /*106e0*/  MOV R21, 0x10700 ;  /* 0x0001070000157802 */ /* 0x000fce0000000f00 */
[----:B-----5:R-:W-:Y:S05]  /*106f0*/  CALL.REL.NOINC `($__internal_3_$__cuda_sm20_rcp_rn_f32_slowpath) ;  /* 0x0000000800dc7944 */ /* 0x020fea0003c00000 */
[----:B------:R-:W-:Y:S01]  /*10700*/  MOV R36, R42 ;  /* 0x0000002a00247202 */ /* 0x000fe20000000f00 */
[----:B------:R-:W-:Y:S06]  /*10710*/  BRA `(.L_x_555) ;  /* 0x0000000000107947 */ /* 0x000fec0003800000 */
.L_x_554:
[----:B------:R-:W0:Y:S02]  /*10720*/  MUFU.RCP R7, R58 ;  /* 0x0000003a00077308 */ /* 0x000e240000001000 */
[----:B0-----:R-:W-:-:S04]  /*10730*/  FFMA R6, R58, R7, -1 ;  /* 0xbf8000003a067423 */ /* 0x001fc80000000007 */
[----:B------:R-:W-:-:S04]  /*10740*/  FADD.FTZ R6, -R6, -RZ ;  /* 0x800000ff06067221 */ /* 0x000fc80000010100 */
[----:B------:R-:W-:-:S07]  /*10750*/  FFMA R36, R7, R6, R7 ;  /* 0x0000000607247223 */ /* 0x000fce0000000007 */
.L_x_555:
[----:B------:R-:W-:Y:S05]  /*10760*/  BSYNC.RECONVERGENT B0 ;  /* 0x0000000000007941 */ /* 0x000fea0003800200 */
.L_x_553:
[----:B------:R-:W2:Y:S04]  /*10770*/  LDL R58, [R1+0x18] ;  /* 0x00001800013a7983 */ /* 0x000ea80000100800 */
[----:B------:R-:W3:Y:S04]  /*10780*/  LDL R25, [R1+0x2c] ;  /* 0x00002c0001197983 */ /* 0x000ee80000100800 */
[----:B------:R-:W4:Y:S04]  /*10790*/  LDL R27, [R1+0x40] ;  /* 0x00004000011b7983 */ /* 0x000f280000100800 */
        /* <DEDUP_REMOVED lines=8> */
[----:B----4-:R-:W-:-:S04]  /*10820*/  FFMA R7, R18, R27, R7 ;  /* 0x0000001b12077223 */ /* 0x010fc80000000007 */
[----:B------:R-:W-:-:S08]  /*10830*/  FFMA R20, R30, R43, R7 ;  /* 0x0000002b1e147223 */ /* 0x000fd00000000007 */
[----:B------:R-:W-:Y:S05]  /*10840*/  @P0 BRA `(.L_x_557) ;  /* 0x0000000000100947 */ /* 0x000fea0003800000 */
[----:B------:R-:W-:-:S07]  /*10850*/  MOV R21, 0x10870 ;  /* 0x0001087000157802 */ /* 0x000fce0000000f00 */
[----:B-----5:R-:W-:Y:S05]  /*10860*/  CALL.REL.NOINC `($__internal_3_$__cuda_sm20_rcp_rn_f32_slowpath) ;  /* 0x0000000800807944 */ /* 0x020fea0003c00000 */
[----:B------:R-:W-:Y:S01]  /*10870*/  MOV R39, R42 ;  /* 0x0000002a00277202 */ /* 0x000fe20000000f00 */
[----:B------:R-:W-:Y:S06]  /*10880*/  BRA `(.L_x_558) ;  /* 0x0000000000107947 */ /* 0x000fec0003800000 */
.L_x_557:
[----:B------:R-:W0:Y:S02]  /*10890*/  MUFU.RCP R39, R58 ;  /* 0x0000003a00277308 */ /* 0x000e240000001000 */
[----:B0-----:R-:W-:-:S04]  /*108a0*/  FFMA R6, R58, R39, -1 ;  /* 0xbf8000003a067423 */ /* 0x001fc80000000027 */
[----:B------:R-:W-:-:S04]  /*108b0*/  FADD.FTZ R6, -R6, -RZ ;  /* 0x800000ff06067221 */ /* 0x000fc80000010100 */
[----:B------:R-:W-:-:S07]  /*108c0*/  FFMA R39, R39, R6, R39 ;  /* 0x0000000627277223 */ /* 0x000fce0000000027 */
.L_x_558:
[----:B------:R-:W-:Y:S05]  /*108d0*/  BSYNC.RECONVERGENT B0 ;  /* 0x0000000000007941 */ /* 0x000fea0003800200 */
.L_x_556:
[----:B------:R-:W2:Y:S04]  /*108e0*/  LDL R40, [R1+0x3c] ;  /* 0x00003c0001287983 */ /* 0x000ea80000100800 */
[----:B------:R-:W3:Y:S01]  /*108f0*/  LDL R6, [R1+0x50] ;  /* 0x0000500001067983 */ /* 0x000ee20000100800 */
[----:B------:R-:W-:Y:S01]  /*10900*/  FFMA R32, RZ, R32, RZ ;  /* 0x00000020ff207223 */ /* 0x000fe200000000ff */
[----:B------:R-:W-:Y:S01]  /*10910*/  FFMA R35, RZ, R4, RZ ;  /* 0x00000004ff237223 */ /* 0x000fe200000000ff */
[----:B------:R-:W-:Y:S01]  /*10920*/  FFMA R5, RZ, R5, RZ ;  /* 0x00000005ff057223 */ /* 0x000fe200000000ff */
[----:B------:R-:W-:Y:S01]  /*10930*/  FADD R4, R31, -R20 ;  /* 0x800000141f047221 */ /* 0x000fe20000000000 */
[----:B------:R-:W-:Y:S01]  /*10940*/  FADD R33, -R32, 1 ;  /* 0x3f80000020217421 */ /* 0x000fe20000000100 */
[----:B------:R-:W-:Y:S01]  /*10950*/  FFMA R28, RZ, R28, RZ ;  /* 0x0000001cff1c7223 */ /* 0x000fe200000000ff */
[----:B------:R-:W0:Y:S01]  /*10960*/  MUFU.RCP R41, R38 ;  /* 0x0000002600297308 */ /* 0x000e220000001000 */
[----:B------:R-:W-:Y:S01]  /*10970*/  FMUL R4, R4, R39 ;  /* 0x0000002704047220 */ /* 0x000fe20000400000 */
[-C--:B------:R-:W-:Y:S01]  /*10980*/  FFMA R7, R0, R33.reuse, R35 ;  /* 0x0000002100077223 */ /* 0x080fe20000000023 */
[----:B------:R-:W-:Y:S01]  /*10990*/  FFMA R21, R2, R33, R5 ;  /* 0x0000002102157223 */ /* 0x000fe20000000005 */
[----:B------:R-:W-:Y:S01]  /*109a0*/  BSSY.RECONVERGENT B2, `(.L_x_559) ;  /* 0x0000019000027945 */ /* 0x000fe20003800200 */
[----:B------:R-:W-:Y:S01]  /*109b0*/  FFMA R20, R4, R9, RZ ;  /* 0x0000000904147223 */ /* 0x000fe200000000ff */
[----:B------:R-:W-:Y:S01]  /*109c0*/  FADD R31, RZ, -R7 ;  /* 0x80000007ff1f7221 */ /* 0x000fe20000000000 */
[----:B------:R-:W-:-:S02]  /*109d0*/  FFMA R7, R33, R3, R28 ;  /* 0x0000000321077223 */ /* 0x000fc4000000001c */
[----:B------:R-:W-:Y:S01]  /*109e0*/  FFMA R19, R19, R26, R20 ;  /* 0x0000001a13137223 */ /* 0x000fe20000000014 */
[-C--:B------:R-:W-:Y:S01]  /*109f0*/  FFMA R21, R8, R31.reuse, R21 ;  /* 0x0000001f08157223 */ /* 0x080fe20000000015 */
[----:B------:R-:W-:-:S03]  /*10a00*/  FFMA R42, R10, R31, R7 ;  /* 0x0000001f0a2a7223 */ /* 0x000fc60000000007 */
[----:B------:R-:W-:Y:S01]  /*10a10*/  FADD R4, RZ, -R21 ;  /* 0x80000015ff047221 */ /* 0x000fe20000000000 */
[----:B0-----:R-:W-:-:S03]  /*10a20*/  FFMA R20, -R38, R41, 1 ;  /* 0x3f80000026147423 */ /* 0x001fc60000000129 */
[----:B------:R-:W-:Y:S01]  /*10a30*/  FFMA R42, R11, R4, R42 ;  /* 0x000000040b2a7223 */ /* 0x000fe2000000002a */
[----:B------:R-:W-:-:S03]  /*10a40*/  FFMA R41, R41, R20, R41 ;  /* 0x0000001429297223 */ /* 0x000fc60000000029 */
[----:B------:R-:W-:-:S04]  /*10a50*/  FADD R9, RZ, -R42 ;  /* 0x8000002aff097221 */ /* 0x000fc80000000000 */
[----:B------:R-:W0:Y:S01]  /*10a60*/  FCHK P0, R9, R38 ;  /* 0x0000002609007302 */ /* 0x000e220000000000 */
[----:B--2---:R-:W-:Y:S01]  /*10a70*/  FFMA R19, R18, R40, R19 ;  /* 0x0000002812137223 */ /* 0x004fe20000000013 */
[----:B------:R-:W-:-:S03]  /*10a80*/  FFMA R18, R41, R9, RZ ;  /* 0x0000000929127223 */ /* 0x000fc600000000ff */
[----:B---3--:R-:W-:Y:S01]  /*10a90*/  FFMA R6, R6, R43, R19 ;  /* 0x0000002b06067223 */ /* 0x008fe20000000013 */
[----:B------:R-:W-:-:S03]  /*10aa0*/  FFMA R7, -R38, R18, R9 ;  /* 0x0000001226077223 */ /* 0x000fc60000000109 */
[----:B------:R-:W-:-:S04]  /*10ab0*/  FADD R6, -R6, 1 ;  /* 0x3f80000006067421 */ /* 0x000fc80000000100 */
[----:B------:R-:W-:Y:S01]  /*10ac0*/  FMUL R37, R6, R37 ;  /* 0x0000002506257220 */ /* 0x000fe20000400000 */
[----:B------:R-:W-:Y:S01]  /*10ad0*/  FFMA R6, R41, R7, R18 ;  /* 0x0000000729067223 */ /* 0x000fe20000000012 */
[----:B0-----:R-:W-:Y:S06]  /*10ae0*/  @!P0 BRA `(.L_x_560) ;  /* 0x0000000000108947 */ /* 0x001fec0003800000 */
[----:B------:R-:W-:Y:S02]  /*10af0*/  MOV R7, R9 ;  /* 0x0000000900077202 */ /* 0x000fe40000000f00 */
[----:B------:R-:W-:Y:S02]  /*10b00*/  MOV R6, R38 ;  /* 0x0000002600067202 */ /* 0x000fe40000000f00 */
[----:B------:R-:W-:-:S07]  /*10b10*/  MOV R18, 0x10b30 ;  /* 0x00010b3000127802 */ /* 0x000fce0000000f00 */
[----:B-----5:R-:W-:Y:S05]  /*10b20*/  CALL.REL.NOINC `($__internal_5_$__cuda_sm3x_div_rn_noftz_f32_slowpath) ;  /* 0x0000000c00147944 */ /* 0x020fea0003c00000 */
.L_x_560:
[----:B------:R-:W-:Y:S05]  /*10b30*/  BSYNC.RECONVERGENT B2 ;  /* 0x0000000000027941 */ /* 0x000fea0003800200 */
.L_x_559:
[----:B------:R-:W-:Y:S01]  /*10b40*/  FADD R19, RZ, -R32 ;  /* 0x80000020ff137221 */ /* 0x000fe20000000000 */
[----:B------:R-:W-:Y:S01]  /*10b50*/  FFMA R7, R22, R6, RZ ;  /* 0x0000000616077223 */ /* 0x000fe200000000ff */
[----:B------:R-:W0:Y:S01]  /*10b60*/  MUFU.RCP R21, R38 ;  /* 0x0000002600157308 */ /* 0x000e220000001000 */
[----:B------:R-:W-:Y:S01]  /*10b70*/  BSSY.RECONVERGENT B2, `(.L_x_561) ;  /* 0x0000021000027945 */ /* 0x000fe20003800200 */
[-C--:B------:R-:W-:Y:S01]  /*10b80*/  FFMA R35, R0, R19.reuse, R35 ;  /* 0x0000001300237223 */ /* 0x080fe20000000023 */
[----:B------:R-:W-:Y:S01]  /*10b90*/  FADD R7, R4, -R7 ;  /* 0x8000000704077221 */ /* 0x000fe20000000000 */
[----:B------:R-:W-:Y:S01]  /*10ba0*/  FFMA R9, R2, R19, R5 ;  /* 0x0000001302097223 */ /* 0x000fe20000000005 */
[----:B------:R-:W-:Y:S01]  /*10bb0*/  FFMA R3, R19, R3, R28 ;  /* 0x0000000313037223 */ /* 0x000fe2000000001c */
[----:B------:R-:W-:Y:S01]  /*10bc0*/  FADD R5, -R35, 1 ;  /* 0x3f80000023057421 */ /* 0x000fe20000000100 */
[----:B------:R-:W-:-:S03]  /*10bd0*/  FMUL R4, R7, R34 ;  /* 0x0000002207047220 */ /* 0x000fc60000400000 */
[-C--:B------:R-:W-:Y:S01]  /*10be0*/  FFMA R2, R8, R5.reuse, R9 ;  /* 0x0000000508027223 */ /* 0x080fe20000000009 */
[----:B------:R-:W-:Y:S01]  /*10bf0*/  FFMA R7, R23, R4, RZ ;  /* 0x0000000417077223 */ /* 0x000fe200000000ff */
[----:B------:R-:W-:Y:S02]  /*10c00*/  FFMA R18, R10, R5, R3 ;  /* 0x000000050a127223 */ /* 0x000fe40000000003 */
[----:B------:R-:W-:Y:S01]  /*10c10*/  FADD R2, RZ, -R2 ;  /* 0x80000002ff027221 */ /* 0x000fe20000000000 */
[----:B------:R-:W-:Y:S01]  /*10c20*/  FFMA R0, R24, R6, R7 ;  /* 0x0000000618007223 */ /* 0x000fe20000000007 */
[----:B0-----:R-:W-:Y:S02]  /*10c30*/  FFMA R20, -R38, R21, 1 ;  /* 0x3f80000026147423 */ /* 0x001fe40000000115 */
[----:B------:R-:W-:Y:S01]  /*10c40*/  FFMA R7, R11, R2, R18 ;  /* 0x000000020b077223 */ /* 0x000fe20000000012 */
[----:B------:R-:W-:-:S03]  /*10c50*/  FADD R31, R31, -R0 ;  /* 0x800000001f1f7221 */ /* 0x000fc60000000000 */
[----:B------:R-:W-:Y:S01]  /*10c60*/  FADD R19, RZ, -R7 ;  /* 0x80000007ff137221 */ /* 0x000fe20000000000 */
[----:B------:R-:W-:-:S03]  /*10c70*/  FMUL R0, R31, R36 ;  /* 0x000000241f007220 */ /* 0x000fc60000400000 */
[----:B------:R-:W0:Y:S01]  /*10c80*/  FCHK P0, R19, R38 ;  /* 0x0000002613007302 */ /* 0x000e220000000000 */
[----:B------:R-:W-:Y:S01]  /*10c90*/  FFMA R18, R25, R0, RZ ;  /* 0x0000000019127223 */ /* 0x000fe200000000ff */
[----:B------:R-:W-:-:S03]  /*10ca0*/  FFMA R0, R21, R20, R21 ;  /* 0x0000001415007223 */ /* 0x000fc60000000015 */
[----:B------:R-:W-:Y:S01]  /*10cb0*/  FFMA R27, R27, R4, R18 ;  /* 0x000000041b1b7223 */ /* 0x000fe20000000012 */
[----:B------:R-:W-:-:S03]  /*10cc0*/  FFMA R7, R0, R19, RZ ;  /* 0x0000001300077223 */ /* 0x000fc600000000ff */
[----:B------:R-:W-:Y:S01]  /*10cd0*/  FFMA R6, R30, R6, R27 ;  /* 0x000000061e067223 */ /* 0x000fe2000000001b */
[----:B------:R-:W-:-:S03]  /*10ce0*/  FFMA R4, -R38, R7, R19 ;  /* 0x0000000726047223 */ /* 0x000fc60000000113 */
[----:B------:R-:W-:Y:S01]  /*10cf0*/  FADD R6, R33, -R6 ;  /* 0x8000000621067221 */ /* 0x000fe20000000000 */
[----:B------:R-:W-:-:S03]  /*10d00*/  FFMA R7, R0, R4, R7 ;  /* 0x0000000400077223 */ /* 0x000fc60000000007 */
[----:B------:R-:W-:Y:S01]  /*10d10*/  FMUL R39, R6, R39 ;  /* 0x0000002706277220 */ /* 0x000fe20000400000 */
[----:B0-----:R-:W-:Y:S06]  /*10d20*/  @!P0 BRA `(.L_x_562) ;  /* 0x0000000000148947 */ /* 0x001fec0003800000 */
[----:B------:R-:W-:Y:S02]  /*10d30*/  MOV R7, R19 ;  /* 0x0000001300077202 */ /* 0x000fe40000000f00 */
[----:B------:R-:W-:Y:S02]  /*10d40*/  MOV R6, R38 ;  /* 0x0000002600067202 */ /* 0x000fe40000000f00 */
[----:B------:R-:W-:-:S07]  /*10d50*/  MOV R18, 0x10d70 ;  /* 0x00010d7000127802 */ /* 0x000fce0000000f00 */
[----:B-----5:R-:W-:Y:S05]  /*10d60*/  CALL.REL.NOINC `($__internal_5_$__cuda_sm3x_div_rn_noftz_f32_slowpath) ;  /* 0x0000000800847944 */ /* 0x020fea0003c00000 */
[----:B------:R-:W-:-:S07]  /*10d70*/  MOV R7, R6 ;  /* 0x0000000600077202 */ /* 0x000fce0000000f00 */
.L_x_562:
[----:B------:R-:W-:Y:S05]  /*10d80*/  BSYNC.RECONVERGENT B2 ;  /* 0x0000000000027941 */ /* 0x000fea0003800200 */
.L_x_561:
        /* <DEDUP_REMOVED lines=23> */
[----:B------:R-:W-:Y:S02]  /*10f00*/  MOV R6, R38 ;  /* 0x0000002600067202 */ /* 0x000fe40000000f00 */
[----:B------:R-:W-:-:S07]  /*10f10*/  MOV R18, 0x10f30 ;  /* 0x00010f3000127802 */ /* 0x000fce0000000f00 */
[----:B-----5:R-:W-:Y:S05]  /*10f20*/  CALL.REL.NOINC `($__internal_5_$__cuda_sm3x_div_rn_noftz_f32_slowpath) ;  /* 0x0000000800147944 */ /* 0x020fea0003c00000 */
.L_x_564:
[----:B------:R-:W-:Y:S05]  /*10f30*/  BSYNC.RECONVERGENT B2 ;  /* 0x0000000000027941 */ /* 0x000fea0003800200 */
.L_x_563:
[----:B------:R-:W0:Y:S01]  /*10f40*/  MUFU.RCP R3, R38 ;  /* 0x0000002600037308 */ /* 0x000e220000001000 */
[----:B------:R-:W-:Y:S01]  /*10f50*/  FADD R8, RZ, -R8 ;  /* 0x80000008ff087221 */ /* 0x000fe20000000000 */
[----:B------:R-:W-:Y:S03]  /*10f60*/  BSSY.RECONVERGENT B2, `(.L_x_565) ;  /* 0x0000011000027945 */ /* 0x000fe60003800200 */
[----:B------:R-:W-:-:S04]  /*10f70*/  FFMA R8, R11, R8, R10 ;  /* 0x000000080b087223 */ /* 0x000fc8000000000a */
[----:B------:R-:W-:-:S04]  /*10f80*/  FADD R7, -R8, 1 ;  /* 0x3f80000008077421 */ /* 0x000fc80000000100 */
[----:B------:R-:W1:Y:S01]  /*10f90*/  FCHK P0, R7, R38 ;  /* 0x0000002607007302 */ /* 0x000e620000000000 */
[----:B0-----:R-:W-:-:S04]  /*10fa0*/  FFMA R0, -R38, R3, 1 ;  /* 0x3f80000026007423 */ /* 0x001fc80000000103 */
[----:B------:R-:W-:Y:S01]  /*10fb0*/  FFMA R0, R3, R0, R3 ;  /* 0x0000000003007223 */ /* 0x000fe20000000003 */
[----:B------:R-:W-:-:S03]  /*10fc0*/  FFMA R3, R22, R6, RZ ;  /* 0x0000000616037223 */ /* 0x000fc600000000ff */
[----:B------:R-:W-:Y:S01]  /*10fd0*/  FFMA R5, R0, R7, RZ ;  /* 0x0000000700057223 */ /* 0x000fe200000000ff */
[----:B------:R-:W-:-:S03]  /*10fe0*/  FADD R3, R2, -R3 ;  /* 0x8000000302037221 */ /* 0x000fc60000000000 */
[----:B------:R-:W-:Y:S01]  /*10ff0*/  FFMA R2, -R38, R5, R7 ;  /* 0x0000000526027223 */ /* 0x000fe20000000107 */
[----:B------:R-:W-:-:S03]  /*11000*/  FMUL R34, R3, R34 ;  /* 0x0000002203227220 */ /* 0x000fc60000400000 */
[----:B------:R-:W-:Y:S01]  /*11010*/  FFMA R33, R0, R2, R5 ;  /* 0x0000000200217223 */ /* 0x000fe20000000005 */
[----:B-1----:R-:W-:Y:S06]  /*11020*/  @!P0 BRA `(.L_x_566) ;  /* 0x0000000000108947 */ /* 0x002fec0003800000 */
[----:B------:R-:W-:Y:S02]  /*11030*/  MOV R6, R38 ;  /* 0x0000002600067202 */ /* 0x000fe40000000f00 */
[----:B------:R-:W-:-:S07]  /*11040*/  MOV R18, 0x11060 ;  /* 0x0001106000127802 */ /* 0x000fce0000000f00 */
[----:B-----5:R-:W-:Y:S05]  /*11050*/  CALL.REL.NOINC `($__internal_5_$__cuda_sm3x_div_rn_noftz_f32_slowpath) ;  /* 0x0000000400c87944 */ /* 0x020fea0003c00000 */
[----:B------:R-:W-:-:S07]  /*11060*/  MOV R33, R6 ;  /* 0x0000000600217202 */ /* 0x000fce0000000f00 */
.L_x_566:
[----:B------:R-:W-:Y:S05]  /*11070*/  BSYNC.RECONVERGENT B2 ;  /* 0x0000000000027941 */ /* 0x000fea0003800200 */
.L_x_565:
[----:B------:R-:W0:Y:S01]  /*11080*/  LDCU UR4, c[0x0][0x3c8] ;  /* 0x00007900ff0477ac */ /* 0x000e220008000800 */
[----:B------:R-:W1:Y:S08]  /*11090*/  LDC.64 R10, c[0x0][0x3b0] ;  /* 0x0000ec00ff0a7b82 */ /* 0x000e700000000a00 */
[----:B------:R-:W2:Y:S08]  /*110a0*/  LDC.64 R26, c[0x0][0x3b8] ;  /* 0x0000ee00ff1a7b82 */ /* 0x000eb00000000a00 */
[----:B------:R-:W3:Y:S01]  /*110b0*/  LDC.64 R30, c[0x0][0x3c0] ;  /* 0x0000f000ff1e7b82 */ /* 0x000ee20000000a00 */
[----:B0-----:R-:W-:-:S04]  /*110c0*/  IADD3 R21, PT, PT, R17, UR4, RZ ;  /* 0x0000000411157c10 */ /* 0x001fc8000fffe0ff */
[----:B------:R-:W-:Y:S01]  /*110d0*/  IADD3 R23, PT, PT, R21, UR4, RZ ;  /* 0x0000000415177c10 */ /* 0x000fe2000fffe0ff */
[----:B-1----:R-:W-:-:S03]  /*110e0*/  IMAD.WIDE.U32 R2, R17, 0x4, R10 ;  /* 0x0000000411027825 */ /* 0x002fc600078e000a */
[----:B------:R-:W-:Y:S01]  /*110f0*/  IADD3 R25, PT, PT, R23, UR4, RZ ;  /* 0x0000000417197c10 */ /* 0x000fe2000fffe0ff */
[----:B------:R-:W-:-:S03]  /*11100*/  IMAD.WIDE.U32 R4, R21, 0x4, R10 ;  /* 0x0000000415047825 */ /* 0x000fc600078e000a */
[----:B------:R-:W-:Y:S01]  /*11110*/  IADD3 R35, PT, PT, R25, UR4, RZ ;  /* 0x0000000419237c10 */ /* 0x000fe2000fffe0ff */
[----:B------:R3:W-:Y:S01]  /*11120*/  STG.E desc[UR10][R2.64], R16 ;  /* 0x0000001002007986 */ /* 0x0007e2000c10190a */
[----:B------:R-:W-:-:S03]  /*11130*/  IMAD.WIDE.U32 R6, R23, 0x4, R10 ;  /* 0x0000000417067825 */ /* 0x000fc600078e000a */
[----:B------:R-:W-:Y:S01]  /*11140*/  STG.E desc[UR10][R4.64], R15 ;  /* 0x0000000f04007986 */ /* 0x000fe2000c10190a */
[----:B------:R-:W-:-:S03]  /*11150*/  IMAD.WIDE.U32 R8, R25, 0x4, R10 ;  /* 0x0000000419087825 */ /* 0x000fc600078e000a */
[----:B------:R-:W-:Y:S01]  /*11160*/  STG.E desc[UR10][R6.64], R13 ;  /* 0x0000000d06007986 */ /* 0x000fe2000c10190a */
[----:B------:R-:W-:-:S03]  /*11170*/  IMAD.WIDE.U32 R10, R35, 0x4, R10 ;  /* 0x00000004230a7825 */ /* 0x000fc600078e000a */
[----:B------:R-:W-:Y:S01]  /*11180*/  STG.E desc[UR10][R8.64], R14 ;  /* 0x0000000e08007986 */ /* 0x000fe2000c10190a */
[----:B--2---:R-:W-:-:S03]  /*11190*/  IMAD.WIDE.U32 R18, R17, 0x4, R26 ;  /* 0x0000000411127825 */ /* 0x004fc600078e001a */
        /* <DEDUP_REMOVED lines=9> */
[----:B---3--:R-:W-:-:S03]  /*11230*/  IMAD.WIDE.U32 R2, R17, 0x4, R30 ;  /* 0x0000000411027825 */ /* 0x008fc600078e001e */
[----:B------:R-:W-:Y:S04]  /*11240*/  STG.E desc[UR10][R26.64], R33 ;  /* 0x000000211a007986 */ /* 0x000fe8000c10190a */
[----:B------:R-:W-:Y:S01]  /*11250*/  STG.E desc[UR10][R2.64], R29 ;  /* 0x0000001d02007986 */ /* 0x000fe2000c10190a */
[----:B------:R-:W-:Y:S05]  /*11260*/  EXIT ;  /* 0x000000000000794d */ /* 0x000fea0003800000 */
        .weak           $__internal_3_$__cuda_sm20_rcp_rn_f32_slowpath
        .type           $__internal_3_$__cuda_sm20_rcp_rn_f32_slowpath,@function
        .size           $__internal_3_$__cuda_sm20_rcp_rn_f32_slowpath,($__internal_4_$__cuda_sm20_sqrt_rd_f32_slowpath - $__internal_3_$__cuda_sm20_rcp_rn_f32_slowpath)
$__internal_3_$__cuda_sm20_rcp_rn_f32_slowpath:
        /* <DEDUP_REMOVED lines=15> */
.L_x_568:
[----:B------:R-:W-:-:S04]  /*11360*/  IADD3 R7, PT, PT, R6, -0xfd, RZ ;  /* 0xffffff0306077810 */ /* 0x000fc80007ffe0ff */
[----:B------:R-:W-:-:S13]  /*11370*/  ISETP.GT.U32.AND P0, PT, R7, 0x1, PT ;  /* 0x000000010700780c */ /* 0x000fda0003f04070 */
[----:B------:R-:W-:Y:S05]  /*11380*/  @P0 BRA `(.L_x_570) ;  /* 0x0000000000780947 */ /* 0x000fea0003800000 */
[----:B------:R-:W-:Y:S01]  /*11390*/  LOP3.LUT R42, R58, 0x7fffff, RZ, 0xc0, !PT ;  /* 0x007fffff3a2a7812 */ /* 0x000fe200078ec0ff */
[----:B------:R-:W-:-:S03]  /*113a0*/  HFMA2 R44, -RZ, RZ, 0, 1.78813934326171875e-07 ;  /* 0x00000003ff2c7431 */ /* 0x000fc600000001ff */
[----:B------:R-:W-:-:S04]  /*113b0*/  LOP3.LUT R62, R42, 0x3f800000, RZ, 0xfc, !PT ;  /* 0x3f8000002a3e7812 */ /* 0x000fc800078efcff */
[----:B------:R-:W0:Y:S01]  /*113c0*/  MUFU.RCP R55, R62 ;  /* 0x0000003e00377308 */ /* 0x000e220000001000 */
[----:B------:R-:W-:Y:S01]  /*113d0*/  SHF.L.U32 R44, R44, R7, RZ ;  /* 0x000000072c2c7219 */ /* 0x000fe200000006ff */
[----:B0-----:R-:W-:-:S04]  /*113e0*/  FFMA R60, R62, R55, -1 ;  /* 0xbf8000003e3c7423 */ /* 0x001fc80000000037 */
[----:B------:R-:W-:-:S04]  /*113f0*/  FADD.FTZ R60, -R60, -RZ ;  /* 0x800000ff3c3c7221 */ /* 0x000fc80000010100 */
[CCC-:B------:R-:W-:Y:S01]  /*11400*/  FFMA.RM R42, R55.reuse, R60.reuse, R55.reuse ;  /* 0x0000003c372a7223 */ /* 0x1c0fe20000004037 */
[----:B------:R-:W-:-:S04]  /*11410*/  FFMA.RP R55, R55, R60, R55 ;  /* 0x0000003c37377223 */ /* 0x000fc80000008037 */
[C---:B------:R-:W-:Y:S02]  /*11420*/  LOP3.LUT R57, R42.reuse, 0x7fffff, RZ, 0xc0, !PT ;  /* 0x007fffff2a397812 */ /* 0x040fe400078ec0ff */
[----:B------:R-:W-:Y:S02]  /*11430*/  FSETP.NEU.FTZ.AND P0, PT, R42, R55, PT ;  /* 0x000000372a00720b */ /* 0x000fe40003f1d000 */
[----:B------:R-:W-:Y:S02]  /*11440*/  LOP3.LUT R42, R57, 0x800000, RZ, 0xfc, !PT ;  /* 0x00800000392a7812 */ /* 0x000fe400078efcff */
[----:B------:R-:W-:Y:S02]  /*11450*/  SEL R55, RZ, 0xffffffff, !P0 ;  /* 0xffffffffff377807 */ /* 0x000fe40004000000 */
[----:B------:R-:W-:Y:S02]  /*11460*/  LOP3.LUT R44, R44, R42, RZ, 0xc0, !PT ;  /* 0x0000002a2c2c7212 */ /* 0x000fe400078ec0ff */
[----:B------:R-:W-:-:S02]  /*11470*/  IADD3 R55, PT, PT, -R55, RZ, RZ ;  /* 0x000000ff37377210 */ /* 0x000fc40007ffe1ff */
[-C--:B------:R-:W-:Y:S02]  /*11480*/  SHF.R.U32.HI R44, RZ, R7.reuse, R44 ;  /* 0x00000007ff2c7219 */ /* 0x080fe4000001162c */
[----:B------:R-:W-:Y:S02]  /*11490*/  LOP3.LUT P1, RZ, R55, R7, R42, 0xf8, !PT ;  /* 0x0000000737ff7212 */ /* 0x000fe4000782f82a */
[C---:B------:R-:W-:Y:S02]  /*114a0*/  LOP3.LUT P0, RZ, R44.reuse, 0x1, RZ, 0xc0, !PT ;  /* 0x000000012cff7812 */ /* 0x040fe4000780c0ff */
[----:B------:R-:W-:-:S04]  /*114b0*/  LOP3.LUT P2, RZ, R44, 0x2, RZ, 0xc0, !PT ;  /* 0x000000022cff7812 */ /* 0x000fc8000784c0ff */
[----:B------:R-:W-:Y:S02]  /*114c0*/  PLOP3.LUT P0, PT, P0, P1, P2, 0xe0, 0x0 ;  /* 0x000000000000781c */ /* 0x000fe40000703c20 */
[----:B------:R-:W-:Y:S02]  /*114d0*/  LOP3.LUT P1, RZ, R58, 0x7fffff, RZ, 0xc0, !PT ;  /* 0x007fffff3aff7812 */ /* 0x000fe4000782c0ff */
[----:B------:R-:W-:-:S04]  /*114e0*/  SEL R7, RZ, 0x1, !P0 ;  /* 0x00000001ff077807 */ /* 0x000fc80004000000 */
[----:B------:R-:W-:-:S04]  /*114f0*/  IADD3 R7, PT, PT, -R7, RZ, RZ ;  /* 0x000000ff07077210 */ /* 0x000fc80007ffe1ff */
[----:B------:R-:W-:Y:S02]  /*11500*/  ISETP.GE.AND P0, PT, R7, RZ, PT ;  /* 0x000000ff0700720c */ /* 0x000fe40003f06270 */
[----:B------:R-:W-:-:S04]  /*11510*/  IADD3 R7, PT, PT, R6, -0xfc, RZ ;  /* 0xffffff0406077810 */ /* 0x000fc80007ffe0ff */
[----:B------:R-:W-:-:S07]  /*11520*/  SHF.R.U32.HI R7, RZ, R7, R42 ;  /* 0x00000007ff077219 */ /* 0x000fce000001162a */
[----:B------:R-:W-:-:S04]  /*11530*/  @!P0 IADD3 R7, PT, PT, R7, 0x1, RZ ;  /* 0x0000000107078810 */ /* 0x000fc80007ffe0ff */
[----:B------:R-:W-:-:S04]  /*11540*/  @!P1 SHF.L.U32 R7, R7, 0x1, RZ ;  /* 0x0000000107079819 */ /* 0x000fc800000006ff */
[----:B------:R-:W-:Y:S01]  /*11550*/  LOP3.LUT R7, R7, 0x80000000, R58, 0xf8, !PT ;  /* 0x8000000007077812 */ /* 0x000fe200078ef83a */
[----:B------:R-:W-:Y:S06]  /*11560*/  BRA `(.L_x_569) ;  /* 0x0000000000047947 */ /* 0x000fec0003800000 */
.L_x_570:
[----:B------:R0:W1:Y:S02]  /*11570*/  MUFU.RCP R7, R58 ;  /* 0x0000003a00077308 */ /* 0x0000640000001000 */
.L_x_569:
[----:B------:R-:W-:Y:S05]  /*11580*/  BSYNC.RECONVERGENT B1 ;  /* 0x0000000000017941 */ /* 0x000fea0003800200 */
.L_x_567:
[----:B-1----:R-:W-:Y:S01]  /*11590*/  MOV R42, R7 ;  /* 0x00000007002a7202 */ /* 0x002fe20000000f00 */
[----:B------:R-:W-:Y:S01]  /*115a0*/  HFMA2 R7, -RZ, RZ, 0, 0 ;  /* 0x00000000ff077431 */ /* 0x000fe200000001ff */
[----:B------:R-:W-:-:S04]  /*115b0*/  MOV R6, R21 ;  /* 0x0000001500067202 */ /* 0x000fc80000000f00 */
[----:B0-----:R-:W-:Y:S05]  /*115c0*/  RET.REL.NODEC R6 `(kernel_MLEFit_z) ;  /* 0xfffffee8068c7950 */ /* 0x001fea0003c3ffff */
        .weak           $__internal_4_$__cuda_sm20_sqrt_rd_f32_slowpath
        .type           $__internal_4_$__cuda_sm20_sqrt_rd_f32_slowpath,@function
        .size           $__internal_4_$__cuda_sm20_sqrt_rd_f32_slowpath,($__internal_5_$__cuda_sm3x_div_rn_noftz_f32_slowpath - $__internal_4_$__cuda_sm20_sqrt_rd_f32_slowpath)
$__internal_4_$__cuda_sm20_sqrt_rd_f32_slowpath:
        /* <DEDUP_REMOVED lines=23> */
.L_x_571:
[----:B------:R-:W-:Y:S01]  /*11740*/  MOV R36, R7 ;  /* 0x0000000700247202 */ /* 0x000fe20000000f00 */
[----:B------:R-:W-:Y:S01]  /*11750*/  HFMA2 R7, -RZ, RZ, 0, 0 ;  /* 0x00000000ff077431 */ /* 0x000fe200000001ff */
[----:B------:R-:W-:-:S04]  /*11760*/  MOV R6, R21 ;  /* 0x0000001500067202 */ /* 0x000fc80000000f00 */
[----:B------:R-:W-:Y:S05]  /*11770*/  RET.REL.NODEC R6 `(kernel_MLEFit_z) ;  /* 0xfffffee806207950 */ /* 0x000fea0003c3ffff */
        .weak           $__internal_5_$__cuda_sm3x_div_rn_noftz_f32_slowpath
        .type           $__internal_5_$__cuda_sm3x_div_rn_noftz_f32_slowpath,@function
        .size           $__internal_5_$__cuda_sm3x_div_rn_noftz_f32_slowpath,(.L_x_927 - $__internal_5_$__cuda_sm3x_div_rn_noftz_f32_slowpath)
$__internal_5_$__cuda_sm3x_div_rn_noftz_f32_slowpath:
        /* <DEDUP_REMOVED lines=27> */
[----:B------:R-:W-:-:S13]  /*11930*/  ISETP.GE.AND P3, PT, R76, RZ, PT ;  /* 0x000000ff4c00720c */ /* 0x000fda0003f66270 */
[----:B------:R-:W-:Y:S01]  /*11940*/  @P3 MOV R20, RZ ;  /* 0x000000ff00143202 */ /* 0x000fe20000000f00 */
[----:B------:R-:W-:Y:S01]  /*11950*/  @!P3 FFMA R7, R7, 1.84467440737095516160e+19, RZ ;  /* 0x5f8000000707b823 */ /* 0x000fe200000000ff */
[----:B------:R-:W-:Y:S02]  /*11960*/  @!P3 MOV R20, 0xffffffc0 ;  /* 0xffffffc00014b802 */ /* 0x000fe40000000f00 */
[----:B------:R-:W-:-:S13]  /*11970*/  ISETP.GE.AND P3, PT, R75, RZ, PT ;  /* 0x000000ff4b00720c */ /* 0x000fda0003f66270 */
[----:B------:R-:W-:Y:S01]  /*11980*/  @!P3 FFMA R6, R6, 1.84467440737095516160e+19, RZ ;  /* 0x5f8000000606b823 */ /* 0x000fe200000000ff */
[----:B------:R-:W-:-:S07]  /*11990*/  @!P3 IADD3 R20, PT, PT, R20, 0x40, RZ ;  /* 0x000000401414b810 */ /* 0x000fce0007ffe0ff */
.L_x_573:
[----:B------:R-:W-:Y:S01]  /*119a0*/  LEA R75, R19, 0xc0800000, 0x17 ;  /* 0xc0800000134b7811 */ /* 0x000fe200078eb8ff */
[----:B------:R-:W-:Y:S01]  /*119b0*/  BSSY.RECONVERGENT B1, `(.L_x_578) ;  /* 0x0000036000017945 */ /* 0x000fe20003800200 */
[----:B------:R-:W-:Y:S02]  /*119c0*/  IADD3 R76, PT, PT, R21, -0x7f, RZ ;  /* 0xffffff81154c7810 */ /* 0x000fe40007ffe0ff */
[----:B------:R-:W-:Y:S02]  /*119d0*/  IADD3 R82, PT, PT, -R75, R6, RZ ;  /* 0x000000064b527210 */ /* 0x000fe40007ffe1ff */
[----:B------:R-:W-:Y:S02]  /*119e0*/  IADD3 R19, PT, PT, R76, 0x7f, -R19 ;  /* 0x0000007f4c137810 */ /* 0x000fe40007ffe813 */
[----:B------:R-:W0:Y:S01]  /*119f0*/  MUFU.RCP R6, R82 ;  /* 0x0000005200067308 */ /* 0x000e220000001000 */
[----:B------:R-:W-:Y:S01]  /*11a00*/  FADD.FTZ R75, -R82, -RZ ;  /* 0x800000ff524b7221 */ /* 0x000fe20000010100 */
[----:B------:R-:W-:-:S03]  /*11a10*/  IADD3 R19, PT, PT, R19, R20, RZ ;  /* 0x0000001413137210 */ /* 0x000fc60007ffe0ff */
[----:B0-----:R-:W-:-:S04]  /*11a20*/  FFMA R21, R6, R75, 1 ;  /* 0x3f80000006157423 */ /* 0x001fc8000000004b */
[----:B------:R-:W-:Y:S01]  /*11a30*/  FFMA R21, R6, R21, R6 ;  /* 0x0000001506157223 */ /* 0x000fe20000000006 */
[----:B------:R-:W-:-:S04]  /*11a40*/  IMAD R6, R76, -0x800000, R7 ;  /* 0xff8000004c067824 */ /* 0x000fc800078e0207 */
[----:B------:R-:W-:-:S04]  /*11a50*/  FFMA R78, R6, R21, RZ ;  /* 0x00000015064e7223 */ /* 0x000fc800000000ff */
[----:B------:R-:W-:-:S04]  /*11a60*/  FFMA R7, R75, R78, R6 ;  /* 0x0000004e4b077223 */ /* 0x000fc80000000006 */
[----:B------:R-:W-:-:S04]  /*11a70*/  FFMA R78, R21, R7, R78 ;  /* 0x00000007154e7223 */ /* 0x000fc8000000004e */
[----:B------:R-:W-:-:S04]  /*11a80*/  FFMA R75, R75, R78, R6 ;  /* 0x0000004e4b4b7223 */ /* 0x000fc80000000006 */
[----:B------:R-:W-:-:S05]  /*11a90*/  FFMA R6, R21, R75, R78 ;  /* 0x0000004b15067223 */ /* 0x000fca000000004e */
        /* <DEDUP_REMOVED lines=16> */
[C---:B------:R-:W-:Y:S02]  /*11ba0*/  IADD3 R21, PT, PT, R7.reuse, 0x20, RZ ;  /* 0x0000002007157810 */ /* 0x040fe40007ffe0ff */
[----:B------:R-:W-:Y:S02]  /*11bb0*/  LOP3.LUT R20, R20, 0x7fffff, RZ, 0xc0, !PT ;  /* 0x007fffff14147812 */ /* 0x000fe400078ec0ff */
[----:B------:R-:W-:Y:S02]  /*11bc0*/  ISETP.NE.AND P3, PT, R7, RZ, PT ;  /* 0x000000ff0700720c */ /* 0x000fe40003f65270 */
[----:B------:R-:W-:Y:S02]  /*11bd0*/  LOP3.LUT R20, R20, 0x800000, RZ, 0xfc, !PT ;  /* 0x0080000014147812 */ /* 0x000fe400078efcff */
[----:B------:R-:W-:-:S02]  /*11be0*/  FSETP.NEU.FTZ.AND P4, PT, R19, R78, PT ;  /* 0x0000004e1300720b */ /* 0x000fc40003f9d000 */
[----:B------:R-:W-:Y:S02]  /*11bf0*/  SHF.L.U32 R21, R20, R21, RZ ;  /* 0x0000001514157219 */ /* 0x000fe400000006ff */
[----:B------:R-:W-:Y:S02]  /*11c00*/  IADD3 R19, PT, PT, -R7, RZ, RZ ;  /* 0x000000ff07137210 */ /* 0x000fe40007ffe1ff */
[----:B------:R-:W-:-:S04]  /*11c10*/  ISETP.NE.AND P3, PT, R21, RZ, P3 ;  /* 0x000000ff1500720c */ /* 0x000fc80001f65270 */
[----:B------:R-:W-:Y:S02]  /*11c20*/  PLOP3.LUT P3, PT, P4, P3, PT, 0xf8, 0x8f ;  /* 0x00000000008f781c */ /* 0x000fe40002767f70 */
[----:B------:R-:W-:Y:S02]  /*11c30*/  ISETP.NE.AND P4, PT, R7, RZ, PT ;  /* 0x000000ff0700720c */ /* 0x000fe40003f85270 */
[----:B------:R-:W-:Y:S02]  /*11c40*/  SEL R7, RZ, 0x1, !P3 ;  /* 0x00000001ff077807 */ /* 0x000fe40005800000 */
[----:B------:R-:W-:-:S04]  /*11c50*/  SEL R19, R19, RZ, P4 ;  /* 0x000000ff13137207 */ /* 0x000fc80002000000 */
[----:B------:R-:W-:-:S04]  /*11c60*/  SHF.R.U32.HI R19, RZ, R19, R20 ;  /* 0x00000013ff137219 */ /* 0x000fc80000011614 */
[----:B------:R-:W-:-:S04]  /*11c70*/  SHF.R.U32.HI R20, RZ, 0x1, R19 ;  /* 0x00000001ff147819 */ /* 0x000fc80000011613 */
[----:B------:R-:W-:-:S04]  /*11c80*/  LOP3.LUT R76, R7, 0x1, R20, 0xf8, !PT ;  /* 0x00000001074c7812 */ /* 0x000fc800078ef814 */
[----:B------:R-:W-:-:S04]  /*11c90*/  LOP3.LUT R19, R76, R19, RZ, 0xc0, !PT ;  /* 0x000000134c137212 */ /* 0x000fc800078ec0ff */
[----:B------:R-:W-:-:S04]  /*11ca0*/  IADD3 R19, PT, PT, R20, R19, RZ ;  /* 0x0000001314137210 */ /* 0x000fc80007ffe0ff */
[----:B------:R-:W-:Y:S01]  /*11cb0*/  LOP3.LUT R6, R19, R6, RZ, 0xfc, !PT ;  /* 0x0000000613067212 */ /* 0x000fe200078efcff */
[----:B------:R-:W-:Y:S06]  /*11cc0*/  BRA `(.L_x_581) ;  /* 0x0000000000107947 */ /* 0x000fec0003800000 */
.L_x_580:
[----:B------:R-:W-:-:S04]  /*11cd0*/  LOP3.LUT R6, R6, 0x80000000, RZ, 0xc0, !PT ;  /* 0x8000000006067812 */ /* 0x000fc800078ec0ff */
[----:B------:R-:W-:Y:S01]  /*11ce0*/  LOP3.LUT R6, R6, 0x7f800000, RZ, 0xfc, !PT ;  /* 0x7f80000006067812 */ /* 0x000fe200078efcff */
[----:B------:R-:W-:Y:S06]  /*11cf0*/  BRA `(.L_x_581) ;  /* 0x0000000000047947 */ /* 0x000fec0003800000 */
.L_x_579:
[----:B------:R-:W-:-:S07]  /*11d00*/  LEA R6, R19, R6, 0x17 ;  /* 0x0000000613067211 */ /* 0x000fce00078eb8ff */
.L_x_581:
[----:B------:R-:W-:Y:S05]  /*11d10*/  BSYNC.RECONVERGENT B1 ;  /* 0x0000000000017941 */ /* 0x000fea0003800200 */
.L_x_578:
[----:B------:R-:W-:Y:S05]  /*11d20*/  BRA `(.L_x_582) ;  /* 0x0000000000207947 */ /* 0x000fea0003800000 */
.L_x_577:
[----:B------:R-:W-:-:S04]  /*11d30*/  LOP3.LUT R6, R6, 0x80000000, R7, 0x48, !PT ;  /* 0x8000000006067812 */ /* 0x000fc800078e4807 */
[----:B------:R-:W-:Y:S01]  /*11d40*/  LOP3.LUT R6, R6, 0x7f800000, RZ, 0xfc, !PT ;  /* 0x7f80000006067812 */ /* 0x000fe200078efcff */
[----:B------:R-:W-:Y:S06]  /*11d50*/  BRA `(.L_x_582) ;  /* 0x0000000000147947 */ /* 0x000fec0003800000 */
.L_x_576:
[----:B------:R-:W-:Y:S01]  /*11d60*/  LOP3.LUT R6, R6, 0x80000000, R7, 0x48, !PT ;  /* 0x8000000006067812 */ /* 0x000fe200078e4807 */
[----:B------:R-:W-:Y:S06]  /*11d70*/  BRA `(.L_x_582) ;  /* 0x00000000000c7947 */ /* 0x000fec0003800000 */
.L_x_575:
[----:B------:R-:W0:Y:S01]  /*11d80*/  MUFU.RSQ R6, -QNAN ;  /* 0xffc0000000067908 */ /* 0x000e220000001400 */
[----:B------:R-:W-:Y:S05]  /*11d90*/  BRA `(.L_x_582) ;  /* 0x0000000000047947 */ /* 0x000fea0003800000 */
.L_x_574:
[----:B------:R-:W-:-:S07]  /*11da0*/  FADD.FTZ R6, R7, R6 ;  /* 0x0000000607067221 */ /* 0x000fce0000010000 */
.L_x_582:
[----:B------:R-:W-:Y:S05]  /*11db0*/  BSYNC.RECONVERGENT B0 ;  /* 0x0000000000007941 */ /* 0x000fea0003800200 */
.L_x_572:
[----:B------:R-:W-:-:S04]  /*11dc0*/  HFMA2 R19, -RZ, RZ, 0, 0 ;  /* 0x00000000ff137431 */ /* 0x000fc800000001ff */
[----:B0-----:R-:W-:Y:S05]  /*11dd0*/  RET.REL.NODEC R18 `(kernel_MLEFit_z) ;  /* 0xfffffee012887950 */ /* 0x001fea0003c3ffff */
.L_x_583:
        /* <DEDUP_REMOVED lines=10> */
.L_x_927:


//--------------------- .text.kernel_MLEFit_sigma --------------------------
	.section	.text.kernel_MLEFit_sigma,"ax",@progbits
	.align	128
        .global         kernel_MLEFit_sigma
        .type           kernel_MLEFit_sigma,@function
        .size           kernel_MLEFit_sigma,(.L_x_930 - kernel_MLEFit_sigma)
        .other          kernel_MLEFit_sigma,@"STO_CUDA_ENTRY STV_DEFAULT"
kernel_MLEFit_sigma:
.text.kernel_MLEFit_sigma:
[----:B------:R-:W0:Y:S01]  /*0000*/  LDC R1, c[0x0][0x37c] ;  /* 0x0000df00ff017b82 */ /* 0x000e220000000800 */
[----:B------:R-:W1:Y:S07]  /*0010*/  S2R R18, SR_TID.X ;  /* 0x0000000000127919 */ /* 0x000e6e0000002100 */
[----:B------:R-:W1:Y:S01]  /*0020*/  S2UR UR4, SR_CTAID.X ;  /* 0x00000000000479c3 */ /* 0x000e620000002500 */
[----:B------:R-:W2:Y:S01]  /*0030*/  LDCU UR5, c[0x0][0x3b0] ;  /* 0x00007600ff0577ac */ /* 0x000ea20008000800 */
[----:B0-----:R-:W-:-:S06]  /*0040*/  IADD3 R1, PT, PT, R1, -0x68, RZ ;  /* 0xffffff9801017810 */ /* 0x001fcc0007ffe0ff */
[----:B------:R-:W1:Y:S02]  /*0050*/  LDC R3, c[0x0][0x360] ;  /* 0x0000d800ff037b82 */ /* 0x000e640000000800 */
[----:B-1----:R-:W-:-:S05]  /*0060*/  IMAD R18, R3, UR4, R18 ;  /* 0x0000000403127c24 */ /* 0x002fca000f8e0212 */
[----:B--2---:R-:W-:-:S13]  /*0070*/  ISETP.GE.AND P0, PT, R18, UR5, PT ;  /* 0x0000000512007c0c */ /* 0x004fda000bf06270 */
[----:B------:R-:W-:Y:S05]  /*0080*/  @P0 EXIT ;  /* 0x000000000000094d */ /* 0x000fea0003800000 */
[----:B------:R-:W0:Y:S01]  /*0090*/  LDCU UR5, c[0x0][0x38c] ;  /* 0x00007180ff0577ac */ /* 0x000e220008000800 */
[----:B------:R-:W1:Y:S01]  /*00a0*/  LDC.64 R6, c[0x0][0x380] ;  /* 0x0000e000ff067b82 */ /* 0x000e620000000a00 */
[----:B------:R2:W-:Y:S01]  /*00b0*/  STL.64 [R1], RZ ;  /* 0x000000ff01007387 */ /* 0x0005e20000100a00 */
[----:B------:R-:W-:Y:S01]  /*00c0*/  HFMA2 R23, -RZ, RZ, 0, 0 ;  /* 0x00000000ff177431 */ /* 0x000fe200000001ff */
[----:B------:R-:W3:Y:S01]  /*00d0*/  LDCU UR4, c[0x0][0x388] ;  /* 0x00007100ff0477ac */ /* 0x000ee20008000800 */
[----:B------:R-:W-:Y:S01]  /*00e0*/  MOV R4, R1 ;  /* 0x0000000100047202 */ /* 0x000fe20000000f00 */
[----:B------:R2:W-:Y:S01]  /*00f0*/  STL.64 [R1+0x8], RZ ;  /* 0x000008ff01007387 */ /* 0x0005e20000100a00 */
[----:B------:R-:W4:Y:S03]  /*0100*/  LDCU.64 UR10, c[0x0][0x358] ;  /* 0x00006b00ff0a77ac */ /* 0x000f260008000a00 */
[----:B------:R2:W-:Y:S04]  /*0110*/  STL.64 [R1+0x10], RZ ;  /* 0x000010ff01007387 */ /* 0x0005e80000100a00 */
[----:B------:R2:W-:Y:S04]  /*0120*/  STL.64 [R1+0x18], RZ ;  /* 0x000018ff01007387 */ /* 0x0005e80000100a00 */
[----:B------:R2:W-:Y:S01]  /*0130*/  STL.64 [R1+0x20], RZ ;  /* 0x000020ff01007387 */ /* 0x0005e20000100a00 */
[----:B0-----:R-:W-:-:S03]  /*0140*/  MOV R5, UR5 ;  /* 0x0000000500057c02 */ /* 0x001fc60008000f00 */
[----:B------:R2:W-:Y:S01]  /*0150*/  STL.64 [R1+0x28], RZ ;  /* 0x000028ff01007387 */ /* 0x0005e20000100a00 */
[C---:B------:R-:W-:Y:S01]  /*0160*/  ISETP.GE.AND P0, PT, R5.reuse, 0x1, PT ;  /* 0x000000010500780c */ /* 0x040fe20003f06270 */
[----:B------:R-:W-:Y:S01]  /*0170*/  IMAD R3, R5, R5, RZ ;  /* 0x0000000505037224 */ /* 0x000fe200078e02ff */
[----:B---3--:R-:W-:Y:S01]  /*0180*/  MOV R0, UR4 ;  /* 0x0000000400007c02 */ /* 0x008fe20008000f00 */
[----:B------:R2:W-:Y:S02]  /*0190*/  STL.64 [R1+0x30], RZ ;  /* 0x000030ff01007387 */ /* 0x0005e40000100a00 */
[----:B------:R-:W-:Y:S02]  /*01a0*/  IMAD R3, R18, R3, RZ ;  /* 0x0000000312037224 */ /* 0x000fe400078e02ff */
[----:B------:R2:W-:Y:S02]  /*01b0*/  STL.64 [R1+0x38], RZ ;  /* 0x000038ff01007387 */ /* 0x0005e40000100a00 */
[----:B-1----:R-:W-:Y:S01]  /*01c0*/  IMAD.WIDE.U32 R2, R3, 0x4, R6 ;  /* 0x0000000403027825 */ /* 0x002fe200078e0006 */
[----:B------:R-:W-:-:S03]  /*01d0*/  CS2R R6, SRZ ;  /* 0x0000000000067805 */ /* 0x000fc6000001ff00 */
[----:B--2-4-:R-:W-:Y:S05]  /*01e0*/  @!P0 BRA `(.L_x_584) ;  /* 0x0000000800588947 */ /* 0x014fea0003800000 */
[C---:B------:R-:W-:Y:S02]  /*01f0*/  LOP3.LUT R19, R5.reuse, 0x7, RZ, 0xc0, !PT ;  /* 0x0000000705137812 */ /* 0x040fe400078ec0ff */
[----:B------:R-:W-:Y:S02]  /*0200*/  IADD3 R6, PT, PT, R5, -0x1, RZ ;  /* 0xffffffff05067810 */ /* 0x000fe40007ffe0ff */
[----:B------:R-:W-:Y:S02]  /*0210*/  IADD3 R7, PT, PT, R19, -0x1, RZ ;  /* 0xffffffff13077810 */ /* 0x000fe40007ffe0ff */
[----:B------:R-:W-:Y:S02]  /*0220*/  ISETP.GE.U32.AND P0, PT, R6, 0x7, PT ;  /* 0x000000070600780c */ /* 0x000fe40003f06070 */
[----:B------:R-:W-:Y:S02]  /*0230*/  ISETP.GE.U32.AND P1, PT, R7, 0x3, PT ;  /* 0x000000030700780c */ /* 0x000fe40003f26070 */
[----:B------:R-:W-:-:S02]  /*0240*/  CS2R R6, SRZ ;  /* 0x0000000000067805 */ /* 0x000fc4000001ff00 */
[C---:B------:R-:W-:Y:S02]  /*0250*/  LOP3.LUT R28, R5.reuse, 0x3, RZ, 0xc0, !PT ;  /* 0x00000003051c7812 */ /* 0x040fe400078ec0ff */
[----:B------:R-:W-:Y:S02]  /*0260*/  LOP3.LUT R8, R5, 0x7ffffff8, RZ, 0xc0, !PT ;  /* 0x7ffffff805087812 */ /* 0x000fe400078ec0ff */
[----:B------:R-:W-:Y:S02]  /*0270*/  MOV R10, RZ ;  /* 0x000000ff000a7202 */ /* 0x000fe40000000f00 */
[----:B------:R-:W-:-:S07]  /*0280*/  MOV R23, RZ ;  /* 0x000000ff00177202 */ /* 0x000fce0000000f00 */
.L_x_589:
[----:B------:R-:W-:Y:S02]  /*0290*/  I2FP.F32.U32 R12, R10 ;  /* 0x0000000a000c7245 */ /* 0x000fe40000201000 */
[----:B------:R-:W-:Y:S01]  /*02a0*/  MOV R5, RZ ;  /* 0x000000ff00057202 */ /* 0x000fe20000000f00 */
[----:B------:R-:W-:Y:S06]  /*02b0*/  @!P0 BRA `(.L_x_585) ;  /* 0x0000000400148947 */ /* 0x000fec0003800000 */
[----:B------:R-:W0:Y:S01]  /*02c0*/  LDC R5, c[0x0][0x38c] ;  /* 0x0000e300ff057b82 */ /* 0x000e220000000800 */
[----:B------:R-:W-:-:S05]  /*02d0*/  UMOV UR4, URZ ;  /* 0x000000ff00047c82 */ /* 0x000fca0008000000 */
.L_x_586:
[----:B0-----:R-:W-:-:S05]  /*02e0*/  IMAD R14, R5, UR4, R10 ;  /* 0x00000004050e7c24 */ /* 0x001fca000f8e020a */
[C---:B------:R-:W-:Y:S01]  /*02f0*/  IADD3 R16, PT, PT, R14.reuse, R5, RZ ;  /* 0x000000050e107210 */ /* 0x040fe20007ffe0ff */
[----:B------:R-:W-:-:S03]  /*0300*/  IMAD.WIDE.U32 R14, R14, 0x4, R2 ;  /* 0x000000040e0e7825 */ /* 0x000fc600078e0002 */
[CC--:B------:R-:W-:Y:S01]  /*0310*/  IADD3 R11, PT, PT, R16.reuse, R5.reuse, RZ ;  /* 0x00000005100b7210 */ /* 0x0c0fe20007ffe0ff */
[--C-:B------:R-:W-:Y:S01]  /*0320*/  IMAD.WIDE.U32 R16, R16, 0x4, R2.reuse ;  /* 0x0000000410107825 */ /* 0x100fe200078e0002 */
[----:B------:R0:W2:Y:S03]  /*0330*/  LDG.E R9, desc[UR10][R14.64] ;  /* 0x0000000a0e097981 */ /* 0x0000a6000c1e1900 */
[C-C-:B------:R-:W-:Y:S01]  /*0340*/  IMAD.WIDE.U32 R20, R11.reuse, 0x4, R2.reuse ;  /* 0x000000040b147825 */ /* 0x140fe200078e0002 */
[-C--:B------:R-:W-:Y:S01]  /*0350*/  IADD3 R11, PT, PT, R11, R5.reuse, RZ ;  /* 0x000000050b0b7210 */ /* 0x080fe20007ffe0ff */
[----:B------:R-:W3:Y:S04]  /*0360*/  LDG.E R22, desc[UR10][R16.64] ;  /* 0x0000000a10167981 */ /* 0x000ee8000c1e1900 */
[----:B------:R1:W4:Y:S01]  /*0370*/  LDG.E R13, desc[UR10][R20.64] ;  /* 0x0000000a140d7981 */ /* 0x000322000c1e1900 */
[C---:B------:R-:W-:Y:S01]  /*0380*/  IMAD.WIDE.U32 R24, R11.reuse, 0x4, R2 ;  /* 0x000000040b187825 */ /* 0x040fe200078e0002 */
[----:B------:R-:W-:-:S05]  /*0390*/  IADD3 R11, PT, PT, R11, R5, RZ ;  /* 0x000000050b0b7210 */ /* 0x000fca0007ffe0ff */
[----:B------:R-:W5:Y:S01]  /*03a0*/  LDG.E R25, desc[UR10][R24.64] ;  /* 0x0000000a18197981 */ /* 0x000f62000c1e1900 */
[C---:B------:R-:W-:Y:S01]  /*03b0*/  IMAD.WIDE.U32 R26, R11.reuse, 0x4, R2 ;  /* 0x000000040b1a7825 */ /* 0x040fe200078e0002 */
[----:B------:R-:W-:-:S05]  /*03c0*/  IADD3 R11, PT, PT, R11, R5, RZ ;  /* 0x000000050b0b7210 */ /* 0x000fca0007ffe0ff */
[C-C-:B0-----:R-:W-:Y:S01]  /*03d0*/  IMAD.WIDE.U32 R14, R11.reuse, 0x4, R2.reuse ;  /* 0x000000040b0e7825 */ /* 0x141fe200078e0002 */
[-C--:B------:R-:W-:Y:S01]  /*03e0*/  IADD3 R11, PT, PT, R11, R5.reuse, RZ ;  /* 0x000000050b0b7210 */ /* 0x080fe20007ffe0ff */
[----:B------:R-:W5:Y:S03]  /*03f0*/  LDG.E R27, desc[UR10][R26.64] ;  /* 0x0000000a1a1b7981 */ /* 0x000f66000c1e1900 */
[C---:B-1----:R-:W-:Y:S01]  /*0400*/  IADD3 R21, PT, PT, R11.reuse, R5, RZ ;  /* 0x000000050b157210 */ /* 0x042fe20007ffe0ff */
[----:B------:R-:W5:Y:S01]  /*0410*/  LDG.E R15, desc[UR10][R14.64] ;  /* 0x0000000a0e0f7981 */ /* 0x000f62000c1e1900 */
[----:B------:R-:W-:-:S04]  /*0420*/  IMAD.WIDE.U32 R16, R11, 0x4, R2 ;  /* 0x000000040b107825 */ /* 0x000fc800078e0002 */
[----:B------:R-:W-:Y:S02]  /*0430*/  IMAD.WIDE.U32 R20, R21, 0x4, R2 ;  /* 0x0000000415147825 */ /* 0x000fe400078e0002 */
[----:B------:R-:W5:Y:S04]  /*0440*/  LDG.E R17, desc[UR10][R16.64] ;  /* 0x0000000a10117981 */ /* 0x000f68000c1e1900 */
[----:B------:R-:W5:Y:S01]  /*0450*/  LDG.E R20, desc[UR10][R20.64] ;  /* 0x0000000a14147981 */ /* 0x000f62000c1e1900 */
[----:B------:R-:W-:Y:S02]  /*0460*/  UIADD3 UR5, UPT, UPT, UR4, 0x1, URZ ;  /* 0x0000000104057890 */ /* 0x000fe4000fffe0ff */
[----:B------:R-:W-:Y:S01]  /*0470*/  I2FP.F32.U32 R11, UR4 ;  /* 0x00000004000b7c45 */ /* 0x000fe20008201000 */
[----:B------:R-:W-:-:S04]  /*0480*/  UIADD3 UR6, UPT, UPT, UR4, 0x2, URZ ;  /* 0x0000000204067890 */ /* 0x000fc8000fffe0ff */
[C---:B--2---:R-:W-:Y:S01]  /*0490*/  FFMA R11, R9.reuse, R11, R6 ;  /* 0x0000000b090b7223 */ /* 0x044fe20000000006 */
[----:B------:R-:W-:Y:S01]  /*04a0*/  I2FP.F32.U32 R6, UR5 ;  /* 0x0000000500067c45 */ /* 0x000fe20008201000 */
[----:B------:R-:W-:Y:S01]  /*04b0*/  FFMA R23, R12, R9, R23 ;  /* 0x000000090c177223 */ /* 0x000fe20000000017 */
[----:B------:R-:W-:Y:S01]  /*04c0*/  FADD R7, R9, R7 ;  /* 0x0000000709077221 */ /* 0x000fe20000000000 */
[----:B------:R-:W-:Y:S01]  /*04d0*/  UIADD3 UR5, UPT, UPT, UR4, 0x3, URZ ;  /* 0x0000000304057890 */ /* 0x000fe2000fffe0ff */
[----:B------:R-:W-:Y:S01]  /*04e0*/  I2FP.F32.U32 R9, UR6 ;  /* 0x0000000600097c45 */ /* 0x000fe20008201000 */
[----:B---3--:R-:W-:Y:S01]  /*04f0*/  FFMA R6, R22, R6, R11 ;  /* 0x0000000616067223 */ /* 0x008fe2000000000b */
[----:B------:R-:W-:Y:S01]  /*0500*/  UIADD3 UR6, UPT, UPT, UR4, 0x4, URZ ;  /* 0x0000000404067890 */ /* 0x000fe2000fffe0ff */
[C---:B------:R-:W-:Y:S01]  /*0510*/  FFMA R23, R12.reuse, R22, R23 ;  /* 0x000000160c177223 */ /* 0x040fe20000000017 */
[----:B------:R-:W-:Y:S01]  /*0520*/  FADD R7, R7, R22 ;  /* 0x0000001607077221 */ /* 0x000fe20000000000 */
[----:B----4-:R-:W-:Y:S01]  /*0530*/  FFMA R6, R13, R9, R6 ;  /* 0x000000090d067223 */ /* 0x010fe20000000006 */
[----:B------:R-:W-:Y:S01]  /*0540*/  I2FP.F32.U32 R9, UR5 ;  /* 0x0000000500097c45 */ /* 0x000fe20008201000 */
[----:B------:R-:W-:Y:S01]  /*0550*/  UIADD3 UR5, UPT, UPT, UR4, 0x5, URZ ;  /* 0x0000000504057890 */ /* 0x000fe2000fffe0ff */
[----:B------:R-:W-:Y:S01]  /*0560*/  I2FP.F32.U32 R11, UR6 ;  /* 0x00000006000b7c45 */ /* 0x000fe20008201000 */
[----:B------:R-:W-:Y:S01]  /*0570*/  UIADD3 UR6, UPT, UPT, UR4, 0x7, URZ ;  /* 0x0000000704067890 */ /* 0x000fe2000fffe0ff */
[C---:B------:R-:W-:Y:S01]  /*0580*/  FFMA R23, R12.reuse, R13, R23 ;  /* 0x0000000d0c177223 */ /* 0x040fe20000000017 */
[----:B-----5:R-:W-:Y:S01]  /*0590*/  FFMA R6, R25, R9, R6 ;  /* 0x0000000919067223 */ /* 0x020fe20000000006 */
[----:B------:R-:W-:Y:S01]  /*05a0*/  FADD R7, R7, R13 ;  /* 0x0000000d07077221 */ /* 0x000fe20000000000 */
[----:B------:R-:W-:Y:S01]  /*05b0*/  I2FP.F32.U32 R9, UR5 ;  /* 0x0000000500097c45 */ /* 0x000fe20008201000 */
[----:B------:R-:W-:Y:S01]  /*05c0*/  UIADD3 UR5, UPT, UPT, UR4, 0x6, URZ ;  /* 0x0000000604057890 */ /* 0x000fe2000fffe0ff */
[C---:B------:R-:W-:Y:S01]  /*05d0*/  FFMA R23, R12.reuse, R25, R23 ;  /* 0x000000190c177223 */ /* 0x040fe20000000017 */
[----:B------:R-:W-:Y:S01]  /*05e0*/  UIADD3 UR4, UPT, UPT, UR4, 0x8, URZ ;  /* 0x0000000804047890 */ /* 0x000fe2000fffe0ff */
[----:B------:R-:W-:Y:S01]  /*05f0*/  FADD R7, R7, R25 ;  /* 0x0000001907077221 */ /* 0x000fe20000000000 */
[----:B------:R-:W-:Y:S01]  /*0600*/  FFMA R6, R27, R11, R6 ;  /* 0x0000000b1b067223 */ /* 0x000fe20000000006 */
[----:B------:R-:W-:-:S03]  /*0610*/  FFMA R23, R12, R27, R23 ;  /* 0x0000001b0c177223 */ /* 0x000fc60000000017 */
[----:B------:R-:W-:Y:S01]  /*0620*/  ISETP.NE.AND P2, PT, R8, UR4, PT ;  /* 0x0000000408007c0c */ /* 0x000fe2000bf45270 */
[----:B------:R-:W-:Y:S01]  /*0630*/  FADD R7, R7, R27 ;  /* 0x0000001b07077221 */ /* 0x000fe20000000000 */
[----:B------:R-:W-:Y:S01]  /*0640*/  FFMA R6, R15, R9, R6 ;  /* 0x000000090f067223 */ /* 0x000fe20000000006 */
[----:B------:R-:W-:Y:S01]  /*0650*/  I2FP.F32.U32 R9, UR5 ;  /* 0x0000000500097c45 */ /* 0x000fe20008201000 */
[----:B------:R-:W-:Y:S01]  /*0660*/  FFMA R23, R12, R15, R23 ;  /* 0x0000000f0c177223 */ /* 0x000fe20000000017 */
[----:B------:R-:W-:-:S03]  /*0670*/  FADD R7, R7, R15 ;  /* 0x0000000f07077221 */ /* 0x000fc60000000000 */
        /* <DEDUP_REMOVED lines=9> */
.L_x_585:
        /* <DEDUP_REMOVED lines=9> */
[----:B------:R-:W2:Y:S01]  /*07a0*/  LDG.E R15, desc[UR10][R14.64] ;  /* 0x0000000a0e0f7981 */ /* 0x000ea2000c1e1900 */
        /* <DEDUP_REMOVED lines=9> */
[----:B------:R-:W-:Y:S02]  /*0840*/  IADD3 R13, PT, PT, R5, 0x3, RZ ;  /* 0x00000003050d7810 */ /* 0x000fe40007ffe0ff */
[----:B------:R-:W-:-:S02]  /*0850*/  I2FP.F32.U32 R11, R11 ;  /* 0x0000000b000b7245 */ /* 0x000fc40000201000 */
[----:B------:R-:W-:Y:S01]  /*0860*/  I2FP.F32.U32 R13, R13 ;  /* 0x0000000d000d7245 */ /* 0x000fe20000201000 */
[----:B--2---:R-:W-:Y:S01]  /*0870*/  FFMA R9, R15, R9, R6 ;  /* 0x000000090f097223 */ /* 0x004fe20000000006 */
[----:B------:R-:W-:Y:S01]  /*0880*/  IADD3 R6, PT, PT, R5, 0x2, RZ ;  /* 0x0000000205067810 */ /* 0x000fe20007ffe0ff */
[----:B------:R-:W-:Y:S01]  /*0890*/  FFMA R23, R12, R15, R23 ;  /* 0x0000000f0c177223 */ /* 0x000fe20000000017 */
[----:B------:R-:W-:Y:S01]  /*08a0*/  FADD R7, R7, R15 ;  /* 0x0000000f07077221 */ /* 0x000fe20000000000 */
[----:B------:R-:W-:Y:S02]  /*08b0*/  IADD3 R5, PT, PT, R5, 0x4, RZ ;  /* 0x0000000405057810 */ /* 0x000fe40007ffe0ff */
[----:B------:R-:W-:Y:S01]  /*08c0*/  I2FP.F32.U32 R6, R6 ;  /* 0x0000000600067245 */ /* 0x000fe20000201000 */
[----:B---3--:R-:W-:Y:S01]  /*08d0*/  FFMA R9, R16, R11, R9 ;  /* 0x0000000b10097223 */ /* 0x008fe20000000009 */
[----:B------:R-:W-:Y:S01]  /*08e0*/  FFMA R23, R12, R16, R23 ;  /* 0x000000100c177223 */ /* 0x000fe20000000017 */
[----:B------:R-:W-:-:S02]  /*08f0*/  FADD R7, R7, R16 ;  /* 0x0000001007077221 */ /* 0x000fc40000000000 */
[----:B----4-:R-:W-:Y:S01]  /*0900*/  FFMA R6, R20, R6, R9 ;  /* 0x0000000614067223 */ /* 0x010fe20000000009 */
[----:B------:R-:W-:Y:S01]  /*0910*/  FFMA R23, R12, R20, R23 ;  /* 0x000000140c177223 */ /* 0x000fe20000000017 */
[----:B------:R-:W-:Y:S02]  /*0920*/  FADD R7, R7, R20 ;  /* 0x0000001407077221 */ /* 0x000fe40000000000 */
[----:B-----5:R-:W-:Y:S01]  /*0930*/  FFMA R6, R24, R13, R6 ;  /* 0x0000000d18067223 */ /* 0x020fe20000000006 */
[----:B------:R-:W-:Y:S01]  /*0940*/  FFMA R23, R12, R24, R23 ;  /* 0x000000180c177223 */ /* 0x000fe20000000017 */
[----:B------:R-:W-:-:S07]  /*0950*/  FADD R7, R7, R24 ;  /* 0x0000001807077221 */ /* 0x000fce0000000000 */
.L_x_588:
[----:B------:R-:W-:Y:S05]  /*0960*/  @!P2 BRA `(.L_x_587) ;  /* 0x000000000068a947 */ /* 0x000fea0003800000 */
[----:B------:R-:W0:Y:S01]  /*0970*/  LDC R15, c[0x0][0x38c] ;  /* 0x0000e300ff0f7b82 */ /* 0x000e220000000800 */
[----:B------:R-:W-:-:S13]  /*0980*/  ISETP.NE.AND P2, PT, R28, 0x1, PT ;  /* 0x000000011c00780c */ /* 0x000fda0003f45270 */
[----:B------:R-:W-:Y:S02]  /*0990*/  @P2 I2FP.F32.U32 R11, R5 ;  /* 0x00000005000b2245 */ /* 0x000fe40000201000 */
[----:B------:R-:W-:Y:S02]  /*09a0*/  @P2 IADD3 R13, PT, PT, R5, 0x1, RZ ;  /* 0x00000001050d2810 */ /* 0x000fe40007ffe0ff */
        /* <DEDUP_REMOVED lines=22> */
.L_x_587:
[----:B------:R-:W0:Y:S01]  /*0b10*/  LDC R5, c[0x0][0x38c] ;  /* 0x0000e300ff057b82 */ /* 0x000e220000000800 */
[----:B------:R-:W-:-:S04]  /*0b20*/  IADD3 R10, PT, PT, R10, 0x1, RZ ;  /* 0x000000010a0a7810 */ /* 0x000fc80007ffe0ff */
[----:B0-----:R-:W-:-:S13]  /*0b30*/  ISETP.NE.AND P2, PT, R10, R5, PT ;  /* 0x000000050a00720c */ /* 0x001fda0003f45270 */
[----:B------:R-:W-:Y:S05]  /*0b40*/  @P2 BRA `(.L_x_589) ;  /* 0xfffffff400d02947 */ /* 0x000fea000383ffff */
.L_x_584:
        /* <DEDUP_REMOVED lines=12> */
[----:B------:R-:W-:Y:S05]  /*0c10*/  CALL.REL.NOINC `($__internal_8_$__cuda_sm3x_div_rn_noftz_f32_slowpath) ;  /* 0x0000008800307944 */ /* 0x000fea0003c00000 */
[----:B------:R-:W-:-:S07]  /*0c20*/  MOV R17, R5 ;  /* 0x0000000500117202 */ /* 0x000fce0000000f00 */
.L_x_591:
[----:B------:R-:W-:Y:S05]  /*0c30*/  BSYNC.RECONVERGENT B2 ;  /* 0x0000000000027941 */ /* 0x000fea0003800200 */
.L_x_590:
        /* <DEDUP_REMOVED lines=12> */
[----:B------:R-:W-:Y:S05]  /*0d00*/  CALL.REL.NOINC `($__internal_8_$__cuda_sm3x_div_rn_noftz_f32_slowpath) ;  /* 0x0000008400f47944 */ /* 0x000fea0003c00000 */
[----:B------:R-:W-:-:S07]  /*0d10*/  MOV R16, R5 ;  /* 0x0000000500107202 */ /* 0x000fce0000000f00 */
.L_x_593:
[----:B------:R-:W-:Y:S05]  /*0d20*/  BSYNC.RECONVERGENT B2 ;  /* 0x0000000000027941 */ /* 0x000fea0003800200 */
.L_x_592:
        /* <DEDUP_REMOVED lines=15> */
[----:B------:R-:W-:Y:S05]  /*0e20*/  CALL.REL.NOINC `($__internal_8_$__cuda_sm3x_div_rn_noftz_f32_slowpath) ;  /* 0x0000008400ac7944 */ /* 0x000fea0003c00000 */
.L_x_594:
        /* <DEDUP_REMOVED lines=14> */
[----:B------:R-:W-:Y:S05]  /*0f10*/  CALL.REL.NOINC `($__internal_8_$__cuda_sm3x_div_rn_noftz_f32_slowpath) ;  /* 0x0000008400707944 */ /* 0x000fea0003c00000 */
[----:B------:R-:W-:-:S07]  /*0f20*/  MOV R10, R5 ;  /* 0x00000005000a7202 */ /* 0x000fce0000000f00 */
.L_x_596:
[----:B------:R-:W-:Y:S05]  /*0f30*/  BSYNC.RECONVERGENT B2 ;  /* 0x0000000000027941 */ /* 0x000fea0003800200 */
.L_x_595:
        /* <DEDUP_REMOVED lines=12> */
.L_x_607:
[----:B------:R-:W-:-:S05]  /*1000*/  UMOV UR5, URZ ;  /* 0x000000ff00057c82 */ /* 0x000fca0008000000 */
.L_x_606:
[----:B------:R-:W-:Y:S01]  /*1010*/  HFMA2 R8, -RZ, RZ, 0, 0 ;  /* 0x00000000ff087431 */ /* 0x000fe200000001ff */
[----:B------:R-:W-:Y:S01]  /*1020*/  MOV R23, RZ ;  /* 0x000000ff00177202 */ /* 0x000fe20000000f00 */
[----:B------:R-:W-:Y:S01]  /*1030*/  UISETP.GE.U32.AND UP1, UPT, UR14, 0x3, UPT ;  /* 0x000000030e00788c */ /* 0x000fe2000bf26070 */
[----:B------:R-:W-:-:S10]  /*1040*/  UMOV UR6, URZ ;  /* 0x000000ff00067c82 */ /* 0x000fd40008000000 */
.L_x_603:
        /* <DEDUP_REMOVED lines=18> */
.L_x_599:
        /* <DEDUP_REMOVED lines=20> */
[----:B------:R-:W-:Y:S02]  /*12b0*/  I2FP.F32.S32 R21, R21 ;  /* 0x0000001500157245 */ /* 0x000fe40000201400 */
[C---:B------:R-:W-:Y:S02]  /*12c0*/  IADD3 R22, PT, PT, R28.reuse, -UR5, RZ ;  /* 0x800000051c167c10 */ /* 0x040fe4000fffe0ff */
[----:B0-----:R-:W-:Y:S01]  /*12d0*/  IADD3 R25, PT, PT, -R28, UR5, RZ ;  /* 0x000000051c197c10 */ /* 0x001fe2000fffe1ff */
[----:B------:R-:W-:Y:S01]  /*12e0*/  FMUL R21, R21, R10 ;  /* 0x0000000a15157220 */ /* 0x000fe20000400000 */
[----:B------:R-:W-:Y:S02]  /*12f0*/  IADD3 R24, PT, PT, R27, -UR5, RZ ;  /* 0x800000051b187c10 */ /* 0x000fe4000fffe0ff */
[----:B------:R-:W-:Y:S01]  /*1300*/  IADD3 R28, PT, PT, R29, 0x4, RZ ;  /* 0x000000041d1c7810 */ /* 0x000fe20007ffe0ff */
[----:B------:R-:W-:Y:S01]  /*1310*/  IMAD R22, R22, R25, RZ ;  /* 0x0000001916167224 */ /* 0x000fe200078e02ff */
[----:B------:R-:W-:Y:S01]  /*1320*/  IADD3 R27, PT, PT, -R27, UR5, RZ ;  /* 0x000000051b1b7c10 */ /* 0x000fe2000fffe1ff */
[----:B------:R-:W-:Y:S01]  /*1330*/  FMUL R21, R21, 1.4426950216293334961 ;  /* 0x3fb8aa3b15157820 */ /* 0x000fe20000400000 */
[----:B------:R-:W-:-:S02]  /*1340*/  IADD3 R30, PT, PT, R28, -UR5, RZ ;  /* 0x800000051c1e7c10 */ /* 0x000fc4000fffe0ff */
[----:B------:R-:W-:Y:S01]  /*1350*/  IADD3 R31, PT, PT, -R28, UR5, RZ ;  /* 0x000000051c1f7c10 */ /* 0x000fe2000fffe1ff */
[----:B------:R-:W-:Y:S01]  /*1360*/  IMAD R24, R24, R27, RZ ;  /* 0x0000001b18187224 */ /* 0x000fe200078e02ff */
[----:B------:R-:W-:Y:S02]  /*1370*/  IADD3 R27, PT, PT, R29, 0x5, RZ ;  /* 0x000000051d1b7810 */ /* 0x000fe40007ffe0ff */
[----:B------:R-:W-:Y:S01]  /*1380*/  I2FP.F32.S32 R25, R26 ;  /* 0x0000001a00197245 */ /* 0x000fe20000201400 */
[----:B------:R-:W-:Y:S01]  /*1390*/  IMAD R30, R30, R31, RZ ;  /* 0x0000001f1e1e7224 */ /* 0x000fe200078e02ff */
[C---:B------:R-:W-:Y:S02]  /*13a0*/  IADD3 R26, PT, PT, R27.reuse, -UR5, RZ ;  /* 0x800000051b1a7c10 */ /* 0x040fe4000fffe0ff */
[----:B------:R-:W-:Y:S01]  /*13b0*/  IADD3 R31, PT, PT, -R27, UR5, RZ ;  /* 0x000000051b1f7c10 */ /* 0x000fe2000fffe1ff */
[----:B------:R-:W-:Y:S01]  /*13c0*/  FMUL R25, R25, R10 ;  /* 0x0000000a19197220 */ /* 0x000fe20000400000 */
[----:B------:R-:W-:-:S02]  /*13d0*/  IADD3 R28, PT, PT, R29, 0x6, RZ ;  /* 0x000000061d1c7810 */ /* 0x000fc40007ffe0ff */
[----:B------:R-:W-:Y:S01]  /*13e0*/  FSETP.GEU.AND P6, PT, R21, -126, PT ;  /* 0xc2fc00001500780b */ /* 0x000fe20003fce000 */
[----:B------:R-:W-:Y:S01]  /*13f0*/  IMAD R26, R26, R31, RZ ;  /* 0x0000001f1a1a7224 */ /* 0x000fe200078e02ff */
[----:B------:R-:W-:Y:S01]  /*1400*/  I2FP.F32.S32 R27, R22 ;  /* 0x00000016001b7245 */ /* 0x000fe20000201400 */
[----:B------:R-:W-:Y:S01]  /*1410*/  FMUL R25, R25, 1.4426950216293334961 ;  /* 0x3fb8aa3b19197820 */ /* 0x000fe20000400000 */
[C---:B------:R-:W-:Y:S02]  /*1420*/  IADD3 R22, PT, PT, R28.reuse, -UR5, RZ ;  /* 0x800000051c167c10 */ /* 0x040fe4000fffe0ff */
[----:B------:R-:W-:Y:S01]  /*1430*/  IADD3 R33, PT, PT, -R28, UR5, RZ ;  /* 0x000000051c217c10 */ /* 0x000fe2000fffe1ff */
[----:B------:R-:W-:Y:S01]  /*1440*/  FMUL R27, R27, R10 ;  /* 0x0000000a1b1b7220 */ /* 0x000fe20000400000 */
[----:B------:R-:W-:Y:S02]  /*1450*/  I2FP.F32.S32 R31, R24 ;  /* 0x00000018001f7245 */ /* 0x000fe40000201400 */
[----:B------:R-:W-:Y:S01]  /*1460*/  FSETP.GEU.AND P5, PT, R25, -126, PT ;  /* 0xc2fc00001900780b */ /* 0x000fe20003fae000 */
[----:B------:R-:W-:Y:S01]  /*1470*/  IMAD R28, R22, R33, RZ ;  /* 0x00000021161c7224 */ /* 0x000fe200078e02ff */
[----:B------:R-:W-:Y:S01]  /*1480*/  I2FP.F32.S32 R33, R30 ;  /* 0x0000001e00217245 */ /* 0x000fe20000201400 */
[----:B------:R-:W-:Y:S01]  /*1490*/  FMUL R27, R27, 1.4426950216293334961 ;  /* 0x3fb8aa3b1b1b7820 */ /* 0x000fe20000400000 */
[----:B------:R-:W-:Y:S01]  /*14a0*/  FMUL R31, R31, R10 ;  /* 0x0000000a1f1f7220 */ /* 0x000fe20000400000 */
[C---:B------:R-:W-:Y:S01]  /*14b0*/  IADD3 R34, PT, PT, R32.reuse, -UR5, RZ ;  /* 0x8000000520227c10 */ /* 0x040fe2000fffe0ff */
[----:B------:R-:W-:Y:S01]  /*14c0*/  @!P6 FMUL R21, R21, 0.5 ;  /* 0x3f0000001515e820 */ /* 0x000fe20000400000 */
[----:B------:R-:W-:Y:S01]  /*14d0*/  IADD3 R39, PT, PT, -R32, UR5, RZ ;  /* 0x0000000520277c10 */ /* 0x000fe2000fffe1ff */
[----:B------:R-:W-:Y:S01]  /*14e0*/  FMUL R31, R31, 1.4426950216293334961 ;  /* 0x3fb8aa3b1f1f7820 */ /* 0x000fe20000400000 */
[----:B------:R-:W-:Y:S01]  /*14f0*/  I2FP.F32.S32 R35, R26 ;  /* 0x0000001a00237245 */ /* 0x000fe20000201400 */
[----:B------:R-:W-:Y:S01]  /*1500*/  FMUL R33, R33, R10 ;  /* 0x0000000a21217220 */ /* 0x000fe20000400000 */
[----:B------:R-:W-:Y:S01]  /*1510*/  I2FP.F32.S32 R37, R28 ;  /* 0x0000001c00257245 */ /* 0x000fe20000201400 */
[----:B------:R-:W-:Y:S01]  /*1520*/  IMAD R34, R34, R39, RZ ;  /* 0x0000002722227224 */ /* 0x000fe200078e02ff */
[----:B------:R-:W-:Y:S01]  /*1530*/  FSETP.GEU.AND P4, PT, R27, -126, PT ;  /* 0xc2fc00001b00780b */ /* 0x000fe20003f8e000 */
[----:B------:R0:W1:Y:S01]  /*1540*/  MUFU.EX2 R22, R21 ;  /* 0x0000001500167308 */ /* 0x0000620000000800 */
[----:B------:R-:W-:Y:S01]  /*1550*/  FMUL R33, R33, 1.4426950216293334961 ;  /* 0x3fb8aa3b21217820 */ /* 0x000fe20000400000 */
[----:B------:R-:W-:Y:S01]  /*1560*/  FSETP.GEU.AND P3, PT, R31, -126, PT ;  /* 0xc2fc00001f00780b */ /* 0x000fe20003f6e000 */
[-C--:B------:R-:W-:Y:S01]  /*1570*/  FMUL R35, R35, R10.reuse ;  /* 0x0000000a23237220 */ /* 0x080fe20000400000 */
[----:B------:R-:W-:Y:S01]  /*1580*/  FMUL R37, R37, R10 ;  /* 0x0000000a25257220 */ /* 0x000fe20000400000 */
[----:B------:R-:W-:Y:S01]  /*1590*/  @!P5 FMUL R25, R25, 0.5 ;  /* 0x3f0000001919d820 */ /* 0x000fe20000400000 */
[----:B------:R-:W-:Y:S01]  /*15a0*/  FSETP.GEU.AND P2, PT, R33, -126, PT ;  /* 0xc2fc00002100780b */ /* 0x000fe20003f4e000 */
[----:B------:R-:W-:Y:S01]  /*15b0*/  FMUL R35, R35, 1.4426950216293334961 ;  /* 0x3fb8aa3b23237820 */ /* 0x000fe20000400000 */
[----:B------:R-:W-:Y:S01]  /*15c0*/  FMUL R37, R37, 1.4426950216293334961 ;  /* 0x3fb8aa3b25257820 */ /* 0x000fe20000400000 */
[----:B0-----:R-:W-:Y:S01]  /*15d0*/  I2FP.F32.S32 R21, R34 ;  /* 0x0000002200157245 */ /* 0x001fe20000201400 */
[----:B------:R0:W0:Y:S01]  /*15e0*/  MUFU.EX2 R24, R25 ;  /* 0x0000001900187308 */ /* 0x0000220000000800 */
[----:B------:R-:W-:Y:S01]  /*15f0*/  IADD3 R29, PT, PT, R29, 0x8, RZ ;  /* 0x000000081d1d7810 */ /* 0x000fe20007ffe0ff */
[----:B------:R-:W-:Y:S01]  /*1600*/  @!P4 FMUL R27, R27, 0.5 ;  /* 0x3f0000001b1bc820 */ /* 0x000fe20000400000 */
[----:B------:R-:W-:Y:S01]  /*1610*/  FSETP.GEU.AND P1, PT, R35, -126, PT ;  /* 0xc2fc00002300780b */ /* 0x000fe20003f2e000 */
[----:B------:R-:W-:Y:S01]  /*1620*/  FMUL R21, R21, R10 ;  /* 0x0000000a15157220 */ /* 0x000fe20000400000 */
[----:B------:R-:W-:Y:S01]  /*1630*/  FSETP.GEU.AND P0, PT, R37, -126, PT ;  /* 0xc2fc00002500780b */ /* 0x000fe20003f0e000 */
[----:B------:R-:W-:Y:S01]  /*1640*/  @!P3 FMUL R31, R31, 0.5 ;  /* 0x3f0000001f1fb820 */ /* 0x000fe20000400000 */
[----:B-1----:R-:W-:Y:S01]  /*1650*/  @!P6 FMUL R22, R22, R22 ;  /* 0x000000161616e220 */ /* 0x002fe20000400000 */
[----:B------:R-:W1:Y:S01]  /*1660*/  MUFU.EX2 R26, R27 ;  /* 0x0000001b001a7308 */ /* 0x000e620000000800 */
[----:B0-----:R-:W-:Y:S01]  /*1670*/  FMUL R25, R21, 1.4426950216293334961 ;  /* 0x3fb8aa3b15197820 */ /* 0x001fe20000400000 */
[----:B------:R-:W-:Y:S01]  /*1680*/  @!P2 FMUL R33, R33, 0.5 ;  /* 0x3f0000002121a820 */ /* 0x000fe20000400000 */
[----:B------:R-:W-:-:S03]  /*1690*/  FMUL R22, R5, R22 ;  /* 0x0000001605167220 */ /* 0x000fc60000400000 */
[----:B------:R-:W-:Y:S01]  /*16a0*/  FSETP.GEU.AND P6, PT, R25, -126, PT ;  /* 0xc2fc00001900780b */ /* 0x000fe20003fce000 */
[----:B------:R-:W-:Y:S01]  /*16b0*/  FADD R8, R22, R8 ;  /* 0x0000000816087221 */ /* 0x000fe20000000000 */
[----:B------:R-:W0:Y:S01]  /*16c0*/  MUFU.EX2 R28, R31 ;  /* 0x0000001f001c7308 */ /* 0x000e220000000800 */
[----:B------:R-:W-:Y:S01]  /*16d0*/  @!P1 FMUL R35, R35, 0.5 ;  /* 0x3f00000023239820 */ /* 0x000fe20000400000 */
[----:B------:R-:W-:Y:S01]  /*16e0*/  @!P0 FMUL R37, R37, 0.5 ;  /* 0x3f00000025258820 */ /* 0x000fe20000400000 */
[----:B------:R-:W-:-:S04]  /*16f0*/  @!P5 FMUL R24, R24, R24 ;  /* 0x000000181818d220 */ /* 0x000fc80000400000 */
[----:B------:R-:W-:Y:S01]  /*1700*/  FMUL R21, R5, R24 ;  /* 0x0000001805157220 */ /* 0x000fe20000400000 */
[----:B------:R-:W0:Y:S01]  /*1710*/  MUFU.EX2 R30, R33 ;  /* 0x00000021001e7308 */ /* 0x000e220000000800 */
[----:B-1----:R-:W-:Y:S02]  /*1720*/  @!P4 FMUL R26, R26, R26 ;  /* 0x0000001a1a1ac220 */ /* 0x002fe40000400000 */
[----:B------:R-:W-:Y:S01]  /*1730*/  @!P6 FMUL R25, R25, 0.5 ;  /* 0x3f0000001919e820 */ /* 0x000fe20000400000 */
[----:B------:R-:W-:-:S04]  /*1740*/  FADD R8, R8, R21 ;  /* 0x0000001508087221 */ /* 0x000fc80000000000 */
[----:B------:R-:W1:Y:S01]  /*1750*/  MUFU.EX2 R32, R35 ;  /* 0x0000002300207308 */ /* 0x000e620000000800 */
[----:B0-----:R-:W-:-:S04]  /*1760*/  @!P3 FMUL R28, R28, R28 ;  /* 0x0000001c1c1cb220 */ /* 0x001fc80000400000 */
[----:B------:R-:W-:-:S03]  /*1770*/  FMUL R28, R5, R28 ;  /* 0x0000001c051c7220 */ /* 0x000fc60000400000 */
[----:B------:R-:W0:Y:S01]  /*1780*/  MUFU.EX2 R34, R37 ;  /* 0x0000002500227308 */ /* 0x000e220000000800 */
[----:B------:R-:W-:Y:S01]  /*1790*/  @!P2 FMUL R30, R30, R30 ;  /* 0x0000001e1e1ea220 */ /* 0x000fe20000400000 */
[----:B-1----:R-:W-:Y:S01]  /*17a0*/  @!P1 FMUL R32, R32, R32 ;  /* 0x0000002020209220 */ /* 0x002fe20000400000 */
[----:B0-----:R-:W-:Y:S01]  /*17b0*/  @!P0 FMUL R34, R34, R34 ;  /* 0x0000002222228220 */ /* 0x001fe20000400000 */
[----:B------:R-:W-:Y:S01]  /*17c0*/  ISETP.NE.AND P0, PT, R29, UR9, PT ;  /* 0x000000091d007c0c */ /* 0x000fe2000bf05270 */
[----:B--2---:R-:W-:Y:S01]  /*17d0*/  FFMA R20, R22, R20, R23 ;  /* 0x0000001416147223 */ /* 0x004fe20000000017 */
[----:B------:R-:W-:Y:S02]  /*17e0*/  FMUL R23, R5, R26 ;  /* 0x0000001a05177220 */ /* 0x000fe40000400000 */
[----:B------:R-:W0:Y:S01]  /*17f0*/  MUFU.EX2 R22, R25 ;  /* 0x0000001900167308 */ /* 0x000e220000000800 */
[----:B---3--:R-:W-:Y:S01]  /*1800*/  FFMA R20, R21, R19, R20 ;  /* 0x0000001315147223 */ /* 0x008fe20000000014 */
[----:B------:R-:W-:Y:S01]  /*1810*/  FADD R8, R8, R23 ;  /* 0x0000001708087221 */ /* 0x000fe20000000000 */
[----:B------:R-:W-:-:S02]  /*1820*/  FMUL R19, R5, R30 ;  /* 0x0000001e05137220 */ /* 0x000fc40000400000 */
[----:B----4-:R-:W-:Y:S01]  /*1830*/  FFMA R13, R23, R13, R20 ;  /* 0x0000000d170d7223 */ /* 0x010fe20000000014 */
[----:B------:R-:W-:-:S03]  /*1840*/  FADD R8, R8, R28 ;  /* 0x0000001c08087221 */ /* 0x000fc60000000000 */
[----:B-----5:R-:W-:Y:S01]  /*1850*/  FFMA R12, R28, R12, R13 ;  /* 0x0000000c1c0c7223 */ /* 0x020fe2000000000d */
[----:B------:R-:W-:Y:S01]  /*1860*/  FADD R8, R8, R19 ;  /* 0x0000001308087221 */ /* 0x000fe20000000000 */
[----:B------:R-:W-:Y:S02]  /*1870*/  FMUL R13, R5, R34 ;  /* 0x00000022050d7220 */ /* 0x000fe40000400000 */
[----:B------:R-:W-:Y:S01]  /*1880*/  FFMA R12, R19, R11, R12 ;  /* 0x0000000b130c7223 */ /* 0x000fe2000000000c */
[----:B------:R-:W-:Y:S01]  /*1890*/  FMUL R11, R5, R32 ;  /* 0x00000020050b7220 */ /* 0x000fe20000400000 */
[----:B0-----:R-:W-:-:S03]  /*18a0*/  @!P6 FMUL R22, R22, R22 ;  /* 0x000000161616e220 */ /* 0x001fc60000400000 */
[----:B------:R-:W-:Y:S01]  /*18b0*/  FADD R8, R8, R11 ;  /* 0x0000000b08087221 */ /* 0x000fe20000000000 */
[----:B------:R-:W-:Y:S01]  /*18c0*/  FFMA R12, R11, R9, R12 ;  /* 0x000000090b0c7223 */ /* 0x000fe2000000000c */
[----:B------:R-:W-:Y:S02]  /*18d0*/  FMUL R22, R5, R22 ;  /* 0x0000001605167220 */ /* 0x000fe40000400000 */
[----:B------:R-:W-:Y:S01]  /*18e0*/  FADD R8, R8, R13 ;  /* 0x0000000d08087221 */ /* 0x000fe20000000000 */
[----:B------:R-:W-:-:S03]  /*18f0*/  FFMA R7, R13, R7, R12 ;  /* 0x000000070d077223 */ /* 0x000fc6000000000c */
[----:B------:R-:W-:Y:S01]  /*1900*/  FADD R8, R8, R22 ;  /* 0x0000001608087221 */ /* 0x000fe20000000000 */
[----:B------:R-:W-:Y:S01]  /*1910*/  FFMA R23, R22, R14, R7 ;  /* 0x0000000e16177223 */ /* 0x000fe20000000007 */
[----:B------:R-:W-:Y:S06]  /*1920*/  @P0 BRA `(.L_x_599) ;  /* 0xfffffff800100947 */ /* 0x000fec000383ffff */
[----:B------:R-:W-:-:S07]  /*1930*/  MOV R7, UR9 ;  /* 0x0000000900077c02 */ /* 0x000fce0008000f00 */
.L_x_598:
        /* <DEDUP_REMOVED lines=18> */
[----:B------:R-:W-:Y:S02]  /*1a60*/  IADD3 R14, PT, PT, R11, -UR5, RZ ;  /* 0x800000050b0e7c10 */ /* 0x000fe4000fffe0ff */
[----:B------:R-:W-:Y:S02]  /*1a70*/  IADD3 R22, PT, PT, R7, 0x2, RZ ;  /* 0x0000000207167810 */ /* 0x000fe40007ffe0ff */
        /* <DEDUP_REMOVED lines=46> */
[----:B--2---:R-:W-:-:S04]  /*1d60*/  FFMA R13, R12, R13, R23 ;  /* 0x0000000d0c0d7223 */ /* 0x004fc80000000017 */
[----:B---3--:R-:W-:-:S04]  /*1d70*/  FFMA R13, R14, R19, R13 ;  /* 0x000000130e0d7223 */ /* 0x008fc8000000000d */
[----:B----4-:R-:W-:-:S04]  /*1d80*/  FFMA R13, R20, R24, R13 ;  /* 0x00000018140d7223 */ /* 0x010fc8000000000d */
[----:B-----5:R-:W-:-:S07]  /*1d90*/  FFMA R23, R22, R26, R13 ;  /* 0x0000001a16177223 */ /* 0x020fce000000000d */
.L_x_601:
        /* <DEDUP_REMOVED lines=9> */
[----:B------:R0:W2:Y:S01]  /*1e30*/  LDG.E R13, desc[UR10][R12.64] ;  /* 0x0000000a0c0d7981 */ /* 0x0000a2000c1e1900 */
[----:B------:R-:W-:-:S05]  /*1e40*/  LEA.HI.X R21, R9, R3, R11, 0x2, P0 ;  /* 0x0000000309157211 */ /* 0x000fca00000f140b */
[----:B------:R-:W3:Y:S01]  /*1e50*/  LDG.E R20, desc[UR10][R20.64+0x4] ;  /* 0x0000040a14147981 */ /* 0x000ee2000c1e1900 */
        /* <DEDUP_REMOVED lines=13> */
[----:B------:R-:W-:-:S05]  /*1f30*/  FMUL R11, R11, 1.4426950216293334961 ;  /* 0x3fb8aa3b0b0b7820 */ /* 0x000fca0000400000 */
[----:B------:R-:W-:-:S05]  /*1f40*/  FSETP.GEU.AND P1, PT, R11, -126, PT ;  /* 0xc2fc00000b00780b */ /* 0x000fca0003f2e000 */
[----:B------:R-:W-:-:S04]  /*1f50*/  @!P0 FMUL R9, R9, 0.5 ;  /* 0x3f00000009098820 */ /* 0x000fc80000400000 */
[----:B0-----:R-:W0:Y:S04]  /*1f60*/  MUFU.EX2 R12, R9 ;  /* 0x00000009000c7308 */ /* 0x001e280000000800 */
        /* <DEDUP_REMOVED lines=11> */
.L_x_602:
        /* <DEDUP_REMOVED lines=17> */
.L_x_600:
        /* <DEDUP_REMOVED lines=12> */
[----:B------:R-:W-:Y:S05]  /*21f0*/  CALL.REL.NOINC `($__internal_8_$__cuda_sm3x_div_rn_noftz_f32_slowpath) ;  /* 0x0000007000b87944 */ /* 0x000fea0003c00000 */
.L_x_605:
[----:B------:R-:W-:Y:S05]  /*2200*/  BSYNC.RECONVERGENT B2 ;  /* 0x0000000000027941 */ /* 0x000fea0003800200 */
.L_x_604:
        /* <DEDUP_REMOVED lines=11> */
.L_x_597:
[----:B------:R-:W0:Y:S01]  /*22c0*/  LDCU UR4, c[0x0][0x390] ;  /* 0x00007200ff0477ac */ /* 0x000e220008000800 */
[----:B------:R-:W-:Y:S01]  /*22d0*/  FADD R6, -R15, R6 ;  /* 0x000000060f067221 */ /* 0x000fe20000000100 */
[----:B------:R-:W1:Y:S03]  /*22e0*/  LDCU UR5, c[0x0][0x388] ;  /* 0x00007100ff0577ac */ /* 0x000e660008000800 */
[----:B------:R-:W-:-:S04]  /*22f0*/  FADD R6, R6, R6 ;  /* 0x0000000606067221 */ /* 0x000fc80000000000 */
[----:B------:R-:W-:Y:S01]  /*2300*/  FMUL R6, R6, 3.1415927410125732422 ;  /* 0x40490fdb06067820 */ /* 0x000fe20000400000 */
[----:B0-----:R-:W-:-:S03]  /*2310*/  UISETP.GE.AND UP0, UPT, UR4, 0x1, UPT ;  /* 0x000000010400788c */ /* 0x001fc6000bf06270 */
[----:B-1----:R-:W-:-:S04]  /*2320*/  FMUL R6, R6, UR5 ;  /* 0x0000000506067c20 */ /* 0x002fc80008400000 */
[----:B------:R-:W-:-:S05]  /*2330*/  FMUL R6, R6, UR5 ;  /* 0x0000000506067c20 */ /* 0x000fca0008400000 */
[----:B------:R-:W-:Y:S01]  /*2340*/  FMNMX R14, RZ, R6, !PT ;  /* 0x00000006ff0e7209 */ /* 0x000fe20007800000 */
[----:B------:R-:W-:Y:S06]  /*2350*/  BRA.U !UP0, `(.L_x_608) ;  /* 0x0000002d08047547 */ /* 0x000fec000b800000 */
[----:B------:R-:W0:Y:S02]  /*2360*/  LDCU UR4, c[0x0][0x38c] ;  /* 0x00007180ff0477ac */ /* 0x000e240008000800 */
[----:B0-----:R-:W-:Y:S01]  /*2370*/  I2FP.F32.S32 R55, UR4 ;  /* 0x0000000400377c45 */ /* 0x001fe20008201400 */
[----:B------:R-:W-:-:S04]  /*2380*/  UMOV UR4, URZ ;  /* 0x000000ff00047c82 */ /* 0x000fc80008000000 */
[----:B------:R-:W-:-:S07]  /*2390*/  FMUL R55, R55, 0.5 ;  /* 0x3f00000037377820 */ /* 0x000fce0000400000 */
.L_x_670:
        /* <DEDUP_REMOVED lines=22> */
[----:B------:R-:W-:Y:S05]  /*2500*/  CALL.REL.NOINC `($__internal_8_$__cuda_sm3x_div_rn_noftz_f32_slowpath) ;  /* 0x0000006c00f47944 */ /* 0x000fea0003c00000 */
[----:B------:R-:W-:-:S07]  /*2510*/  MOV R23, R5 ;  /* 0x0000000500177202 */ /* 0x000fce0000000f00 */
.L_x_611:
[----:B------:R-:W-:Y:S05]  /*2520*/  BSYNC.RECONVERGENT B2 ;  /* 0x0000000000027941 */ /* 0x000fea0003800200 */
.L_x_610:
        /* <DEDUP_REMOVED lines=12> */
.L_x_613:
[----:B------:R-:W-:Y:S05]  /*25f0*/  BSYNC.RECONVERGENT B2 ;  /* 0x0000000000027941 */ /* 0x000fea0003800200 */
.L_x_612:
[----:B------:R-:W-:Y:S01]  /*2600*/  IADD3 R7, PT, PT, R5, -0xd000000, RZ ;  /* 0xf300000005077810 */ /* 0x000fe20007ffe0ff */
[----:B------:R-:W-:Y:S03]  /*2610*/  BSSY.RECONVERGENT B0, `(.L_x_614) ;  /* 0x0000012000007945 */ /* 0x000fe60003800200 */
[----:B------:R-:W-:-:S13]  /*2620*/  ISETP.GT.U32.AND P0, PT, R7, 0x727fffff, PT ;  /* 0x727fffff0700780c */ /* 0x000fda0003f04070 */
[----:B------:R-:W-:Y:S05]  /*2630*/  @!P0 BRA `(.L_x_615) ;  /* 0x0000000000188947 */ /* 0x000fea0003800000 */
[----:B------:R-:W-:Y:S01]  /*2640*/  BSSY.RECONVERGENT B1, `(.L_x_616) ;  /* 0x0000003000017945 */ /* 0x000fe20003800200 */
[----:B------:R-:W-:-:S07]  /*2650*/  MOV R19, 0x2670 ;  /* 0x0000267000137802 */ /* 0x000fce0000000f00 */
[----:B------:R-:W-:Y:S05]  /*2660*/  CALL.REL.NOINC `($__internal_7_$__cuda_sm20_sqrt_rd_f32_slowpath) ;  /* 0x0000006c00347944 */ /* 0x000fea0003c00000 */
[----:B------:R-:W-:Y:S05]  /*2670*/  BSYNC.RECONVERGENT B1 ;  /* 0x0000000000017941 */ /* 0x000fea0003800200 */
.L_x_616:
[----:B------:R-:W-:Y:S01]  /*2680*/  MOV R46, R7 ;  /* 0x00000007002e7202 */ /* 0x000fe20000000f00 */
[----:B------:R-:W-:Y:S06]  /*2690*/  BRA `(.L_x_617) ;  /* 0x0000000000247947 */ /* 0x000fec0003800000 */
.L_x_615:
        /* <DEDUP_REMOVED lines=9> */
.L_x_617:
[----:B------:R-:W-:Y:S05]  /*2730*/  BSYNC.RECONVERGENT B0 ;  /* 0x0000000000007941 */ /* 0x000fea0003800200 */
.L_x_614:
        /* <DEDUP_REMOVED lines=13> */
[----:B------:R-:W-:Y:S05]  /*2810*/  CALL.REL.NOINC `($__internal_8_$__cuda_sm3x_div_rn_noftz_f32_slowpath) ;  /* 0x0000006c00307944 */ /* 0x000fea0003c00000 */
[----:B------:R-:W-:-:S07]  /*2820*/  MOV R8, R5 ;  /* 0x0000000500087202 */ /* 0x000fce0000000f00 */
.L_x_619:
[----:B------:R-:W-:Y:S05]  /*2830*/  BSYNC.RECONVERGENT B2 ;  /* 0x0000000000027941 */ /* 0x000fea0003800200 */
.L_x_618:
        /* <DEDUP_REMOVED lines=14> */
.L_x_621:
[----:B------:R-:W-:Y:S05]  /*2920*/  BSYNC.RECONVERGENT B2 ;  /* 0x0000000000027941 */ /* 0x000fea0003800200 */
.L_x_620:
        /* <DEDUP_REMOVED lines=14> */
[----:B------:R-:W-:Y:S05]  /*2a10*/  CALL.REL.NOINC `($__internal_8_$__cuda_sm3x_div_rn_noftz_f32_slowpath) ;  /* 0x0000006800b07944 */ /* 0x000fea0003c00000 */
[----:B------:R-:W-:-:S07]  /*2a20*/  MOV R44, R5 ;  /* 0x00000005002c7202 */ /* 0x000fce0000000f00 */
.L_x_623:
[----:B------:R-:W-:Y:S05]  /*2a30*/  BSYNC.RECONVERGENT B2 ;  /* 0x0000000000027941 */ /* 0x000fea0003800200 */
.L_x_622:
        /* <DEDUP_REMOVED lines=14> */
.L_x_625:
[----:B------:R-:W-:Y:S05]  /*2b20*/  BSYNC.RECONVERGENT B2 ;  /* 0x0000000000027941 */ /* 0x000fea0003800200 */
.L_x_624:
        /* <DEDUP_REMOVED lines=14> */
[----:B------:R-:W-:Y:S05]  /*2c10*/  CALL.REL.NOINC `($__internal_8_$__cuda_sm3x_div_rn_noftz_f32_slowpath) ;  /* 0x0000006800307944 */ /* 0x000fea0003c00000 */
[----:B------:R-:W-:-:S07]  /*2c20*/  MOV R42, R5 ;  /* 0x00000005002a7202 */ /* 0x000fce0000000f00 */
.L_x_627:
[----:B------:R-:W-:Y:S05]  /*2c30*/  BSYNC.RECONVERGENT B2 ;  /* 0x0000000000027941 */ /* 0x000fea0003800200 */
.L_x_626:
        /* <DEDUP_REMOVED lines=13> */
[----:B------:R-:W-:Y:S05]  /*2d10*/  CALL.REL.NOINC `($__internal_8_$__cuda_sm3x_div_rn_noftz_f32_slowpath) ;  /* 0x0000006400f07944 */ /* 0x000fea0003c00000 */
.L_x_629:
[----:B------:R-:W-:Y:S05]  /*2d20*/  BSYNC.RECONVERGENT B2 ;  /* 0x0000000000027941 */ /* 0x000fea0003800200 */
.L_x_628:
        /* <DEDUP_REMOVED lines=16> */
.L_x_631:
[----:B------:R-:W-:Y:S05]  /*2e30*/  BSYNC.RECONVERGENT B2 ;  /* 0x0000000000027941 */ /* 0x000fea0003800200 */
.L_x_630:
[----:B------:R-:W-:Y:S01]  /*2e40*/  HFMA2 R53, -RZ, RZ, 0, 0 ;  /* 0x00000000ff357431 */ /* 0x000fe200000001ff */
[----:B------:R-:W-:-:S06]  /*2e50*/  UMOV UR5, URZ ;  /* 0x000000ff00057c82 */ /* 0x000fcc0008000000 */
.L_x_647:
        /* <DEDUP_REMOVED lines=16> */
[C---:B------:R-:W-:Y:S01]  /*2f60*/  FSETP.GE.AND P0, PT, |R40|.reuse, 1.0029599666595458984, PT ;  /* 0x3f8060fe2800780b */ /* 0x040fe20003f06200 */
[C---:B------:R-:W-:Y:S01]  /*2f70*/  FMUL R12, R39.reuse, R39 ;  /* 0x00000027270c7220 */ /* 0x040fe20000400000 */
[----:B------:R-:W-:Y:S01]  /*2f80*/  FSETP.GE.AND P1, PT, |R39|, 1.0029599666595458984, PT ;  /* 0x3f8060fe2700780b */ /* 0x000fe20003f26200 */
[----:B-1----:R-:W-:Y:S01]  /*2f90*/  UISETP.NE.AND UP0, UPT, UR5, UR7, UPT ;  /* 0x000000070500728c */ /* 0x002fe2000bf05270 */
[----:B------:R-:W-:Y:S02]  /*2fa0*/  FSEL R5, |R40|, R5, P0 ;  /* 0x0000000528057208 */ /* 0x000fe40000000200 */
[----:B------:R-:W-:Y:S02]  /*2fb0*/  FSEL R8, R19, 8.4834944573231041431e-05, P0 ;  /* 0x38b1e96a13087808 */ /* 0x000fe40000000000 */
[----:B------:R-:W-:Y:S02]  /*2fc0*/  FSEL R20, -R21, -0.00082130916416645050049, P0 ;  /* 0xba574d2015147808 */ /* 0x000fe40000000100 */
[----:B------:R-:W-:-:S02]  /*2fd0*/  FSEL R19, R19, 8.4834944573231041431e-05, P1 ;  /* 0x38b1e96a13137808 */ /* 0x000fc40000800000 */
[----:B------:R-:W-:Y:S01]  /*2fe0*/  FSEL R21, -R21, -0.00082130916416645050049, P1 ;  /* 0xba574d2015157808 */ /* 0x000fe20000800100 */
[----:B------:R-:W-:Y:S01]  /*2ff0*/  FFMA R8, R5, R8, R20 ;  /* 0x0000000805087223 */ /* 0x000fe20000000014 */
[----:B------:R-:W-:Y:S02]  /*3000*/  FSEL R12, |R39|, R12, P1 ;  /* 0x0000000c270c7208 */ /* 0x000fe40000800200 */
[----:B------:R-:W-:Y:S02]  /*3010*/  FSEL R7, R22, 0.0052134888246655464172, P0 ;  /* 0x3baad5ea16077808 */ /* 0x000fe40000000000 */
[----:B------:R-:W-:Y:S01]  /*3020*/  FSEL R24, R23, 0.11284004896879196167, P0 ;  /* 0x3de718af17187808 */ /* 0x000fe20000000000 */
[----:B------:R-:W-:Y:S01]  /*3030*/  FFMA R19, R12, R19, R21 ;  /* 0x000000130c137223 */ /* 0x000fe20000000015 */
[----:B------:R-:W-:Y:S01]  /*3040*/  MOV R21, 0x3d24d99a ;  /* 0x3d24d99a00157802 */ /* 0x000fe20000000f00 */
[----:B------:R-:W-:Y:S01]  /*3050*/  FFMA R20, R5, R8, R7 ;  /* 0x0000000805147223 */ /* 0x000fe20000000007 */
[----:B------:R-:W-:Y:S01]  /*3060*/  FSEL R7, R22, 0.0052134888246655464172, P1 ;  /* 0x3baad5ea16077808 */ /* 0x000fe20000800000 */
[----:B0-----:R-:W-:Y:S01]  /*3070*/  FFMA R8, R25, -R0, 1 ;  /* 0x3f80000019087423 */ /* 0x001fe20000000800 */
[----:B------:R-:W-:-:S02]  /*3080*/  FSEL R22, -R21, -0.026868773624300956726, P0 ;  /* 0xbcdc1be715167808 */ /* 0x000fc40000000100 */
[----:B------:R-:W-:Y:S01]  /*3090*/  FSEL R21, -R21, -0.026868773624300956726, P1 ;  /* 0xbcdc1be715157808 */ /* 0x000fe20000800100 */
[C---:B------:R-:W-:Y:S01]  /*30a0*/  FFMA R7, R12.reuse, R19, R7 ;  /* 0x000000130c077223 */ /* 0x040fe20000000007 */
[----:B------:R-:W-:Y:S01]  /*30b0*/  FSEL R19, R23, 0.11284004896879196167, P1 ;  /* 0x3de718af17137808 */ /* 0x000fe20000800000 */
[C---:B------:R-:W-:Y:S01]  /*30c0*/  FFMA R20, R5.reuse, R20, R22 ;  /* 0x0000001405147223 */ /* 0x040fe20000000016 */
[----:B------:R-:W-:Y:S01]  /*30d0*/  MOV R23, 0x3f210a14 ;  /* 0x3f210a1400177802 */ /* 0x000fe20000000f00 */
[C---:B------:R-:W-:Y:S01]  /*30e0*/  FFMA R7, R12.reuse, R7, R21 ;  /* 0x000000070c077223 */ /* 0x040fe20000000015 */
[----:B------:R-:W-:Y:S01]  /*30f0*/  MOV R21, 0x3f69b4f9 ;  /* 0x3f69b4f900157802 */ /* 0x000fe20000000f00 */
[----:B------:R-:W-:Y:S01]  /*3100*/  FFMA R20, R5, R20, R24 ;  /* 0x0000001405147223 */ /* 0x000fe20000000018 */
[----:B------:R-:W-:Y:S01]  /*3110*/  FFMA R8, R25, R8, R25 ;  /* 0x0000000819087223 */ /* 0x000fe20000000019 */
[----:B------:R-:W-:Y:S01]  /*3120*/  FFMA R19, R12, R7, R19 ;  /* 0x000000070c137223 */ /* 0x000fe20000000013 */
[----:B------:R-:W-:Y:S01]  /*3130*/  FADD R7, R27, 0.5 ;  /* 0x3f0000001b077421 */ /* 0x000fe20000000000 */
[----:B------:R-:W-:-:S02]  /*3140*/  FSEL R22, R21, -0.37612664699554443359, P0 ;  /* 0xbec093ac15167808 */ /* 0x000fc40000000000 */
[----:B------:R-:W-:Y:S01]  /*3150*/  FSEL R21, R21, -0.37612664699554443359, P1 ;  /* 0xbec093ac15157808 */ /* 0x000fe20000800000 */
[----:B------:R-:W-:Y:S01]  /*3160*/  FADD R7, R7, -R16 ;  /* 0x8000001007077221 */ /* 0x000fe20000000000 */
[----:B------:R-:W-:Y:S01]  /*3170*/  FSEL R24, R23, 0.12837915122509002686, P0 ;  /* 0x3e0375d317187808 */ /* 0x000fe20000000000 */
[----:B------:R-:W-:Y:S01]  /*3180*/  FFMA R20, R5, R20, R22 ;  /* 0x0000001405147223 */ /* 0x000fe20000000016 */
[----:B------:R-:W-:Y:S01]  /*3190*/  FSEL R23, R23, 0.12837915122509002686, P1 ;  /* 0x3e0375d317177808 */ /* 0x000fe20000800000 */
[----:B------:R-:W0:Y:S01]  /*31a0*/  FCHK P2, R7, R0 ;  /* 0x0000000007007302 */ /* 0x000e220000040000 */
        /* <DEDUP_REMOVED lines=14> */
[----:B------:R-:W-:Y:S05]  /*3290*/  CALL.REL.NOINC `($__internal_8_$__cuda_sm3x_div_rn_noftz_f32_slowpath) ;  /* 0x0000006000907944 */ /* 0x000fea0003c00000 */
[----:B------:R-:W-:-:S07]  /*32a0*/  MOV R8, R5 ;  /* 0x0000000500087202 */ /* 0x000fce0000000f00 */
.L_x_633:
[----:B------:R-:W-:Y:S05]  /*32b0*/  BSYNC.RECONVERGENT B2 ;  /* 0x0000000000027941 */ /* 0x000fea0003800200 */
.L_x_632:
        /* <DEDUP_REMOVED lines=21> */
[----:B------:R-:W-:Y:S05]  /*3410*/  CALL.REL.NOINC `($__internal_8_$__cuda_sm3x_div_rn_noftz_f32_slowpath) ;  /* 0x0000006000307944 */ /* 0x000fea0003c00000 */
[----:B------:R-:W-:-:S07]  /*3420*/  MOV R12, R5 ;  /* 0x00000005000c7202 */ /* 0x000fce0000000f00 */
.L_x_635:
[----:B------:R-:W-:Y:S05]  /*3430*/  BSYNC.RECONVERGENT B2 ;  /* 0x0000000000027941 */ /* 0x000fea0003800200 */
.L_x_634:
        /* <DEDUP_REMOVED lines=24> */
.L_x_646:
[----:B------:R-:W-:Y:S01]  /*35c0*/  I2FP.F32.U32 R12, R36 ;  /* 0x00000024000c7245 */ /* 0x000fe20000201000 */
[----:B------:R-:W-:Y:S01]  /*35d0*/  BSSY.RECONVERGENT B2, `(.L_x_636) ;  /* 0x0000058000027945 */ /* 0x000fe20003800200 */
[----:B------:R-:W-:Y:S02]  /*35e0*/  MOV R19, 0x38eb4c3a ;  /* 0x38eb4c3a00137802 */ /* 0x000fe40000000f00 */
[----:B------:R-:W-:Y:S01]  /*35f0*/  MOV R21, 0x3aae005b ;  /* 0x3aae005b00157802 */ /* 0x000fe20000000f00 */
[C---:B------:R-:W-:Y:S01]  /*3600*/  FADD R27, R12.reuse, -R17 ;  /* 0x800000110c1b7221 */ /* 0x040fe20000000000 */
[----:B------:R-:W-:Y:S01]  /*3610*/  MOV R23, 0x3c09919f ;  /* 0x3c09919f00177802 */ /* 0x000fe20000000f00 */
[----:B------:R-:W-:Y:S01]  /*3620*/  FADD R26, R12, 0.5 ;  /* 0x3f0000000c1a7421 */ /* 0x000fe20000000000 */
[----:B------:R-:W-:Y:S01]  /*3630*/  MOV R24, 0x3d24d99a ;  /* 0x3d24d99a00187802 */ /* 0x000fe20000000f00 */
[C---:B------:R-:W-:Y:S01]  /*3640*/  FADD R29, R27.reuse, 0.5 ;  /* 0x3f0000001b1d7421 */ /* 0x040fe20000000000 */
[----:B------:R-:W-:Y:S01]  /*3650*/  FADD R27, R27, -0.5 ;  /* 0xbf0000001b1b7421 */ /* 0x000fe20000000000 */
[----:B------:R-:W-:-:S02]  /*3660*/  MOV R25, 0x3f210a14 ;  /* 0x3f210a1400197802 */ /* 0x000fc40000000f00 */
[-C--:B------:R-:W-:Y:S01]  /*3670*/  FMUL R5, R29, R46.reuse ;  /* 0x0000002e1d057220 */ /* 0x080fe20000400000 */
[----:B------:R-:W-:Y:S01]  /*3680*/  FMUL R7, R27, R46 ;  /* 0x0000002e1b077220 */ /* 0x000fe20000400000 */
[----:B------:R-:W-:Y:S02]  /*3690*/  FSETP.GE.AND P3, PT, |R39|, 1.0029599666595458984, PT ;  /* 0x3f8060fe2700780b */ /* 0x000fe40003f66200 */
[C---:B------:R-:W-:Y:S01]  /*36a0*/  FMUL R20, R5.reuse, R5 ;  /* 0x0000000505147220 */ /* 0x040fe20000400000 */
[----:B------:R-:W-:Y:S01]  /*36b0*/  FSETP.GE.AND P0, PT, |R5|, 1.0029599666595458984, PT ;  /* 0x3f8060fe0500780b */ /* 0x000fe20003f06200 */
[C---:B------:R-:W-:Y:S01]  /*36c0*/  FMUL R8, R7.reuse, R7 ;  /* 0x0000000707087220 */ /* 0x040fe20000400000 */
[----:B------:R-:W-:Y:S02]  /*36d0*/  FSETP.GE.AND P1, PT, |R7|, 1.0029599666595458984, PT ;  /* 0x3f8060fe0700780b */ /* 0x000fe40003f26200 */
[----:B------:R-:W-:Y:S02]  /*36e0*/  FSEL R20, |R5|, R20, P0 ;  /* 0x0000001405147208 */ /* 0x000fe40000000200 */
[----:B------:R-:W-:-:S02]  /*36f0*/  FSEL R11, R19, 8.4834944573231041431e-05, P0 ;  /* 0x38b1e96a130b7808 */ /* 0x000fc40000000000 */
[----:B------:R-:W-:Y:S02]  /*3700*/  FSEL R13, -R21, -0.00082130916416645050049, P0 ;  /* 0xba574d20150d7808 */ /* 0x000fe40000000100 */
[----:B------:R-:W-:Y:S02]  /*3710*/  FSEL R19, R19, 8.4834944573231041431e-05, P1 ;  /* 0x38b1e96a13137808 */ /* 0x000fe40000800000 */
[----:B------:R-:W-:Y:S01]  /*3720*/  FSEL R21, -R21, -0.00082130916416645050049, P1 ;  /* 0xba574d2015157808 */ /* 0x000fe20000800100 */
[----:B------:R-:W-:Y:S01]  /*3730*/  FFMA R11, R20, R11, R13 ;  /* 0x0000000b140b7223 */ /* 0x000fe2000000000d */
[----:B------:R-:W-:Y:S02]  /*3740*/  FSEL R8, |R7|, R8, P1 ;  /* 0x0000000807087208 */ /* 0x000fe40000800200 */
[C---:B------:R-:W-:Y:S02]  /*3750*/  FSEL R22, R23.reuse, 0.0052134888246655464172, P0 ;  /* 0x3baad5ea17167808 */ /* 0x040fe40000000000 */
[----:B------:R-:W-:Y:S01]  /*3760*/  FSEL R13, -R24, -0.026868773624300956726, P0 ;  /* 0xbcdc1be7180d7808 */ /* 0x000fe20000000100 */
[----:B------:R-:W-:Y:S01]  /*3770*/  FFMA R19, R8, R19, R21 ;  /* 0x0000001308137223 */ /* 0x000fe20000000015 */
[----:B------:R-:W-:Y:S01]  /*3780*/  FSEL R21, R23, 0.0052134888246655464172, P1 ;  /* 0x3baad5ea17157808 */ /* 0x000fe20000800000 */
[----:B------:R-:W-:Y:S01]  /*3790*/  FFMA R11, R20, R11, R22 ;  /* 0x0000000b140b7223 */ /* 0x000fe20000000016 */
[----:B------:R-:W-:-:S02]  /*37a0*/  MOV R22, 0x3e235519 ;  /* 0x3e23551900167802 */ /* 0x000fc40000000f00 */
[----:B------:R-:W-:Y:S01]  /*37b0*/  FSEL R23, -R24, -0.026868773624300956726, P1 ;  /* 0xbcdc1be718177808 */ /* 0x000fe20000800100 */
[----:B------:R-:W-:Y:S01]  /*37c0*/  FFMA R19, R8, R19, R21 ;  /* 0x0000001308137223 */ /* 0x000fe20000000015 */
[----:B------:R-:W-:Y:S01]  /*37d0*/  FFMA R11, R20, R11, R13 ;  /* 0x0000000b140b7223 */ /* 0x000fe2000000000d */
[----:B------:R-:W-:Y:S02]  /*37e0*/  MOV R24, 0x3f69b4f9 ;  /* 0x3f69b4f900187802 */ /* 0x000fe40000000f00 */
[----:B------:R-:W-:Y:S01]  /*37f0*/  FSEL R13, R22, 0.11284004896879196167, P0 ;  /* 0x3de718af160d7808 */ /* 0x000fe20000000000 */
[----:B------:R-:W-:Y:S01]  /*3800*/  FFMA R23, R8, R19, R23 ;  /* 0x0000001308177223 */ /* 0x000fe20000000017 */
[----:B------:R-:W-:Y:S02]  /*3810*/  FSEL R19, R24, -0.37612664699554443359, P0 ;  /* 0xbec093ac18137808 */ /* 0x000fe40000000000 */
[----:B------:R-:W-:Y:S01]  /*3820*/  FSEL R21, R22, 0.11284004896879196167, P1 ;  /* 0x3de718af16157808 */ /* 0x000fe20000800000 */
[----:B------:R-:W-:Y:S01]  /*3830*/  FFMA R13, R20, R11, R13 ;  /* 0x0000000b140d7223 */ /* 0x000fe2000000000d */
[----:B------:R-:W-:-:S02]  /*3840*/  FSEL R22, R25, 0.12837915122509002686, P0 ;  /* 0x3e0375d319167808 */ /* 0x000fc40000000000 */
[----:B------:R-:W-:Y:S01]  /*3850*/  FSETP.GE.AND P2, PT, |R40|, 1.0029599666595458984, PT ;  /* 0x3f8060fe2800780b */ /* 0x000fe20003f46200 */
[----:B------:R-:W-:Y:S01]  /*3860*/  FFMA R13, R20, R13, R19 ;  /* 0x0000000d140d7223 */ /* 0x000fe20000000013 */
[----:B------:R-:W-:Y:S01]  /*3870*/  FFMA R21, R8, R23, R21 ;  /* 0x0000001708157223 */ /* 0x000fe20000000015 */
[----:B------:R-:W-:Y:S02]  /*3880*/  FSEL R23, R24, -0.37612664699554443359, P1 ;  /* 0xbec093ac18177808 */ /* 0x000fe40000800000 */
[C---:B------:R-:W-:Y:S01]  /*3890*/  FFMA R22, R20.reuse, R13, R22 ;  /* 0x0000000d14167223 */ /* 0x040fe20000000016 */
[----:B------:R-:W-:Y:S01]  /*38a0*/  FSEL R19, -R20, R5, P0 ;  /* 0x0000000514137208 */ /* 0x000fe20000000100 */
[----:B------:R-:W0:Y:S01]  /*38b0*/  @P3 MUFU.EX2 R13, R37 ;  /* 0x00000025000d3308 */ /* 0x000e220000000800 */
[----:B------:R-:W-:Y:S01]  /*38c0*/  FSEL R20, R25, 0.12837915122509002686, P1 ;  /* 0x3e0375d319147808 */ /* 0x000fe20000800000 */
[C---:B------:R-:W-:Y:S01]  /*38d0*/  FFMA R21, R8.reuse, R21, R23 ;  /* 0x0000001508157223 */ /* 0x040fe20000000017 */
[----:B------:R-:W-:Y:S01]  /*38e0*/  FSEL R23, -R8, R7, P1 ;  /* 0x0000000708177208 */ /* 0x000fe20000800100 */
[----:B------:R-:W-:-:S02]  /*38f0*/  FFMA R19, R22, R19, R19 ;  /* 0x0000001316137223 */ /* 0x000fc40000000013 */
[----:B------:R-:W-:Y:S02]  /*3900*/  FFMA R20, R8, R21, R20 ;  /* 0x0000001508147223 */ /* 0x000fe40000000014 */
[----:B------:R-:W1:Y:S01]  /*3910*/  @P0 MUFU.EX2 R8, R19 ;  /* 0x0000001300080308 */ /* 0x000e620000000800 */
[----:B------:R-:W2:Y:S01]  /*3920*/  LDC R21, c[0x0][0x38c] ;  /* 0x0000e300ff157b82 */ /* 0x000ea20000000800 */
[----:B------:R-:W-:Y:S01]  /*3930*/  FFMA R22, R20, R23, R23 ;  /* 0x0000001714167223 */ /* 0x000fe20000000017 */
[----:B------:R-:W-:-:S05]  /*3940*/  MOV R23, R38 ;  /* 0x0000002600177202 */ /* 0x000fca0000000f00 */
[----:B------:R-:W3:Y:S01]  /*3950*/  @P1 MUFU.EX2 R20, R22 ;  /* 0x0000001600141308 */ /* 0x000ee20000000800 */
[----:B0-----:R-:W-:Y:S01]  /*3960*/  @P3 FADD R24, -R13, 1 ;  /* 0x3f8000000d183421 */ /* 0x001fe20000000100 */
[----:B------:R-:W-:-:S06]  /*3970*/  FADD R13, R26, -R17 ;  /* 0x800000111a0d7221 */ /* 0x000fcc0000000000 */
[----:B------:R-:W0:Y:S01]  /*3980*/  @P2 MUFU.EX2 R11, R38 ;  /* 0x00000026000b2308 */ /* 0x000e220000000800 */
[----:B-1----:R-:W-:-:S05]  /*3990*/  @P0 FADD R8, -R8, 1 ;  /* 0x3f80000008080421 */ /* 0x002fca0000000100 */
[----:B------:R-:W-:Y:S02]  /*39a0*/  @P0 LOP3.LUT R19, R8, 0x80000000, R5, 0xb8, !PT ;  /* 0x8000000008130812 */ /* 0x000fe400078eb805 */
[----:B------:R-:W1:Y:S01]  /*39b0*/  MUFU.RCP R25, R0 ;  /* 0x0000000000197308 */ /* 0x000e620000001000 */
[----:B---3--:R-:W-:Y:S01]  /*39c0*/  @P1 FADD R20, -R20, 1 ;  /* 0x3f80000014141421 */ /* 0x008fe20000000100 */
[----:B------:R-:W-:Y:S01]  /*39d0*/  MOV R8, R37 ;  /* 0x0000002500087202 */ /* 0x000fe20000000f00 */
[----:B--2---:R-:W-:Y:S01]  /*39e0*/  IMAD R21, R21, UR6, R36 ;  /* 0x0000000615157c24 */ /* 0x004fe2000f8e0224 */
[----:B------:R-:W-:Y:S02]  /*39f0*/  @P3 LOP3.LUT R8, R24, 0x80000000, R39, 0xb8, !PT ;  /* 0x8000000018083812 */ /* 0x000fe400078eb827 */
[----:B------:R-:W-:Y:S01]  /*3a00*/  @P1 LOP3.LUT R22, R20, 0x80000000, R7, 0xb8, !PT ;  /* 0x8000000014161812 */ /* 0x000fe200078eb807 */
[----:B------:R-:W-:Y:S01]  /*3a10*/  IMAD.WIDE.U32 R56, R21, 0x4, R2 ;  /* 0x0000000415387825 */ /* 0x000fe200078e0002 */
[----:B------:R-:W2:Y:S03]  /*3a20*/  FCHK P0, R13, R0 ;  /* 0x000000000d007302 */ /* 0x000ea60000000000 */
[----:B0-----:R-:W-:-:S05]  /*3a30*/  @P2 FADD R11, -R11, 1 ;  /* 0x3f8000000b0b2421 */ /* 0x001fca0000000100 */
[----:B------:R-:W-:Y:S01]  /*3a40*/  @P2 LOP3.LUT R23, R11, 0x80000000, R40, 0xb8, !PT ;  /* 0x800000000b172812 */ /* 0x000fe200078eb828 */
[----:B------:R-:W-:Y:S01]  /*3a50*/  FADD R11, -R22, R19 ;  /* 0x00000013160b7221 */ /* 0x000fe20000000100 */
[----:B-1----:R-:W-:-:S03]  /*3a60*/  FFMA R28, R25, -R0, 1 ;  /* 0x3f800000191c7423 */ /* 0x002fc60000000800 */
        /* <DEDUP_REMOVED lines=9> */
[----:B--2---:R-:W-:Y:S06]  /*3b00*/  @!P0 BRA `(.L_x_637) ;  /* 0x0000000000108947 */ /* 0x004fec0003800000 */
[----:B------:R-:W-:Y:S02]  /*3b10*/  MOV R23, R13 ;  /* 0x0000000d00177202 */ /* 0x000fe40000000f00 */
[----:B------:R-:W-:Y:S02]  /*3b20*/  MOV R5, R0 ;  /* 0x0000000000057202 */ /* 0x000fe40000000f00 */
[----:B------:R-:W-:-:S07]  /*3b30*/  MOV R20, 0x3b50 ;  /* 0x00003b5000147802 */ /* 0x000fce0000000f00 */
[----:B------:R-:W-:Y:S05]  /*3b40*/  CALL.REL.NOINC `($__internal_8_$__cuda_sm3x_div_rn_noftz_f32_slowpath) ;  /* 0x0000005800647944 */ /* 0x000fea0003c00000 */
.L_x_637:
[----:B------:R-:W-:Y:S05]  /*3b50*/  BSYNC.RECONVERGENT B2 ;  /* 0x0000000000027941 */ /* 0x000fea0003800200 */
.L_x_636:
[----:B------:R-:W-:Y:S01]  /*3b60*/  FMUL R20, R5, -0.5 ;  /* 0xbf00000005147820 */ /* 0x000fe20000400000 */
[----:B------:R-:W0:Y:S01]  /*3b70*/  MUFU.RCP R19, R0 ;  /* 0x0000000000137308 */ /* 0x000e220000001000 */
[----:B------:R-:W-:Y:S02]  /*3b80*/  BSSY.RECONVERGENT B2, `(.L_x_638) ;  /* 0x0000015000027945 */ /* 0x000fe40003800200 */
[----:B------:R-:W-:-:S04]  /*3b90*/  FMUL R20, R20, R5 ;  /* 0x0000000514147220 */ /* 0x000fc80000400000 */
[----:B------:R-:W-:Y:S01]  /*3ba0*/  FMUL R5, R20, 1.4426950216293334961 ;  /* 0x3fb8aa3b14057820 */ /* 0x000fe20000400000 */
[----:B------:R-:W-:-:S04]  /*3bb0*/  FADD R20, R12, -0.5 ;  /* 0xbf0000000c147421 */ /* 0x000fc80000000000 */
[----:B------:R-:W-:Y:S01]  /*3bc0*/  FSETP.GEU.AND P1, PT, R5, -126, PT ;  /* 0xc2fc00000500780b */ /* 0x000fe20003f2e000 */
[----:B------:R-:W-:-:S04]  /*3bd0*/  FADD R7, R20, -R17 ;  /* 0x8000001114077221 */ /* 0x000fc80000000000 */
[----:B------:R-:W-:Y:S01]  /*3be0*/  FCHK P0, R7, R0 ;  /* 0x0000000007007302 */ /* 0x000fe20000000000 */
[----:B0-----:R-:W-:-:S04]  /*3bf0*/  FFMA R22, R19, -R0, 1 ;  /* 0x3f80000013167423 */ /* 0x001fc80000000800 */
[----:B------:R-:W-:-:S03]  /*3c00*/  FFMA R20, R19, R22, R19 ;  /* 0x0000001613147223 */ /* 0x000fc60000000013 */
        /* <DEDUP_REMOVED lines=12> */
.L_x_639:
[----:B------:R-:W-:Y:S05]  /*3cd0*/  BSYNC.RECONVERGENT B2 ;  /* 0x0000000000027941 */ /* 0x000fea0003800200 */
.L_x_638:
[----:B------:R-:W-:Y:S01]  /*3ce0*/  FMUL R20, R19, -0.5 ;  /* 0xbf00000013147820 */ /* 0x000fe20000400000 */
[----:B------:R-:W-:Y:S01]  /*3cf0*/  FMUL R24, R27, R27 ;  /* 0x0000001b1b187220 */ /* 0x000fe20000400000 */
[----:B------:R-:W-:Y:S01]  /*3d00*/  FMUL R22, R29, R29 ;  /* 0x0000001d1d167220 */ /* 0x000fe20000400000 */
[----:B------:R-:W-:Y:S01]  /*3d10*/  FMUL R31, R33, R11 ;  /* 0x0000000b211f7220 */ /* 0x000fe20000400000 */
[----:B------:R-:W-:Y:S01]  /*3d20*/  FMUL R20, R20, R19 ;  /* 0x0000001314147220 */ /* 0x000fe20000400000 */
[----:B------:R-:W-:Y:S01]  /*3d30*/  FMUL R21, R27, R24 ;  /* 0x000000181b157220 */ /* 0x000fe20000400000 */
[----:B------:R-:W-:Y:S01]  /*3d40*/  FMUL R19, R29, R22 ;  /* 0x000000161d137220 */ /* 0x000fe20000400000 */
[----:B------:R-:W-:Y:S01]  /*3d50*/  FMUL R26, R32, R11 ;  /* 0x0000000b201a7220 */ /* 0x000fe20000400000 */
[----:B------:R-:W-:Y:S01]  /*3d60*/  FMUL R5, R20, 1.4426950216293334961 ;  /* 0x3fb8aa3b14057820 */ /* 0x000fe20000400000 */
[----:B------:R-:W-:Y:S04]  /*3d70*/  BSSY.RECONVERGENT B2, `(.L_x_640) ;  /* 0x000003f000027945 */ /* 0x000fe80003800200 */
[----:B------:R-:W-:-:S13]  /*3d80*/  FSETP.GEU.AND P0, PT, R5, -126, PT ;  /* 0xc2fc00000500780b */ /* 0x000fda0003f0e000 */
[----:B------:R-:W-:-:S04]  /*3d90*/  @!P0 FMUL R5, R5, 0.5 ;  /* 0x3f00000005058820 */ /* 0x000fc80000400000 */
[----:B------:R-:W0:Y:S02]  /*3da0*/  MUFU.EX2 R20, R5 ;  /* 0x0000000500147308 */ /* 0x000e240000000800 */
[----:B0-----:R-:W-:Y:S01]  /*3db0*/  @!P0 FMUL R20, R20, R20 ;  /* 0x0000001414148220 */ /* 0x001fe20000400000 */
[----:B------:R-:W-:-:S03]  /*3dc0*/  FSETP.GT.AND P0, PT, R30, 0.0099999997764825820923, PT ;  /* 0x3c23d70a1e00780b */ /* 0x000fc60003f04000 */
[----:B------:R-:W-:Y:S01]  /*3dd0*/  FMUL R22, R27, R20 ;  /* 0x000000141b167220 */ /* 0x000fe20000400000 */
[----:B------:R-:W-:-:S03]  /*3de0*/  FMUL R21, R20, R21 ;  /* 0x0000001514157220 */ /* 0x000fc60000400000 */
[----:B------:R-:W-:Y:S01]  /*3df0*/  FFMA R22, R29, R12, -R22 ;  /* 0x0000000c1d167223 */ /* 0x000fe20000000816 */
[----:B------:R-:W-:Y:S01]  /*3e00*/  FFMA R24, R12, R19, -R21 ;  /* 0x000000130c187223 */ /* 0x000fe20000000815 */
[----:B------:R-:W-:Y:S02]  /*3e10*/  FFMA R29, R31, R42, -R26 ;  /* 0x0000002a1f1d7223 */ /* 0x000fe4000000081a */
[----:B------:R-:W-:Y:S01]  /*3e20*/  FMUL R5, R22, R43 ;  /* 0x0000002b16057220 */ /* 0x000fe20000400000 */
[----:B------:R-:W-:Y:S01]  /*3e30*/  FMUL R19, R24, R41 ;  /* 0x0000002918137220 */ /* 0x000fe20000400000 */
[----:B------:R-:W-:Y:S01]  /*3e40*/  FMUL R22, R7, R20 ;  /* 0x0000001407167220 */ /* 0x000fe20000400000 */
[----:B------:R-:W-:Y:S01]  /*3e50*/  FADD R20, R12, -R20 ;  /* 0x800000140c147221 */ /* 0x000fe20000000000 */
[C---:B------:R-:W-:Y:S01]  /*3e60*/  FMUL R5, R8.reuse, R5 ;  /* 0x0000000508057220 */ /* 0x040fe20000400000 */
[----:B------:R-:W-:Y:S01]  /*3e70*/  FMUL R24, R8, R19 ;  /* 0x0000001308187220 */ /* 0x000fe20000400000 */
[----:B------:R-:W-:Y:S01]  /*3e80*/  FFMA R13, R13, R12, -R22 ;  /* 0x0000000c0d0d7223 */ /* 0x000fe20000000816 */
[----:B------:R-:W-:Y:S01]  /*3e90*/  FMUL R12, R35, R11 ;  /* 0x0000000b230c7220 */ /* 0x000fe20000400000 */
[C---:B------:R-:W-:Y:S01]  /*3ea0*/  FADD R31, R5.reuse, R31 ;  /* 0x0000001f051f7221 */ /* 0x040fe20000000000 */
[----:B------:R-:W-:Y:S01]  /*3eb0*/  FFMA R24, R5, R42, -R24 ;  /* 0x0000002a05187223 */ /* 0x000fe20000000818 */
[----:B------:R-:W-:Y:S01]  /*3ec0*/  FMUL R13, R13, R44 ;  /* 0x0000002c0d0d7220 */ /* 0x000fe20000400000 */
[----:B------:R-:W-:-:S02]  /*3ed0*/  FMUL R5, R20, R45 ;  /* 0x0000002d14057220 */ /* 0x000fc40000400000 */
[----:B------:R-:W-:Y:S01]  /*3ee0*/  FADD R29, R24, R29 ;  /* 0x0000001d181d7221 */ /* 0x000fe20000000000 */
[C---:B------:R-:W-:Y:S01]  /*3ef0*/  FMUL R27, R8.reuse, R13 ;  /* 0x0000000d081b7220 */ /* 0x040fe20000400000 */
[----:B------:R-:W-:Y:S01]  /*3f00*/  FMUL R28, R8, R5 ;  /* 0x00000005081c7220 */ /* 0x000fe20000400000 */
[----:B------:R-:W-:Y:S01]  /*3f10*/  FMUL R13, R11, R8 ;  /* 0x000000080b0d7220 */ /* 0x000fe20000400000 */
[----:B------:R-:W-:Y:S02]  /*3f20*/  HFMA2 R8, -RZ, RZ, 0, 0 ;  /* 0x00000000ff087431 */ /* 0x000fe400000001ff */
[----:B------:R-:W-:Y:S01]  /*3f30*/  FMUL R11, R34, R11 ;  /* 0x0000000b220b7220 */ /* 0x000fe20000400000 */
[----:B------:R-:W-:Y:S01]  /*3f40*/  MOV R5, RZ ;  /* 0x000000ff00057202 */ /* 0x000fe20000000f00 */
[----:B------:R-:W-:Y:S06]  /*3f50*/  @!P0 BRA `(.L_x_641) ;  /* 0x0000000000808947 */ /* 0x000fec0003800000 */
[----:B------:R-:W2:Y:S01]  /*3f60*/  LDG.E R7, desc[UR10][R56.64] ;  /* 0x0000000a38077981 */ /* 0x000ea2000c1e1900 */
[----:B------:R-:W-:Y:S01]  /*3f70*/  FMUL R20, R30, R30 ;  /* 0x0000001e1e147220 */ /* 0x000fe20000400000 */
[----:B------:R-:W-:Y:S03]  /*3f80*/  BSSY.RECONVERGENT B3, `(.L_x_642) ;  /* 0x000000e000037945 */ /* 0x000fe60003800200 */
[----:B------:R-:W0:Y:S02]  /*3f90*/  MUFU.RCP R5, R20 ;  /* 0x0000001400057308 */ /* 0x000e240000001000 */
[----:B0-----:R-:W-:-:S04]  /*3fa0*/  FFMA R8, -R20, R5, 1 ;  /* 0x3f80000014087423 */ /* 0x001fc80000000105 */
[----:B------:R-:W-:Y:S02]  /*3fb0*/  FFMA R8, R5, R8, R5 ;  /* 0x0000000805087223 */ /* 0x000fe40000000005 */
[----:B--2---:R-:W0:Y:S02]  /*3fc0*/  FCHK P0, R7, R20 ;  /* 0x0000001407007302 */ /* 0x004e240000000000 */
[----:B------:R-:W-:-:S04]  /*3fd0*/  FFMA R5, R7, R8, RZ ;  /* 0x0000000807057223 */ /* 0x000fc800000000ff */
[----:B------:R-:W-:-:S04]  /*3fe0*/  FFMA R19, -R20, R5, R7 ;  /* 0x0000000514137223 */ /* 0x000fc80000000107 */
[----:B------:R-:W-:Y:S01]  /*3ff0*/  FFMA R8, R8, R19, R5 ;  /* 0x0000001308087223 */ /* 0x000fe20000000005 */
[----:B0-----:R-:W-:Y:S06]  /*4000*/  @!P0 BRA `(.L_x_643) ;  /* 0x0000000000148947 */ /* 0x001fec0003800000 */
[----:B------:R-:W-:Y:S02]  /*4010*/  MOV R5, R20 ;  /* 0x0000001400057202 */ /* 0x000fe40000000f00 */
[----:B------:R-:W-:Y:S02]  /*4020*/  MOV R23, R7 ;  /* 0x0000000700177202 */ /* 0x000fe40000000f00 */
[----:B------:R-:W-:-:S07]  /*4030*/  MOV R20, 0x4050 ;  /* 0x0000405000147802 */ /* 0x000fce0000000f00 */
[----:B------:R-:W-:Y:S05]  /*4040*/  CALL.REL.NOINC `($__internal_8_$__cuda_sm3x_div_rn_noftz_f32_slowpath) ;  /* 0x0000005400247944 */ /* 0x000fea0003c00000 */
[----:B------:R-:W-:-:S07]  /*4050*/  MOV R8, R5 ;  /* 0x0000000500087202 */ /* 0x000fce0000000f00 */
.L_x_643:
[----:B------:R-:W-:Y:S05]  /*4060*/  BSYNC.RECONVERGENT B3 ;  /* 0x0000000000037941 */ /* 0x000fea0003800200 */
.L_x_642:
        /* <DEDUP_REMOVED lines=13> */
.L_x_645:
[----:B------:R-:W-:Y:S05]  /*4140*/  BSYNC.RECONVERGENT B3 ;  /* 0x0000000000037941 */ /* 0x000fea0003800200 */
.L_x_644:
[----:B------:R-:W-:-:S07]  /*4150*/  FADD R5, R5, -1 ;  /* 0xbf80000005057421 */ /* 0x000fce0000000000 */
.L_x_641:
[----:B------:R-:W-:Y:S05]  /*4160*/  BSYNC.RECONVERGENT B2 ;  /* 0x0000000000027941 */ /* 0x000fea0003800200 */
.L_x_640:
[----:B------:R-:W-:Y:S01]  /*4170*/  IADD3 R36, PT, PT, R36, 0x1, RZ ;  /* 0x0000000124247810 */ /* 0x000fe20007ffe0ff */
[----:B------:R-:W-:Y:S01]  /*4180*/  FMUL R7, R12, R12 ;  /* 0x0000000c0c077220 */ /* 0x000fe20000400000 */
[----:B------:R-:W-:Y:S02]  /*4190*/  FMNMX R8, R8, 1000000, PT ;  /* 0x4974240008087809 */ /* 0x000fe40003800000 */
[----:B------:R-:W-:Y:S01]  /*41a0*/  FMNMX R20, R5, 1000000, PT ;  /* 0x4974240005147809 */ /* 0x000fe20003800000 */
[----:B------:R-:W-:Y:S01]  /*41b0*/  FMUL R5, R28, R28 ;  /* 0x0000001c1c057220 */ /* 0x000fe20000400000 */
[----:B------:R-:W-:-:S03]  /*41c0*/  ISETP.NE.AND P0, PT, R36, UR7, PT ;  /* 0x0000000724007c0c */ /* 0x000fc6000bf05270 */
[----:B------:R-:W-:Y:S01]  /*41d0*/  FMUL R22, R8, R5 ;  /* 0x0000000508167220 */ /* 0x000fe20000400000 */
[CC--:B------:R-:W-:Y:S01]  /*41e0*/  FFMA R6, R31.reuse, R20.reuse, R6 ;  /* 0x000000141f067223 */ /* 0x0c0fe20000000006 */
[----:B------:R-:W-:Y:S01]  /*41f0*/  FMUL R31, R31, R31 ;  /* 0x0000001f1f1f7220 */ /* 0x000fe20000400000 */
[-C--:B------:R-:W-:Y:S01]  /*4200*/  FFMA R51, R13, R20.reuse, R51 ;  /* 0x000000140d337223 */ /* 0x080fe20000000033 */
[-C--:B------:R-:W-:Y:S01]  /*4210*/  FFMA R54, R12, R20.reuse, R54 ;  /* 0x000000140c367223 */ /* 0x080fe20000000036 */
[-C--:B------:R-:W-:Y:S01]  /*4220*/  FFMA R27, R27, R20.reuse, -R22 ;  /* 0x000000141b1b7223 */ /* 0x080fe20000000816 */
[----:B------:R-:W-:Y:S01]  /*4230*/  FMUL R13, R13, R13 ;  /* 0x0000000d0d0d7220 */ /* 0x000fe20000400000 */
[-C--:B------:R-:W-:Y:S01]  /*4240*/  FMUL R5, RZ, R20.reuse ;  /* 0x00000014ff057220 */ /* 0x080fe20000400000 */
[C---:B------:R-:W-:Y:S01]  /*4250*/  FMUL R12, R8.reuse, R7 ;  /* 0x00000007080c7220 */ /* 0x040fe20000400000 */
[----:B------:R-:W-:Y:S01]  /*4260*/  FMUL R22, R8, R31 ;  /* 0x0000001f08167220 */ /* 0x000fe20000400000 */
[-C--:B------:R-:W-:Y:S01]  /*4270*/  FFMA R53, R28, R20.reuse, R53 ;  /* 0x000000141c357223 */ /* 0x080fe20000000035 */
[C-C-:B------:R-:W-:Y:S01]  /*4280*/  FFMA R13, -R8.reuse, R13, R5.reuse ;  /* 0x0000000d080d7223 */ /* 0x140fe20000000105 */
[-C--:B------:R-:W-:Y:S01]  /*4290*/  FFMA R12, R11, R20.reuse, -R12 ;  /* 0x000000140b0c7223 */ /* 0x080fe2000000080c */
[----:B------:R-:W-:Y:S01]  /*42a0*/  FFMA R22, R29, R20, -R22 ;  /* 0x000000141d167223 */ /* 0x000fe20000000816 */
[----:B------:R-:W-:Y:S01]  /*42b0*/  FADD R8, -R8, R5 ;  /* 0x0000000508087221 */ /* 0x000fe20000000100 */
[----:B------:R-:W-:Y:S01]  /*42c0*/  FADD R52, R20, R52 ;  /* 0x0000003414347221 */ /* 0x000fe20000000000 */
[----:B------:R-:W-:Y:S01]  /*42d0*/  FADD R50, R27, R50 ;  /* 0x000000321b327221 */ /* 0x000fe20000000000 */
[----:B------:R-:W-:Y:S01]  /*42e0*/  FADD R49, R12, R49 ;  /* 0x000000310c317221 */ /* 0x000fe20000000000 */
[----:B------:R-:W-:Y:S01]  /*42f0*/  FADD R48, R13, R48 ;  /* 0x000000300d307221 */ /* 0x000fe20000000000 */
[----:B------:R-:W-:Y:S01]  /*4300*/  FADD R47, R8, R47 ;  /* 0x0000002f082f7221 */ /* 0x000fe20000000000 */
[----:B------:R-:W-:Y:S01]  /*4310*/  FADD R9, R22, R9 ;  /* 0x0000000916097221 */ /* 0x000fe20000000000 */
[----:B------:R-:W-:Y:S06]  /*4320*/  @P0 BRA `(.L_x_646) ;  /* 0xfffffff000a40947 */ /* 0x000fec000383ffff */
[----:B------:R-:W-:Y:S05]  /*4330*/  BRA.U UP0, `(.L_x_647) ;  /* 0xffffffe900c87547 */ /* 0x000fea000b83ffff */
.L_x_609:
        /* <DEDUP_REMOVED lines=16> */
.L_x_650:
[----:B------:R-:W-:Y:S05]  /*4440*/  BSYNC.RECONVERGENT B2 ;  /* 0x0000000000027941 */ /* 0x000fea0003800200 */
.L_x_649:
        /* <DEDUP_REMOVED lines=16> */
.L_x_652:
[----:B------:R-:W-:Y:S05]  /*4550*/  BSYNC.RECONVERGENT B2 ;  /* 0x0000000000027941 */ /* 0x000fea0003800200 */
.L_x_651:
        /* <DEDUP_REMOVED lines=17> */
.L_x_654:
[----:B------:R-:W-:Y:S05]  /*4670*/  BSYNC.RECONVERGENT B2 ;  /* 0x0000000000027941 */ /* 0x000fea0003800200 */
.L_x_653:
[----:B------:R-:W0:Y:S01]  /*4680*/  MUFU.RCP R12, R47 ;  /* 0x0000002f000c7308 */ /* 0x000e220000001000 */
[----:B------:R-:W-:Y:S01]  /*4690*/  HFMA2 R13, -RZ, RZ, 3.140625, 0 ;  /* 0x42480000ff0d7431 */ /* 0x000fe200000001ff */
[C---:B------:R-:W-:Y:S01]  /*46a0*/  FSETP.GT.AND P1, PT, R11.reuse, -100, PT ;  /* 0xc2c800000b00780b */ /* 0x040fe20003f24000 */
[C---:B------:R-:W-:Y:S01]  /*46b0*/  FMUL R20, R11.reuse, 0.5 ;  /* 0x3f0000000b147820 */ /* 0x040fe20000400000 */
[----:B------:R-:W-:Y:S01]  /*46c0*/  FSETP.GEU.AND P2, PT, R11, 100, PT ;  /* 0x42c800000b00780b */ /* 0x000fe20003f4e000 */
[----:B------:R-:W-:Y:S03]  /*46d0*/  BSSY.RECONVERGENT B2, `(.L_x_655) ;  /* 0x000000f000027945 */ /* 0x000fe60003800200 */
[----:B------:R-:W1:Y:S01]  /*46e0*/  FCHK P0, R52, R47 ;  /* 0x0000002f34007302 */ /* 0x000e620000000000 */
[----:B0-----:R-:W-:-:S04]  /*46f0*/  FFMA R5, R12, -R47, 1 ;  /* 0x3f8000000c057423 */ /* 0x001fc8000000082f */
[----:B------:R-:W-:Y:S01]  /*4700*/  FFMA R5, R12, R5, R12 ;  /* 0x000000050c057223 */ /* 0x000fe2000000000c */
[----:B------:R-:W-:-:S03]  /*4710*/  FSEL R12, -R13, 50, !P2 ;  /* 0x424800000d0c7808 */ /* 0x000fc60005000100 */
[----:B------:R-:W-:Y:S01]  /*4720*/  FFMA R22, R5, R52, RZ ;  /* 0x0000003405167223 */ /* 0x000fe200000000ff */
[----:B------:R-:W-:-:S03]  /*4730*/  FSEL R11, R12, -50, P1 ;  /* 0xc24800000c0b7808 */ /* 0x000fc60000800000 */
[----:B------:R-:W-:Y:S01]  /*4740*/  FFMA R12, R22, -R47, R52 ;  /* 0x8000002f160c7223 */ /* 0x000fe20000000034 */
[----:B------:R-:W-:-:S03]  /*4750*/  @P1 FSEL R11, R20, R11, !P2 ;  /* 0x0000000b140b1208 */ /* 0x000fc60005000000 */
[----:B------:R-:W-:Y:S01]  /*4760*/  FFMA R5, R5, R12, R22 ;  /* 0x0000000c05057223 */ /* 0x000fe20000000016 */
[----:B-1----:R-:W-:Y:S06]  /*4770*/  @!P0 BRA `(.L_x_656) ;  /* 0x0000000000108947 */ /* 0x002fec0003800000 */
[----:B------:R-:W-:Y:S02]  /*4780*/  MOV R23, R52 ;  /* 0x0000003400177202 */ /* 0x000fe40000000f00 */
[----:B------:R-:W-:Y:S02]  /*4790*/  MOV R5, R47 ;  /* 0x0000002f00057202 */ /* 0x000fe40000000f00 */
[----:B------:R-:W-:-:S07]  /*47a0*/  MOV R20, 0x47c0 ;  /* 0x000047c000147802 */ /* 0x000fce0000000f00 */
[----:B------:R-:W-:Y:S05]  /*47b0*/  CALL.REL.NOINC `($__internal_8_$__cuda_sm3x_div_rn_noftz_f32_slowpath) ;  /* 0x0000004c00487944 */ /* 0x000fea0003c00000 */
.L_x_656:
[----:B------:R-:W-:Y:S05]  /*47c0*/  BSYNC.RECONVERGENT B2 ;  /* 0x0000000000027941 */ /* 0x000fea0003800200 */
.L_x_655:
[----:B------:R-:W0:Y:S01]  /*47d0*/  MUFU.RCP R12, R9 ;  /* 0x00000009000c7308 */ /* 0x000e220000001000 */
[C---:B------:R-:W-:Y:S01]  /*47e0*/  FSETP.GT.AND P1, PT, R5.reuse, -2, PT ;  /* 0xc00000000500780b */ /* 0x040fe20003f24000 */
[----:B------:R-:W-:Y:S01]  /*47f0*/  BSSY.RECONVERGENT B2, `(.L_x_657) ;  /* 0x000000e000027945 */ /* 0x000fe20003800200 */
[----:B------:R-:W-:-:S05]  /*4800*/  FMNMX R5, R5, 2, PT ;  /* 0x4000000005057809 */ /* 0x000fca0003800000 */
[----:B------:R-:W1:Y:S01]  /*4810*/  FCHK P0, R6, R9 ;  /* 0x0000000906007302 */ /* 0x000e620000000000 */
[----:B0-----:R-:W-:-:S04]  /*4820*/  FFMA R13, -R9, R12, 1 ;  /* 0x3f800000090d7423 */ /* 0x001fc8000000010c */
[----:B------:R-:W-:Y:S01]  /*4830*/  FFMA R13, R12, R13, R12 ;  /* 0x0000000d0c0d7223 */ /* 0x000fe2000000000c */
[----:B------:R-:W-:-:S03]  /*4840*/  FSEL R12, R5, -2, P1 ;  /* 0xc0000000050c7808 */ /* 0x000fc60000800000 */
        /* <DEDUP_REMOVED lines=8> */
.L_x_658:
[----:B------:R-:W-:Y:S05]  /*48d0*/  BSYNC.RECONVERGENT B2 ;  /* 0x0000000000027941 */ /* 0x000fea0003800200 */
.L_x_657:
[C---:B------:R-:W-:Y:S02]  /*48e0*/  FSETP.GT.AND P0, PT, R5.reuse, -0.5, PT ;  /* 0xbf0000000500780b */ /* 0x040fe40003f04000 */
[----:B------:R-:W-:-:S04]  /*48f0*/  FMNMX R5, R5, 0.5, PT ;  /* 0x3f00000005057809 */ /* 0x000fc80003800000 */
[----:B------:R-:W-:Y:S01]  /*4900*/  FSEL R5, R5, -0.5, P0 ;  /* 0xbf00000005057808 */ /* 0x000fe20000000000 */
[----:B------:R-:W-:Y:S06]  /*4910*/  BRA `(.L_x_659) ;  /* 0x00000004005c7947 */ /* 0x000fec0003800000 */
.L_x_648:
        /* <DEDUP_REMOVED lines=14> */
.L_x_661:
[----:B------:R-:W-:Y:S05]  /*4a00*/  BSYNC.RECONVERGENT B2 ;  /* 0x0000000000027941 */ /* 0x000fea0003800200 */
.L_x_660:
        /* <DEDUP_REMOVED lines=16> */
.L_x_663:
[----:B------:R-:W-:Y:S05]  /*4b10*/  BSYNC.RECONVERGENT B2 ;  /* 0x0000000000027941 */ /* 0x000fea0003800200 */
.L_x_662:
        /* <DEDUP_REMOVED lines=17> */
.L_x_665:
[----:B------:R-:W-:Y:S05]  /*4c30*/  BSYNC.RECONVERGENT B2 ;  /* 0x0000000000027941 */ /* 0x000fea0003800200 */
.L_x_664:
        /* <DEDUP_REMOVED lines=16> */
.L_x_667:
[----:B------:R-:W-:Y:S05]  /*4d40*/  BSYNC.RECONVERGENT B2 ;  /* 0x0000000000027941 */ /* 0x000fea0003800200 */
.L_x_666:
        /* <DEDUP_REMOVED lines=16> */
.L_x_669:
[----:B------:R-:W-:Y:S05]  /*4e50*/  BSYNC.RECONVERGENT B2 ;  /* 0x0000000000027941 */ /* 0x000fea0003800200 */
.L_x_668:
[C---:B------:R-:W-:Y:S02]  /*4e60*/  FSETP.GT.AND P0, PT, R5.reuse, -0.5, PT ;  /* 0xbf0000000500780b */ /* 0x040fe40003f04000 */
[----:B------:R-:W-:-:S04]  /*4e70*/  FMNMX R5, R5, 0.5, PT ;  /* 0x3f00000005057809 */ /* 0x000fc80003800000 */
[----:B------:R-:W-:-:S07]  /*4e80*/  FSEL R5, R5, -0.5, P0 ;  /* 0xbf00000005057808 */ /* 0x000fce0000000000 */
.L_x_659:
[----:B------:R-:W0:Y:S01]  /*4e90*/  LDCU UR5, c[0x0][0x390] ;  /* 0x00007200ff0577ac */ /* 0x000e220008000800 */
[----:B------:R-:W-:Y:S01]  /*4ea0*/  FADD R5, -R5, R0 ;  /* 0x0000000005057221 */ /* 0x000fe20000000100 */
[----:B------:R-:W-:Y:S01]  /*4eb0*/  FADD R14, -R11, R14 ;  /* 0x0000000e0b0e7221 */ /* 0x000fe20000000100 */
[----:B------:R-:W-:Y:S01]  /*4ec0*/  FADD R12, -R12, R15 ;  /* 0x0000000f0c0c7221 */ /* 0x000fe20000000100 */
[----:B------:R-:W-:Y:S01]  /*4ed0*/  UIADD3 UR4, UPT, UPT, UR4, 0x1, URZ ;  /* 0x0000000104047890 */ /* 0x000fe2000fffe0ff */
[----:B------:R-:W-:Y:S01]  /*4ee0*/  FADD R17, -R8, R17 ;  /* 0x0000001108117221 */ /* 0x000fe20000000100 */
[----:B------:R-:W-:Y:S01]  /*4ef0*/  FMNMX R0, R5, 0.5, !PT ;  /* 0x3f00000005007809 */ /* 0x000fe20007800000 */
[----:B------:R-:W-:Y:S01]  /*4f00*/  FADD R16, -R7, R16 ;  /* 0x0000001007107221 */ /* 0x000fe20000000100 */
[----:B------:R-:W-:Y:S02]  /*4f10*/  FMNMX R14, R14, 1, !PT ;  /* 0x3f8000000e0e7809 */ /* 0x000fe40007800000 */
[----:B------:R-:W-:-:S02]  /*4f20*/  FSETP.GEU.AND P0, PT, R0, R55, PT ;  /* 0x000000370000720b */ /* 0x000fc40003f0e000 */
[----:B------:R-:W-:Y:S02]  /*4f30*/  FMNMX R15, R12, 0.0099999997764825820923, !PT ;  /* 0x3c23d70a0c0f7809 */ /* 0x000fe40007800000 */
[----:B------:R-:W-:Y:S01]  /*4f40*/  FSEL R0, R0, R55, !P0 ;  /* 0x0000003700007208 */ /* 0x000fe20004000000 */
[----:B0-----:R-:W-:-:S09]  /*4f50*/  UISETP.NE.AND UP0, UPT, UR4, UR5, UPT ;  /* 0x000000050400728c */ /* 0x001fd2000bf05270 */
[----:B------:R-:W-:Y:S05]  /*4f60*/  BRA.U UP0, `(.L_x_670) ;  /* 0xffffffd5000c7547 */ /* 0x000fea000b83ffff */
.L_x_608:
[----:B------:R-:W0:Y:S01]  /*4f70*/  LDCU UR4, c[0x0][0x38c] ;  /* 0x00007180ff0477ac */ /* 0x000e220008000800 */
[----:B------:R-:W-:Y:S01]  /*4f80*/  HFMA2 R32, -RZ, RZ, 0, 0 ;  /* 0x00000000ff207431 */ /* 0x000fe200000001ff */
[----:B------:R-:W-:Y:S01]  /*4f90*/  MOV R30, RZ ;  /* 0x000000ff001e7202 */ /* 0x000fe20000000f00 */
[----:B------:R-:W-:Y:S01]  /*4fa0*/  HFMA2 R27, -RZ, RZ, 0, 0 ;  /* 0x00000000ff1b7431 */ /* 0x000fe200000001ff */
[----:B------:R-:W-:Y:S02]  /*4fb0*/  MOV R7, RZ ;  /* 0x000000ff00077202 */ /* 0x000fe40000000f00 */
[----:B------:R-:W-:Y:S01]  /*4fc0*/  CS2R R8, SRZ ;  /* 0x0000000000087805 */ /* 0x000fe2000001ff00 */
[----:B0-----:R-:W-:-:S09]  /*4fd0*/  UISETP.GE.AND UP0, UPT, UR4, 0x1, UPT ;  /* 0x000000010400788c */ /* 0x001fd2000bf06270 */
[----:B------:R-:W-:Y:S05]  /*4fe0*/  BRA.U !UP0, `(.L_x_671) ;  /* 0x0000002508f87547 */ /* 0x000fea000b800000 */
[----:B------:R-:W-:Y:S01]  /*4ff0*/  IADD3 R5, PT, PT, R10, -0xd000000, RZ ;  /* 0xf30000000a057810 */ /* 0x000fe20007ffe0ff */
[----:B------:R-:W-:Y:S03]  /*5000*/  BSSY.RECONVERGENT B0, `(.L_x_672) ;  /* 0x0000013000007945 */ /* 0x000fe60003800200 */
[----:B------:R-:W-:-:S13]  /*5010*/  ISETP.GT.U32.AND P0, PT, R5, 0x727fffff, PT ;  /* 0x727fffff0500780c */ /* 0x000fda0003f04070 */
[----:B------:R-:W-:Y:S05]  /*5020*/  @!P0 BRA `(.L_x_673) ;  /* 0x00000000001c8947 */ /* 0x000fea0003800000 */
[----:B------:R-:W-:Y:S01]  /*5030*/  BSSY.RECONVERGENT B1, `(.L_x_674) ;  /* 0x0000004000017945 */ /* 0x000fe20003800200 */
[----:B------:R-:W-:Y:S02]  /*5040*/  MOV R5, R10 ;  /* 0x0000000a00057202 */ /* 0x000fe40000000f00 */
[----:B------:R-:W-:-:S07]  /*5050*/  MOV R19, 0x5070 ;  /* 0x0000507000137802 */ /* 0x000fce0000000f00 */
[----:B------:R-:W-:Y:S05]  /*5060*/  CALL.REL.NOINC `($__internal_7_$__cuda_sm20_sqrt_rd_f32_slowpath) ;  /* 0x0000004000b47944 */ /* 0x000fea0003c00000 */
[----:B------:R-:W-:Y:S05]  /*5070*/  BSYNC.RECONVERGENT B1 ;  /* 0x0000000000017941 */ /* 0x000fea0003800200 */
.L_x_674:
[----:B------:R-:W-:Y:S01]  /*5080*/  MOV R52, R7 ;  /* 0x0000000700347202 */ /* 0x000fe20000000f00 */
[----:B------:R-:W-:Y:S06]  /*5090*/  BRA `(.L_x_675) ;  /* 0x0000000000247947 */ /* 0x000fec0003800000 */
.L_x_673:
        /* <DEDUP_REMOVED lines=9> */
.L_x_675:
[----:B------:R-:W-:Y:S05]  /*5130*/  BSYNC.RECONVERGENT B0 ;  /* 0x0000000000007941 */ /* 0x000fea0003800200 */
.L_x_672:
        /* <DEDUP_REMOVED lines=14> */
.L_x_677:
[----:B------:R-:W-:Y:S05]  /*5220*/  BSYNC.RECONVERGENT B2 ;  /* 0x0000000000027941 */ /* 0x000fea0003800200 */
.L_x_676:
        /* <DEDUP_REMOVED lines=14> */
.L_x_679:
[----:B------:R-:W-:Y:S05]  /*5310*/  BSYNC.RECONVERGENT B2 ;  /* 0x0000000000027941 */ /* 0x000fea0003800200 */
.L_x_678:
        /* <DEDUP_REMOVED lines=14> */
.L_x_681:
[----:B------:R-:W-:Y:S05]  /*5400*/  BSYNC.RECONVERGENT B2 ;  /* 0x0000000000027941 */ /* 0x000fea0003800200 */
.L_x_680:
[----:B------:R-:W0:Y:S01]  /*5410*/  LDCU UR7, c[0x0][0x38c] ;  /* 0x00007180ff0777ac */ /* 0x000e220008000800 */
[----:B------:R-:W-:Y:S01]  /*5420*/  HFMA2 R50, -RZ, RZ, 0, 0 ;  /* 0x00000000ff327431 */ /* 0x000fe200000001ff */
[----:B------:R-:W-:Y:S01]  /*5430*/  MOV R48, RZ ;  /* 0x000000ff00307202 */ /* 0x000fe20000000f00 */
[----:B------:R-:W-:Y:S01]  /*5440*/  HFMA2 R46, -RZ, RZ, 0, 0 ;  /* 0x00000000ff2e7431 */ /* 0x000fe200000001ff */
[----:B------:R-:W-:Y:S01]  /*5450*/  MOV R32, RZ ;  /* 0x000000ff00207202 */ /* 0x000fe20000000f00 */
[----:B------:R-:W-:Y:S01]  /*5460*/  HFMA2 R30, -RZ, RZ, 0, 0 ;  /* 0x00000000ff1e7431 */ /* 0x000fe200000001ff */
[----:B------:R-:W-:Y:S01]  /*5470*/  MOV R27, RZ ;  /* 0x000000ff001b7202 */ /* 0x000fe20000000f00 */
[----:B------:R-:W-:Y:S01]  /*5480*/  HFMA2 R7, -RZ, RZ, 0, 0 ;  /* 0x00000000ff077431 */ /* 0x000fe200000001ff */
[----:B------:R-:W-:Y:S02]  /*5490*/  CS2R R28, SRZ ;  /* 0x00000000001c7805 */ /* 0x000fe4000001ff00 */
[----:B------:R-:W-:-:S02]  /*54a0*/  CS2R R12, SRZ ;  /* 0x00000000000c7805 */ /* 0x000fc4000001ff00 */
[----:B------:R-:W-:Y:S01]  /*54b0*/  CS2R R8, SRZ ;  /* 0x0000000000087805 */ /* 0x000fe2000001ff00 */
[----:B------:R-:W-:Y:S01]  /*54c0*/  UMOV UR4, URZ ;  /* 0x000000ff00047c82 */ /* 0x000fe20008000000 */
[----:B0-----:R-:W-:-:S12]  /*54d0*/  UIADD3 UR7, UPT, UPT, -UR7, URZ, URZ ;  /* 0x000000ff07077290 */ /* 0x001fd8000fffe1ff */
.L_x_725:
[----:B------:R-:W-:Y:S01]  /*54e0*/  I2FP.F32.U32 R35, UR4 ;  /* 0x0000000400237c45 */ /* 0x000fe20008201000 */
[----:B------:R-:W0:Y:S01]  /*54f0*/  MUFU.RCP R37, R0 ;  /* 0x0000000000257308 */ /* 0x000e220000001000 */
[----:B------:R-:W-:Y:S01]  /*5500*/  MOV R5, 0x38eb4c3a ;  /* 0x38eb4c3a00057802 */ /* 0x000fe20000000f00 */
[----:B------:R-:W1:Y:S01]  /*5510*/  LDCU UR6, c[0x0][0x38c] ;  /* 0x00007180ff0677ac */ /* 0x000e620008000800 */
[----:B------:R-:W-:Y:S01]  /*5520*/  MOV R21, 0x3aae005b ;  /* 0x3aae005b00157802 */ /* 0x000fe20000000f00 */
[----:B------:R-:W-:Y:S01]  /*5530*/  FADD R31, R35, -R16 ;  /* 0x80000010231f7221 */ /* 0x000fe20000000000 */
[----:B------:R-:W-:Y:S01]  /*5540*/  MOV R23, 0x3c09919f ;  /* 0x3c09919f00177802 */ /* 0x000fe20000000f00 */
[----:B------:R-:W-:Y:S01]  /*5550*/  BSSY.RECONVERGENT B2, `(.L_x_682) ;  /* 0x000003e000027945 */ /* 0x000fe20003800200 */
[----:B------:R-:W-:Y:S01]  /*5560*/  MOV R25, 0x3d24d99a ;  /* 0x3d24d99a00197802 */ /* 0x000fe20000000f00 */
[C---:B-----5:R-:W-:Y:S01]  /*5570*/  FADD R33, R31.reuse, 0.5 ;  /* 0x3f0000001f217421 */ /* 0x060fe20000000000 */
[----:B------:R-:W-:Y:S01]  /*5580*/  FADD R31, R31, -0.5 ;  /* 0xbf0000001f1f7421 */ /* 0x000fe20000000000 */
[----:B------:R-:W-:-:S02]  /*5590*/  MOV R34, 0x3f210a14 ;  /* 0x3f210a1400227802 */ /* 0x000fc40000000f00 */
[-C--:B------:R-:W-:Y:S01]  /*55a0*/  FMUL R44, R33, R52.reuse ;  /* 0x00000034212c7220 */ /* 0x080fe20000400000 */
[----:B------:R-:W-:-:S03]  /*55b0*/  FMUL R41, R31, R52 ;  /* 0x000000341f297220 */ /* 0x000fc60000400000 */
[C---:B------:R-:W-:Y:S01]  /*55c0*/  FMUL R19, R44.reuse, R44 ;  /* 0x0000002c2c137220 */ /* 0x040fe20000400000 */
[C---:B------:R-:W-:Y:S01]  /*55d0*/  FSETP.GE.AND P0, PT, |R44|.reuse, 1.0029599666595458984, PT ;  /* 0x3f8060fe2c00780b */ /* 0x040fe20003f06200 */
[C---:B------:R-:W-:Y:S01]  /*55e0*/  FMUL R20, R41.reuse, R41 ;  /* 0x0000002929147220 */ /* 0x040fe20000400000 */
[----:B------:R-:W-:Y:S01]  /*55f0*/  FSETP.GE.AND P1, PT, |R41|, 1.0029599666595458984, PT ;  /* 0x3f8060fe2900780b */ /* 0x000fe20003f26200 */
[----:B0-----:R-:W-:Y:S01]  /*5600*/  FFMA R36, R37, -R0, 1 ;  /* 0x3f80000025247423 */ /* 0x001fe20000000800 */
[----:B------:R-:W-:Y:S01]  /*5610*/  FSEL R19, |R44|, R19, P0 ;  /* 0x000000132c137208 */ /* 0x000fe20000000200 */
[----:B-1----:R-:W-:Y:S01]  /*5620*/  UIMAD UR5, UR4, UR6, URZ ;  /* 0x00000006040572a4 */ /* 0x002fe2000f8e02ff */
[----:B------:R-:W-:Y:S01]  /*5630*/  FSEL R22, R5, 8.4834944573231041431e-05, P0 ;  /* 0x38b1e96a05167808 */ /* 0x000fe20000000000 */
[----:B------:R-:W-:Y:S01]  /*5640*/  UIADD3 UR4, UPT, UPT, UR4, 0x1, URZ ;  /* 0x0000000104047890 */ /* 0x000fe2000fffe0ff */
[----:B------:R-:W-:Y:S02]  /*5650*/  FSEL R24, -R21, -0.00082130916416645050049, P0 ;  /* 0xba574d2015187808 */ /* 0x000fe40000000100 */
[----:B------:R-:W-:Y:S01]  /*5660*/  FSEL R5, R5, 8.4834944573231041431e-05, P1 ;  /* 0x38b1e96a05057808 */ /* 0x000fe20000800000 */
[----:B------:R-:W-:Y:S01]  /*5670*/  UISETP.NE.AND UP0, UPT, UR4, UR6, UPT ;  /* 0x000000060400728c */ /* 0x000fe2000bf05270 */
[----:B------:R-:W-:Y:S01]  /*5680*/  FSEL R21, -R21, -0.00082130916416645050049, P1 ;  /* 0xba574d2015157808 */ /* 0x000fe20000800100 */
[----:B------:R-:W-:Y:S01]  /*5690*/  FFMA R22, R19, R22, R24 ;  /* 0x0000001613167223 */ /* 0x000fe20000000018 */
[----:B------:R-:W-:-:S02]  /*56a0*/  FSEL R20, |R41|, R20, P1 ;  /* 0x0000001429147208 */ /* 0x000fc40000800200 */
[C---:B------:R-:W-:Y:S02]  /*56b0*/  FSEL R24, R23.reuse, 0.0052134888246655464172, P0 ;  /* 0x3baad5ea17187808 */ /* 0x040fe40000000000 */
[----:B------:R-:W-:Y:S01]  /*56c0*/  FSEL R23, R23, 0.0052134888246655464172, P1 ;  /* 0x3baad5ea17177808 */ /* 0x000fe20000800000 */
[C---:B------:R-:W-:Y:S01]  /*56d0*/  FFMA R5, R20.reuse, R5, R21 ;  /* 0x0000000514057223 */ /* 0x040fe20000000015 */
[----:B------:R-:W-:Y:S01]  /*56e0*/  FSEL R26, -R25, -0.026868773624300956726, P0 ;  /* 0xbcdc1be7191a7808 */ /* 0x000fe20000000100 */
[----:B------:R-:W-:Y:S01]  /*56f0*/  FFMA R22, R19, R22, R24 ;  /* 0x0000001613167223 */ /* 0x000fe20000000018 */
[----:B------:R-:W-:Y:S01]  /*5700*/  FSEL R21, -R25, -0.026868773624300956726, P1 ;  /* 0xbcdc1be719157808 */ /* 0x000fe20000800100 */
[C---:B------:R-:W-:Y:S01]  /*5710*/  FFMA R5, R20.reuse, R5, R23 ;  /* 0x0000000514057223 */ /* 0x040fe20000000017 */
[----:B------:R-:W-:Y:S01]  /*5720*/  MOV R23, 0x3e235519 ;  /* 0x3e23551900177802 */ /* 0x000fe20000000f00 */
[----:B------:R-:W-:Y:S01]  /*5730*/  FFMA R22, R19, R22, R26 ;  /* 0x0000001613167223 */ /* 0x000fe2000000001a */
[----:B------:R-:W-:Y:S01]  /*5740*/  FADD R25, R35, 0.5 ;  /* 0x3f00000023197421 */ /* 0x000fe20000000000 */
[----:B------:R-:W-:Y:S01]  /*5750*/  FFMA R5, R20, R5, R21 ;  /* 0x0000000514057223 */ /* 0x000fe20000000015 */
[----:B------:R-:W-:-:S02]  /*5760*/  FSEL R26, R23, 0.11284004896879196167, P1 ;  /* 0x3de718af171a7808 */ /* 0x000fc40000800000 */
[----:B------:R-:W-:Y:S02]  /*5770*/  FSEL R24, R23, 0.11284004896879196167, P0 ;  /* 0x3de718af17187808 */ /* 0x000fe40000000000 */
[----:B------:R-:W-:Y:S01]  /*5780*/  MOV R23, 0x3f69b4f9 ;  /* 0x3f69b4f900177802 */ /* 0x000fe20000000f00 */
[----:B------:R-:W-:Y:S01]  /*5790*/  FFMA R21, R20, R5, R26 ;  /* 0x0000000514157223 */ /* 0x000fe2000000001a */
[----:B------:R-:W-:Y:S01]  /*57a0*/  FFMA R5, R37, R36, R37 ;  /* 0x0000002425057223 */ /* 0x000fe20000000025 */
[----:B------:R-:W-:Y:S01]  /*57b0*/  FADD R37, R25, -R16 ;  /* 0x8000001019257221 */ /* 0x000fe20000000000 */
[----:B------:R-:W-:Y:S01]  /*57c0*/  FFMA R22, R19, R22, R24 ;  /* 0x0000001613167223 */ /* 0x000fe20000000018 */
[C---:B------:R-:W-:Y:S02]  /*57d0*/  FSEL R24, R23.reuse, -0.37612664699554443359, P0 ;  /* 0xbec093ac17187808 */ /* 0x040fe40000000000 */
[----:B------:R-:W0:Y:S01]  /*57e0*/  FCHK P2, R37, R0 ;  /* 0x0000000025007302 */ /* 0x000e220000040000 */
[----:B------:R-:W-:-:S02]  /*57f0*/  FSEL R23, R23, -0.37612664699554443359, P1 ;  /* 0xbec093ac17177808 */ /* 0x000fc40000800000 */
[----:B------:R-:W-:Y:S01]  /*5800*/  FSEL R26, R34, 0.12837915122509002686, P0 ;  /* 0x3e0375d3221a7808 */ /* 0x000fe20000000000 */
[C---:B------:R-:W-:Y:S01]  /*5810*/  FFMA R22, R19.reuse, R22, R24 ;  /* 0x0000001613167223 */ /* 0x040fe20000000018 */
[C---:B------:R-:W-:Y:S01]  /*5820*/  FSEL R24, -R20.reuse, R41, P1 ;  /* 0x0000002914187208 */ /* 0x040fe20000800100 */
[----:B------:R-:W-:Y:S01]  /*5830*/  FFMA R21, R20, R21, R23 ;  /* 0x0000001514157223 */ /* 0x000fe20000000017 */
[----:B------:R-:W-:Y:S01]  /*5840*/  FSEL R23, R34, 0.12837915122509002686, P1 ;  /* 0x3e0375d322177808 */ /* 0x000fe20000800000 */
[----:B------:R-:W-:Y:S01]  /*5850*/  FFMA R22, R19, R22, R26 ;  /* 0x0000001613167223 */ /* 0x000fe2000000001a */
[----:B------:R-:W-:Y:S01]  /*5860*/  FFMA R26, R5, R37, RZ ;  /* 0x00000025051a7223 */ /* 0x000fe200000000ff */
[----:B------:R-:W-:Y:S02]  /*5870*/  FSEL R19, -R19, R44, P0 ;  /* 0x0000002c13137208 */ /* 0x000fe40000000100 */
[----:B------:R-:W-:Y:S01]  /*5880*/  FFMA R21, R20, R21, R23 ;  /* 0x0000001514157223 */ /* 0x000fe20000000017 */
[----:B------:R-:W-:Y:S01]  /*5890*/  FFMA R25, R26, -R0, R37 ;  /* 0x800000001a197223 */ /* 0x000fe20000000025 */
[----:B------:R-:W-:Y:S01]  /*58a0*/  MOV R47, UR5 ;  /* 0x00000005002f7c02 */ /* 0x000fe20008000f00 */
[----:B------:R-:W-:Y:S01]  /*58b0*/  FFMA R43, R22, R19, R19 ;  /* 0x00000013162b7223 */ /* 0x000fe20000000013 */
[----:B------:R-:W-:Y:S01]  /*58c0*/  FFMA R39, R21, R24, R24 ;  /* 0x0000001815277223 */ /* 0x000fe20000000018 */
[----:B------:R-:W-:Y:S01]  /*58d0*/  FFMA R5, R5, R25, R26 ;  /* 0x0000001905057223 */ /* 0x000fe2000000001a */
[----:B0-----:R-:W-:Y:S06]  /*58e0*/  @!P2 BRA `(.L_x_683) ;  /* 0x000000000010a947 */ /* 0x001fec0003800000 */
[----:B------:R-:W-:Y:S02]  /*58f0*/  MOV R23, R37 ;  /* 0x0000002500177202 */ /* 0x000fe40000000f00 */
[----:B------:R-:W-:Y:S02]  /*5900*/  MOV R5, R0 ;  /* 0x0000000000057202 */ /* 0x000fe40000000f00 */
[----:B------:R-:W-:-:S07]  /*5910*/  MOV R20, 0x5930 ;  /* 0x0000593000147802 */ /* 0x000fce0000000f00 */
[----:B------:R-:W-:Y:S05]  /*5920*/  CALL.REL.NOINC `($__internal_8_$__cuda_sm3x_div_rn_noftz_f32_slowpath) ;  /* 0x0000003800ec7944 */ /* 0x000fea0003c00000 */
.L_x_683:
[----:B------:R-:W-:Y:S05]  /*5930*/  BSYNC.RECONVERGENT B2 ;  /* 0x0000000000027941 */ /* 0x000fea0003800200 */
.L_x_682:
        /* <DEDUP_REMOVED lines=19> */
[----:B------:R-:W-:-:S07]  /*5a70*/  MOV R20, 0x5a90 ;  /* 0x00005a9000147802 */ /* 0x000fce0000000f00 */
[----:B------:R-:W-:Y:S05]  /*5a80*/  CALL.REL.NOINC `($__internal_8_$__cuda_sm3x_div_rn_noftz_f32_slowpath) ;  /* 0x0000003800947944 */ /* 0x000fea0003c00000 */
.L_x_685:
[----:B------:R-:W-:Y:S05]  /*5a90*/  BSYNC.RECONVERGENT B2 ;  /* 0x0000000000027941 */ /* 0x000fea0003800200 */
.L_x_684:
[----:B------:R-:W-:Y:S01]  /*5aa0*/  FMUL R20, R5, -0.5 ;  /* 0xbf00000005147820 */ /* 0x000fe20000400000 */
[----:B------:R-:W-:Y:S01]  /*5ab0*/  UMOV UR5, URZ ;  /* 0x000000ff00057c82 */ /* 0x000fe20008000000 */
[----:B------:R-:W-:Y:S02]  /*5ac0*/  UMOV UR6, UR7 ;  /* 0x0000000700067c82 */ /* 0x000fe40008000000 */
[----:B------:R-:W-:-:S04]  /*5ad0*/  FMUL R20, R20, R5 ;  /* 0x0000000514147220 */ /* 0x000fc80000400000 */
[----:B------:R-:W-:-:S05]  /*5ae0*/  FMUL R20, R20, 1.4426950216293334961 ;  /* 0x3fb8aa3b14147820 */ /* 0x000fca0000400000 */
[----:B------:R-:W-:-:S13]  /*5af0*/  FSETP.GEU.AND P0, PT, R20, -126, PT ;  /* 0xc2fc00001400780b */ /* 0x000fda0003f0e000 */
        /* <DEDUP_REMOVED lines=8> */
.L_x_724:
[----:B------:R-:W-:Y:S01]  /*5b80*/  I2FP.F32.U32 R54, UR5 ;  /* 0x0000000500367c45 */ /* 0x000fe20008201000 */
[----:B------:R-:W-:-:S04]  /*5b90*/  IMAD.WIDE.U32 R20, R47, 0x4, R2 ;  /* 0x000000042f147825 */ /* 0x000fc800078e0002 */
[----:B------:R-:W-:Y:S01]  /*5ba0*/  FADD R37, R54, -R17 ;  /* 0x8000001136257221 */ /* 0x000fe20000000000 */
[----:B------:R-:W-:Y:S01]  /*5bb0*/  HFMA2 R25, -RZ, RZ, 0.61474609375, 16.90625 ;  /* 0x38eb4c3aff197431 */ /* 0x000fe200000001ff */
[----:B------:R-:W-:Y:S01]  /*5bc0*/  MOV R31, 0x3aae005b ;  /* 0x3aae005b001f7802 */ /* 0x000fe20000000f00 */
[----:B------:R-:W-:Y:S02]  /*5bd0*/  HFMA2 R26, -RZ, RZ, 1.0087890625, -0.000686168670654296875 ;  /* 0x3c09919fff1a7431 */ /* 0x000fe400000001ff */
[C---:B------:R-:W-:Y:S01]  /*5be0*/  FADD R38, R37.reuse, 0.5 ;  /* 0x3f00000025267421 */ /* 0x040fe20000000000 */
[----:B-----5:R0:W5:Y:S01]  /*5bf0*/  LDG.E R33, desc[UR10][R20.64] ;  /* 0x0000000a14217981 */ /* 0x020162000c1e1900 */
[----:B------:R-:W-:Y:S01]  /*5c00*/  FADD R37, R37, -0.5 ;  /* 0xbf00000025257421 */ /* 0x000fe20000000000 */
[----:B------:R-:W-:Y:S01]  /*5c10*/  MOV R35, 0x3d24d99a ;  /* 0x3d24d99a00237802 */ /* 0x000fe20000000f00 */
[----:B------:R-:W-:Y:S01]  /*5c20*/  FMUL R19, R38, R52 ;  /* 0x0000003426137220 */ /* 0x000fe20000400000 */
[----:B------:R-:W-:-:S02]  /*5c30*/  HFMA2 R36, -RZ, RZ, 1.7822265625, 0.000185489654541015625 ;  /* 0x3f210a14ff247431 */ /* 0x000fc400000001ff */
[----:B------:R-:W-:Y:S01]  /*5c40*/  FMUL R5, R37, R52 ;  /* 0x0000003425057220 */ /* 0x000fe20000400000 */
[----:B------:R-:W-:Y:S01]  /*5c50*/  FSETP.GE.AND P2, PT, |R44|, 1.0029599666595458984, PT ;  /* 0x3f8060fe2c00780b */ /* 0x000fe20003f46200 */
[C---:B------:R-:W-:Y:S01]  /*5c60*/  FMUL R22, R19.reuse, R19 ;  /* 0x0000001313167220 */ /* 0x040fe20000400000 */
[----:B------:R-:W-:Y:S01]  /*5c70*/  FSETP.GE.AND P0, PT, |R19|, 1.0029599666595458984, PT ;  /* 0x3f8060fe1300780b */ /* 0x000fe20003f06200 */
[----:B------:R-:W-:Y:S01]  /*5c80*/  UIADD3 UR6, UPT, UPT, UR6, 0x1, URZ ;  /* 0x0000000106067890 */ /* 0x000fe2000fffe0ff */
[C---:B0-----:R-:W-:Y:S01]  /*5c90*/  FMUL R20, R5.reuse, R5 ;  /* 0x0000000505147220 */ /* 0x041fe20000400000 */
[----:B------:R-:W-:Y:S01]  /*5ca0*/  FSETP.GE.AND P1, PT, |R5|, 1.0029599666595458984, PT ;  /* 0x3f8060fe0500780b */ /* 0x000fe20003f26200 */
[----:B------:R-:W-:Y:S01]  /*5cb0*/  BSSY.RECONVERGENT B2, `(.L_x_686) ;  /* 0x0000047000027945 */ /* 0x000fe20003800200 */
[----:B------:R-:W-:Y:S01]  /*5cc0*/  FSEL R22, |R19|, R22, P0 ;  /* 0x0000001613167208 */ /* 0x000fe20000000200 */
[----:B------:R-:W-:Y:S01]  /*5cd0*/  UISETP.NE.AND UP1, UPT, UR6, URZ, UPT ;  /* 0x000000ff0600728c */ /* 0x000fe2000bf25270 */
[----:B------:R-:W-:-:S02]  /*5ce0*/  FSEL R21, R25, 8.4834944573231041431e-05, P0 ;  /* 0x38b1e96a19157808 */ /* 0x000fc40000000000 */
[----:B------:R-:W-:Y:S02]  /*5cf0*/  FSEL R23, -R31, -0.00082130916416645050049, P0 ;  /* 0xba574d201f177808 */ /* 0x000fe40000000100 */
[----:B------:R-:W-:Y:S02]  /*5d00*/  FSEL R24, R26, 0.0052134888246655464172, P0 ;  /* 0x3baad5ea1a187808 */ /* 0x000fe40000000000 */
[----:B------:R-:W-:Y:S01]  /*5d10*/  FSEL R25, R25, 8.4834944573231041431e-05, P1 ;  /* 0x38b1e96a19197808 */ /* 0x000fe20000800000 */
[C---:B------:R-:W-:Y:S01]  /*5d20*/  FFMA R21, R22.reuse, R21, R23 ;  /* 0x0000001516157223 */ /* 0x040fe20000000017 */
[----:B------:R-:W-:Y:S02]  /*5d30*/  FSEL R31, -R31, -0.00082130916416645050049, P1 ;  /* 0xba574d201f1f7808 */ /* 0x000fe40000800100 */
[----:B------:R-:W-:Y:S01]  /*5d40*/  FSEL R20, |R5|, R20, P1 ;  /* 0x0000001405147208 */ /* 0x000fe20000800200 */
[----:B------:R-:W-:Y:S01]  /*5d50*/  FFMA R21, R22, R21, R24 ;  /* 0x0000001516157223 */ /* 0x000fe20000000018 */
[----:B------:R-:W-:Y:S01]  /*5d60*/  HFMA2 R24, -RZ, RZ, 1.5341796875, 81.5625 ;  /* 0x3e235519ff187431 */ /* 0x000fe200000001ff */
[----:B------:R-:W-:-:S02]  /*5d70*/  FSEL R23, -R35, -0.026868773624300956726, P0 ;  /* 0xbcdc1be723177808 */ /* 0x000fc40000000100 */
[----:B------:R-:W-:Y:S01]  /*5d80*/  FFMA R25, R20, R25, R31 ;  /* 0x0000001914197223 */ /* 0x000fe2000000001f */
[----:B------:R-:W-:Y:S02]  /*5d90*/  FSEL R31, R26, 0.0052134888246655464172, P1 ;  /* 0x3baad5ea1a1f7808 */ /* 0x000fe40000800000 */
[----:B------:R-:W-:Y:S01]  /*5da0*/  FSEL R35, -R35, -0.026868773624300956726, P1 ;  /* 0xbcdc1be723237808 */ /* 0x000fe20000800100 */
[----:B------:R-:W-:Y:S01]  /*5db0*/  FFMA R21, R22, R21, R23 ;  /* 0x0000001516157223 */ /* 0x000fe20000000017 */
[----:B------:R-:W-:Y:S01]  /*5dc0*/  MOV R26, 0x3f69b4f9 ;  /* 0x3f69b4f9001a7802 */ /* 0x000fe20000000f00 */
[----:B------:R-:W-:Y:S01]  /*5dd0*/  FFMA R25, R20, R25, R31 ;  /* 0x0000001914197223 */ /* 0x000fe2000000001f */
[C---:B------:R-:W-:Y:S02]  /*5de0*/  FSEL R23, R24.reuse, 0.11284004896879196167, P0 ;  /* 0x3de718af18177808 */ /* 0x040fe40000000000 */
[----:B------:R-:W-:Y:S01]  /*5df0*/  FSEL R31, R24, 0.11284004896879196167, P1 ;  /* 0x3de718af181f7808 */ /* 0x000fe20000800000 */
[----:B------:R-:W-:Y:S01]  /*5e00*/  FFMA R35, R20, R25, R35 ;  /* 0x0000001914237223 */ /* 0x000fe20000000023 */
[----:B------:R-:W-:Y:S01]  /*5e10*/  FSEL R25, R26, -0.37612664699554443359, P0 ;  /* 0xbec093ac1a197808 */ /* 0x000fe20000000000 */
[----:B------:R-:W-:Y:S01]  /*5e20*/  FFMA R23, R22, R21, R23 ;  /* 0x0000001516177223 */ /* 0x000fe20000000017 */
[----:B------:R-:W-:Y:S01]  /*5e30*/  FSEL R24, R36, 0.12837915122509002686, P0 ;  /* 0x3e0375d324187808 */ /* 0x000fe20000000000 */
[----:B------:R-:W-:Y:S01]  /*5e40*/  FFMA R31, R20, R35, R31 ;  /* 0x00000023141f7223 */ /* 0x000fe2000000001f */
[----:B------:R-:W-:Y:S01]  /*5e50*/  FSETP.GE.AND P3, PT, |R41|, 1.0029599666595458984, PT ;  /* 0x3f8060fe2900780b */ /* 0x000fe20003f66200 */
[----:B------:R-:W-:Y:S01]  /*5e60*/  FFMA R23, R22, R23, R25 ;  /* 0x0000001716177223 */ /* 0x000fe20000000019 */
[----:B------:R-:W-:Y:S01]  /*5e70*/  FSEL R25, R26, -0.37612664699554443359, P1 ;  /* 0xbec093ac1a197808 */ /* 0x000fe20000800000 */
[----:B------:R-:W0:Y:S01]  /*5e80*/  @P2 MUFU.EX2 R21, R43 ;  /* 0x0000002b00152308 */ /* 0x000e220000000800 */
[----:B------:R-:W-:Y:S01]  /*5e90*/  MOV R26, R39 ;  /* 0x00000027001a7202 */ /* 0x000fe20000000f00 */
[C---:B------:R-:W-:Y:S01]  /*5ea0*/  FFMA R23, R22.reuse, R23, R24 ;  /* 0x0000001716177223 */ /* 0x040fe20000000018 */
[----:B------:R-:W-:Y:S01]  /*5eb0*/  FSEL R22, -R22, R19, P0 ;  /* 0x0000001316167208 */ /* 0x000fe20000000100 */
[----:B------:R-:W-:Y:S01]  /*5ec0*/  FFMA R25, R20, R31, R25 ;  /* 0x0000001f14197223 */ /* 0x000fe20000000019 */
[----:B------:R-:W-:-:S03]  /*5ed0*/  FSEL R24, R36, 0.12837915122509002686, P1 ;  /* 0x3e0375d324187808 */ /* 0x000fc60000800000 */
[----:B------:R-:W-:Y:S01]  /*5ee0*/  FFMA R22, R23, R22, R22 ;  /* 0x0000001617167223 */ /* 0x000fe20000000016 */
[C---:B------:R-:W-:Y:S01]  /*5ef0*/  FSEL R23, -R20.reuse, R5, P1 ;  /* 0x0000000514177208 */ /* 0x040fe20000800100 */
[----:B------:R-:W-:Y:S01]  /*5f00*/  FFMA R24, R20, R25, R24 ;  /* 0x0000001914187223 */ /* 0x000fe20000000018 */
[----:B------:R-:W1:Y:S01]  /*5f10*/  @P3 MUFU.EX2 R34, R39 ;  /* 0x0000002700223308 */ /* 0x000e620000000800 */
[----:B------:R-:W-:Y:S02]  /*5f20*/  MOV R25, R43 ;  /* 0x0000002b00197202 */ /* 0x000fe40000000f00 */
[----:B------:R-:W-:Y:S01]  /*5f30*/  FFMA R23, R24, R23, R23 ;  /* 0x0000001718177223 */ /* 0x000fe20000000017 */
[----:B0-----:R-:W-:-:S04]  /*5f40*/  @P2 FADD R21, -R21, 1 ;  /* 0x3f80000015152421 */ /* 0x001fc80000000100 */
[----:B------:R-:W0:Y:S01]  /*5f50*/  @P0 MUFU.EX2 R20, R22 ;  /* 0x0000001600140308 */ /* 0x000e220000000800 */
[----:B------:R-:W-:-:S07]  /*5f60*/  @P2 LOP3.LUT R25, R21, 0x80000000, R44, 0xb8, !PT ;  /* 0x8000000015192812 */ /* 0x000fce00078eb82c */
[----:B------:R-:W2:Y:S01]  /*5f70*/  @P1 MUFU.EX2 R24, R23 ;  /* 0x0000001700181308 */ /* 0x000ea20000000800 */
[----:B-1----:R-:W-:-:S05]  /*5f80*/  @P3 FADD R34, -R34, 1 ;  /* 0x3f80000022223421 */ /* 0x002fca0000000100 */
[----:B------:R-:W-:Y:S02]  /*5f90*/  @P3 LOP3.LUT R26, R34, 0x80000000, R41, 0xb8, !PT ;  /* 0x80000000221a3812 */ /* 0x000fe400078eb829 */
[----:B------:R-:W1:Y:S01]  /*5fa0*/  MUFU.RCP R31, R0 ;  /* 0x00000000001f7308 */ /* 0x000e620000001000 */
[----:B0-----:R-:W-:Y:S02]  /*5fb0*/  @P0 FADD R20, -R20, 1 ;  /* 0x3f80000014140421 */ /* 0x001fe40000000100 */
[----:B------:R-:W-:-:S03]  /*5fc0*/  FADD R36, -R26, R25 ;  /* 0x000000191a247221 */ /* 0x000fc60000000100 */
[----:B------:R-:W-:Y:S01]  /*5fd0*/  @P0 LOP3.LUT R22, R20, 0x80000000, R19, 0xb8, !PT ;  /* 0x8000000014160812 */ /* 0x000fe200078eb813 */
[----:B------:R-:W-:Y:S01]  /*5fe0*/  FADD R20, R54, 0.5 ;  /* 0x3f00000036147421 */ /* 0x000fe20000000000 */
[----:B------:R-:W-:Y:S01]  /*5ff0*/  FMUL R36, R36, 0.5 ;  /* 0x3f00000024247820 */ /* 0x000fe20000400000 */
[----:B--2---:R-:W-:Y:S02]  /*6000*/  @P1 FADD R24, -R24, 1 ;  /* 0x3f80000018181421 */ /* 0x004fe40000000100 */
[----:B------:R-:W-:-:S03]  /*6010*/  FADD R21, R20, -R17 ;  /* 0x8000001114157221 */ /* 0x000fc60000000000 */
[----:B------:R-:W-:Y:S01]  /*6020*/  @P1 LOP3.LUT R23, R24, 0x80000000, R5, 0xb8, !PT ;  /* 0x8000000018171812 */ /* 0x000fe200078eb805 */
[----:B------:R-:W0:Y:S01]  /*6030*/  FCHK P0, R21, R0 ;  /* 0x0000000015007302 */ /* 0x000e220000000000 */
[----:B-1----:R-:W-:-:S03]  /*6040*/  FFMA R34, R31, -R0, 1 ;  /* 0x3f8000001f227423 */ /* 0x002fc60000000800 */
[----:B------:R-:W-:Y:S01]  /*6050*/  FADD R35, -R23, R22 ;  /* 0x0000001617237221 */ /* 0x000fe20000000100 */
[----:B------:R-:W-:-:S03]  /*6060*/  FFMA R5, R31, R34, R31 ;  /* 0x000000221f057223 */ /* 0x000fc6000000001f */
[----:B------:R-:W-:Y:S01]  /*6070*/  FMUL R35, R35, 0.5 ;  /* 0x3f00000023237820 */ /* 0x000fe20000400000 */
[----:B------:R-:W-:-:S03]  /*6080*/  FFMA R20, R5, R21, RZ ;  /* 0x0000001505147223 */ /* 0x000fc600000000ff */
[----:B------:R-:W-:Y:S01]  /*6090*/  FMUL R34, R35, R14 ;  /* 0x0000000e23227220 */ /* 0x000fe20000400000 */
[----:B------:R-:W-:-:S03]  /*60a0*/  FFMA R19, R20, -R0, R21 ;  /* 0x8000000014137223 */ /* 0x000fc60000000015 */
[----:B------:R-:W-:Y:S01]  /*60b0*/  FFMA R34, R36, R34, R15 ;  /* 0x0000002224227223 */ /* 0x000fe2000000000f */
[----:B------:R-:W-:Y:S01]  /*60c0*/  FFMA R5, R5, R19, R20 ;  /* 0x0000001305057223 */ /* 0x000fe20000000014 */
[----:B0-----:R-:W-:Y:S06]  /*60d0*/  @!P0 BRA `(.L_x_687) ;  /* 0x0000000000108947 */ /* 0x001fec0003800000 */
[----:B------:R-:W-:Y:S02]  /*60e0*/  MOV R23, R21 ;  /* 0x0000001500177202 */ /* 0x000fe40000000f00 */
[----:B------:R-:W-:Y:S02]  /*60f0*/  MOV R5, R0 ;  /* 0x0000000000057202 */ /* 0x000fe40000000f00 */
[----:B------:R-:W-:-:S07]  /*6100*/  MOV R20, 0x6120 ;  /* 0x0000612000147802 */ /* 0x000fce0000000f00 */
[----:B-----5:R-:W-:Y:S05]  /*6110*/  CALL.REL.NOINC `($__internal_8_$__cuda_sm3x_div_rn_noftz_f32_slowpath) ;  /* 0x0000003000f07944 */ /* 0x020fea0003c00000 */
.L_x_687:
[----:B------:R-:W-:Y:S05]  /*6120*/  BSYNC.RECONVERGENT B2 ;  /* 0x0000000000027941 */ /* 0x000fea0003800200 */
.L_x_686:
        /* <DEDUP_REMOVED lines=20> */
[----:B-----5:R-:W-:Y:S05]  /*6270*/  CALL.REL.NOINC `($__internal_8_$__cuda_sm3x_div_rn_noftz_f32_slowpath) ;  /* 0x0000003000987944 */ /* 0x020fea0003c00000 */
.L_x_689:
[----:B------:R-:W-:Y:S05]  /*6280*/  BSYNC.RECONVERGENT B2 ;  /* 0x0000000000027941 */ /* 0x000fea0003800200 */
.L_x_688:
[----:B------:R-:W-:Y:S01]  /*6290*/  FMUL R20, R5, -0.5 ;  /* 0xbf00000005147820 */ /* 0x000fe20000400000 */
[----:B------:R-:W-:Y:S03]  /*62a0*/  BSSY.RECONVERGENT B2, `(.L_x_690) ;  /* 0x000001e000027945 */ /* 0x000fe60003800200 */
        /* <DEDUP_REMOVED lines=17> */
[----:B------:R-:W-:Y:S01]  /*63c0*/  FMUL R23, R31, R31 ;  /* 0x0000001f1f177220 */ /* 0x000fe20000400000 */
[----:B------:R-:W-:Y:S02]  /*63d0*/  FMUL R35, R42, R35 ;  /* 0x000000232a237220 */ /* 0x000fe40000400000 */
[----:B------:R-:W-:Y:S01]  /*63e0*/  FFMA R37, R36, R37, R5 ;  /* 0x0000002524257223 */ /* 0x000fe20000000005 */
[----:B------:R-:W0:Y:S01]  /*63f0*/  FCHK P0, R23, R34 ;  /* 0x0000002217007302 */ /* 0x000e220000000000 */
[----:B------:R-:W-:-:S04]  /*6400*/  FFMA R19, R23, R24, RZ ;  /* 0x0000001817137223 */ /* 0x000fc800000000ff */
[----:B------:R-:W-:-:S04]  /*6410*/  FFMA R20, -R34, R19, R23 ;  /* 0x0000001322147223 */ /* 0x000fc80000000117 */
[----:B------:R-:W-:Y:S01]  /*6420*/  FFMA R19, R24, R20, R19 ;  /* 0x0000001418137223 */ /* 0x000fe20000000013 */
[----:B0-----:R-:W-:Y:S06]  /*6430*/  @!P0 BRA `(.L_x_691) ;  /* 0x0000000000108947 */ /* 0x001fec0003800000 */
[----:B------:R-:W-:Y:S02]  /*6440*/  MOV R5, R34 ;  /* 0x0000002200057202 */ /* 0x000fe40000000f00 */
[----:B------:R-:W-:-:S07]  /*6450*/  MOV R20, 0x6470 ;  /* 0x0000647000147802 */ /* 0x000fce0000000f00 */
[----:B-----5:R-:W-:Y:S05]  /*6460*/  CALL.REL.NOINC `($__internal_8_$__cuda_sm3x_div_rn_noftz_f32_slowpath) ;  /* 0x00000030001c7944 */ /* 0x020fea0003c00000 */
[----:B------:R-:W-:-:S07]  /*6470*/  MOV R19, R5 ;  /* 0x0000000500137202 */ /* 0x000fce0000000f00 */
.L_x_691:
[----:B------:R-:W-:Y:S05]  /*6480*/  BSYNC.RECONVERGENT B2 ;  /* 0x0000000000027941 */ /* 0x000fea0003800200 */
.L_x_690:
        /* <DEDUP_REMOVED lines=13> */
[----:B-----5:R-:W-:Y:S05]  /*6560*/  CALL.REL.NOINC `($__internal_8_$__cuda_sm3x_div_rn_noftz_f32_slowpath) ;  /* 0x0000002c00dc7944 */ /* 0x020fea0003c00000 */
[----:B------:R-:W-:-:S07]  /*6570*/  MOV R20, R5 ;  /* 0x0000000500147202 */ /* 0x000fce0000000f00 */
.L_x_693:
[----:B------:R-:W-:Y:S05]  /*6580*/  BSYNC.RECONVERGENT B2 ;  /* 0x0000000000027941 */ /* 0x000fea0003800200 */
.L_x_692:
        /* <DEDUP_REMOVED lines=14> */
.L_x_695:
[----:B------:R-:W-:Y:S05]  /*6670*/  BSYNC.RECONVERGENT B2 ;  /* 0x0000000000027941 */ /* 0x000fea0003800200 */
.L_x_694:
        /* <DEDUP_REMOVED lines=13> */
[----:B-----5:R-:W-:Y:S05]  /*6750*/  CALL.REL.NOINC `($__internal_8_$__cuda_sm3x_div_rn_noftz_f32_slowpath) ;  /* 0x0000002c00607944 */ /* 0x020fea0003c00000 */
[----:B------:R-:W-:-:S07]  /*6760*/  MOV R20, R5 ;  /* 0x0000000500147202 */ /* 0x000fce0000000f00 */
.L_x_697:
[----:B------:R-:W-:Y:S05]  /*6770*/  BSYNC.RECONVERGENT B2 ;  /* 0x0000000000027941 */ /* 0x000fea0003800200 */
.L_x_696:
        /* <DEDUP_REMOVED lines=15> */
.L_x_699:
[----:B------:R-:W-:Y:S05]  /*6870*/  BSYNC.RECONVERGENT B2 ;  /* 0x0000000000027941 */ /* 0x000fea0003800200 */
.L_x_698:
        /* <DEDUP_REMOVED lines=15> */
.L_x_701:
[----:B------:R-:W-:Y:S05]  /*6970*/  BSYNC.RECONVERGENT B2 ;  /* 0x0000000000027941 */ /* 0x000fea0003800200 */
.L_x_700:
        /* <DEDUP_REMOVED lines=14> */
.L_x_703:
[----:B------:R-:W-:Y:S05]  /*6a60*/  BSYNC.RECONVERGENT B2 ;  /* 0x0000000000027941 */ /* 0x000fea0003800200 */
.L_x_702:
        /* <DEDUP_REMOVED lines=15> */
.L_x_705:
[----:B------:R-:W-:Y:S05]  /*6b60*/  BSYNC.RECONVERGENT B2 ;  /* 0x0000000000027941 */ /* 0x000fea0003800200 */
.L_x_704:
        /* <DEDUP_REMOVED lines=15> */
.L_x_707:
[----:B------:R-:W-:Y:S05]  /*6c60*/  BSYNC.RECONVERGENT B2 ;  /* 0x0000000000027941 */ /* 0x000fea0003800200 */
.L_x_706:
        /* <DEDUP_REMOVED lines=14> */
.L_x_709:
[----:B------:R-:W-:Y:S05]  /*6d50*/  BSYNC.RECONVERGENT B2 ;  /* 0x0000000000027941 */ /* 0x000fea0003800200 */
.L_x_708:
        /* <DEDUP_REMOVED lines=15> */
.L_x_711:
[----:B------:R-:W-:Y:S05]  /*6e50*/  BSYNC.RECONVERGENT B2 ;  /* 0x0000000000027941 */ /* 0x000fea0003800200 */
.L_x_710:
        /* <DEDUP_REMOVED lines=14> */
.L_x_713:
[----:B------:R-:W-:Y:S05]  /*6f40*/  BSYNC.RECONVERGENT B2 ;  /* 0x0000000000027941 */ /* 0x000fea0003800200 */
.L_x_712:
        /* <DEDUP_REMOVED lines=8> */
[----:B-----5:R-:W-:Y:S05]  /*6fd0*/  CALL.REL.NOINC `($__internal_6_$__cuda_sm20_rcp_rn_f32_slowpath) ;  /* 0x0000002000087944 */ /* 0x020fea0003c00000 */
[----:B------:R-:W-:Y:S05]  /*6fe0*/  BRA `(.L_x_716) ;  /* 0x0000000000107947 */ /* 0x000fea0003800000 */
.L_x_715:
[----:B------:R-:W0:Y:S02]  /*6ff0*/  MUFU.RCP R19, R34 ;  /* 0x0000002200137308 */ /* 0x000e240000001000 */
[----:B0-----:R-:W-:-:S04]  /*7000*/  FFMA R5, R34, R19, -1 ;  /* 0xbf80000022057423 */ /* 0x001fc80000000013 */
[----:B------:R-:W-:-:S04]  /*7010*/  FADD.FTZ R5, -R5, -RZ ;  /* 0x800000ff05057221 */ /* 0x000fc80000010100 */
[----:B------:R-:W-:-:S07]  /*7020*/  FFMA R19, R19, R5, R19 ;  /* 0x0000000513137223 */ /* 0x000fce0000000013 */
.L_x_716:
[----:B------:R-:W-:Y:S05]  /*7030*/  BSYNC.RECONVERGENT B0 ;  /* 0x0000000000007941 */ /* 0x000fea0003800200 */
.L_x_714:
        /* <DEDUP_REMOVED lines=15> */
.L_x_718:
[----:B------:R-:W-:Y:S05]  /*7130*/  BSYNC.RECONVERGENT B2 ;  /* 0x0000000000027941 */ /* 0x000fea0003800200 */
.L_x_717:
        /* <DEDUP_REMOVED lines=14> */
.L_x_720:
[----:B------:R-:W-:Y:S05]  /*7220*/  BSYNC.RECONVERGENT B2 ;  /* 0x0000000000027941 */ /* 0x000fea0003800200 */
.L_x_719:
        /* <DEDUP_REMOVED lines=63> */
.L_x_723:
[----:B------:R-:W-:-:S07]  /*7620*/  FADD R27, R27, -R34 ;  /* 0x800000221b1b7221 */ /* 0x000fce0000000000 */
.L_x_722:
[----:B------:R-:W-:Y:S05]  /*7630*/  BSYNC.RECONVERGENT B0 ;  /* 0x0000000000007941 */ /* 0x000fea0003800200 */
.L_x_721:
[----:B------:R-:W-:Y:S01]  /*7640*/  IADD3 R47, PT, PT, R47, 0x1, RZ ;  /* 0x000000012f2f7810 */ /* 0x000fe20007ffe0ff */
[----:B------:R-:W-:Y:S01]  /*7650*/  UIADD3 UR5, UPT, UPT, UR5, 0x1, URZ ;  /* 0x0000000105057890 */ /* 0x000fe2000fffe0ff */
[----:B------:R-:W-:Y:S11]  /*7660*/  BRA.U UP1, `(.L_x_724) ;  /* 0xffffffe501447547 */ /* 0x000ff6000b83ffff */
        /* <DEDUP_REMOVED lines=22> */
.L_x_671:
[----:B------:R-:W-:Y:S01]  /*77d0*/  IADD3 R2, PT, PT, R8, 0x1800000, RZ ;  /* 0x0180000008027810 */ /* 0x000fe20007ffe0ff */
[----:B------:R-:W-:Y:S03]  /*77e0*/  BSSY.RECONVERGENT B0, `(.L_x_726) ;  /* 0x000000d000007945 */ /* 0x000fe60003800200 */
[----:B------:R-:W-:-:S04]  /*77f0*/  LOP3.LUT R2, R2, 0x7f800000, RZ, 0xc0, !PT ;  /* 0x7f80000002027812 */ /* 0x000fc800078ec0ff */
[----:B------:R-:W-:-:S13]  /*7800*/  ISETP.GT.U32.AND P0, PT, R2, 0x1ffffff, PT ;  /* 0x01ffffff0200780c */ /* 0x000fda0003f04070 */
[----:B------:R-:W-:Y:S05]  /*7810*/  @P0 BRA `(.L_x_727) ;  /* 0x0000000000140947 */ /* 0x000fea0003800000 */
[----:B------:R-:W-:Y:S02]  /*7820*/  MOV R25, R8 ;  /* 0x0000000800197202 */ /* 0x000fe40000000f00 */
[----:B------:R-:W-:-:S07]  /*7830*/  MOV R22, 0x7850 ;  /* 0x0000785000167802 */ /* 0x000fce0000000f00 */
[----:B0----5:R-:W-:Y:S05]  /*7840*/  CALL.REL.NOINC `($__internal_6_$__cuda_sm20_rcp_rn_f32_slowpath) ;  /* 0x0000001400ec7944 */ /* 0x021fea0003c00000 */
[----:B------:R-:W-:Y:S01]  /*7850*/  MOV R11, R19 ;  /* 0x00000013000b7202 */ /* 0x000fe20000000f00 */
[----:B------:R-:W-:Y:S06]  /*7860*/  BRA `(.L_x_728) ;  /* 0x0000000000107947 */ /* 0x000fec0003800000 */
.L_x_727:
[----:B0-----:R-:W0:Y:S02]  /*7870*/  MUFU.RCP R11, R8 ;  /* 0x00000008000b7308 */ /* 0x001e240000001000 */
[----:B0-----:R-:W-:-:S04]  /*7880*/  FFMA R2, R11, R8, -1 ;  /* 0xbf8000000b027423 */ /* 0x001fc80000000008 */
[----:B------:R-:W-:-:S04]  /*7890*/  FADD.FTZ R2, -R2, -RZ ;  /* 0x800000ff02027221 */ /* 0x000fc80000010100 */
[----:B------:R-:W-:-:S07]  /*78a0*/  FFMA R11, R11, R2, R11 ;  /* 0x000000020b0b7223 */ /* 0x000fce000000000b */
.L_x_728:
[----:B------:R-:W-:Y:S05]  /*78b0*/  BSYNC.RECONVERGENT B0 ;  /* 0x0000000000007941 */ /* 0x000fea0003800200 */
.L_x_726:
[----:B------:R-:W-:Y:S01]  /*78c0*/  HFMA2 R8, -RZ, RZ, 0, 0 ;  /* 0x00000000ff087431 */ /* 0x000fe200000001ff */
[----:B------:R-:W-:Y:S02]  /*78d0*/  MOV R40, R9 ;  /* 0x0000000900287202 */ /* 0x000fe40000000f00 */
[----:B------:R-:W-:-:S07]  /*78e0*/  MOV R6, R30 ;  /* 0x0000001e00067202 */ /* 0x000fce0000000f00 */
.L_x_738:
[C---:B------:R-:W-:Y:S02]  /*78f0*/  ISETP.NE.AND P0, PT, R8.reuse, RZ, PT ;  /* 0x000000ff0800720c */ /* 0x040fe40003f05270 */
[C---:B------:R-:W-:Y:S02]  /*7900*/  IADD3 R2, PT, PT, R8.reuse, 0x1, RZ ;  /* 0x0000000108027810 */ /* 0x040fe40007ffe0ff */
[-C--:B--2-4-:R-:W-:Y:S02]  /*7910*/  LEA R3, R8, R8.reuse, 0x2 ;  /* 0x0000000808037211 */ /* 0x094fe400078e10ff */
[----:B------:R-:W-:Y:S02]  /*7920*/  MOV R13, R8 ;  /* 0x00000008000d7202 */ /* 0x000fe40000000f00 */
[----:B------:R-:W-:Y:S02]  /*7930*/  ISETP.NE.AND P3, PT, R2, 0x5, PT ;  /* 0x000000050200780c */ /* 0x000fe40003f65270 */
[----:B01-3--:R-:W-:-:S02]  /*7940*/  LEA R10, R3, R4, 0x2 ;  /* 0x00000004030a7211 */ /* 0x00bfc400078e10ff */
[----:B------:R-:W-:Y:S01]  /*7950*/  MOV R8, R2 ;  /* 0x0000000200087202 */ /* 0x000fe20000000f00 */
[----:B------:R-:W-:Y:S08]  /*7960*/  @!P0 BRA `(.L_x_729) ;  /* 0x00000000008c8947 */ /* 0x000ff00003800000 */
        /* <DEDUP_REMOVED lines=35> */
.L_x_729:
        /* <DEDUP_REMOVED lines=11> */
.L_x_731:
[----:B------:R-:W-:-:S04]  /*7c50*/  IADD3 R12, PT, PT, -R13, RZ, RZ ;  /* 0x000000ff0d0c7210 */ /* 0x000fc80007ffe1ff */
[----:B------:R-:W-:-:S13]  /*7c60*/  LOP3.LUT P0, R12, R12, 0x3, RZ, 0xc0, !PT ;  /* 0x000000030c0c7812 */ /* 0x000fda000780c0ff */
[----:B------:R-:W-:Y:S05]  /*7c70*/  @!P0 BRA `(.L_x_730) ;  /* 0x0000000400088947 */ /* 0x000fea0003800000 */
[C---:B------:R-:W-:Y:S01]  /*7c80*/  IMAD R3, R13.reuse, 0x6, RZ ;  /* 0x000000060d037824 */ /* 0x040fe200078e02ff */
[-C--:B------:R-:W-:Y:S01]  /*7c90*/  LEA R29, R13, R4.reuse, 0x2 ;  /* 0x000000040d1d7211 */ /* 0x080fe200078e10ff */
[----:B------:R-:W4:Y:S03]  /*7ca0*/  LDL R2, [R10] ;  /* 0x000000000a027983 */ /* 0x000f260000100800 */
[----:B------:R-:W-:Y:S02]  /*7cb0*/  LEA R28, R3, R4, 0x2 ;  /* 0x00000004031c7211 */ /* 0x000fe400078e10ff */
[----:B------:R-:W4:Y:S04]  /*7cc0*/  LDL R3, [R29+0x4] ;  /* 0x000004001d037983 */ /* 0x000f280000100800 */
[----:B------:R-:W2:Y:S01]  /*7cd0*/  LDL R25, [R28] ;  /* 0x000000001c197983 */ /* 0x000ea20000100800 */
[----:B------:R-:W-:-:S02]  /*7ce0*/  ISETP.NE.AND P0, PT, R13, 0x1, PT ;  /* 0x000000010d00780c */ /* 0x000fc40003f05270 */
[----:B--2---:R-:W-:-:S04]  /*7cf0*/  IADD3 R5, PT, PT, R25, 0x1800000, RZ ;  /* 0x0180000019057810 */ /* 0x004fc80007ffe0ff */
[----:B------:R-:W-:Y:S01]  /*7d00*/  LOP3.LUT R5, R5, 0x7f800000, RZ, 0xc0, !PT ;  /* 0x7f80000005057812 */ /* 0x000fe200078ec0ff */
[----:B----4-:R-:W-:-:S03]  /*7d10*/  FFMA R3, R3, R2, RZ ;  /* 0x0000000203037223 */ /* 0x010fc600000000ff */
[----:B------:R-:W-:-:S03]  /*7d20*/  ISETP.GT.U32.AND P1, PT, R5, 0x1ffffff, PT ;  /* 0x01ffffff0500780c */ /* 0x000fc60003f24070 */
[----:B------:R-:W-:Y:S10]  /*7d30*/  @!P0 BRA `(.L_x_732) ;  /* 0x00000000001c8947 */ /* 0x000ff40003800000 */
[----:B------:R-:W-:Y:S01]  /*7d40*/  ISETP.NE.AND P0, PT, R13, 0x2, PT ;  /* 0x000000020d00780c */ /* 0x000fe20003f05270 */
[----:B------:R-:W2:Y:S04]  /*7d50*/  LDL R20, [R29+0x18] ;  /* 0x000018001d147983 */ /* 0x000ea80000100800 */
[----:B------:R-:W2:Y:S08]  /*7d60*/  LDL R5, [R10+0x4] ;  /* 0x000004000a057983 */ /* 0x000eb00000100800 */
[----:B------:R-:W4:Y:S04]  /*7d70*/  @P0 LDL R22, [R29+0x2c] ;  /* 0x00002c001d160983 */ /* 0x000f280000100800 */
[----:B---3--:R-:W4:Y:S01]  /*7d80*/  @P0 LDL R19, [R10+0x8] ;  /* 0x000008000a130983 */ /* 0x008f220000100800 */
[----:B--2---:R-:W-:-:S04]  /*7d90*/  FFMA R3, R20, R5, R3 ;  /* 0x0000000514037223 */ /* 0x004fc80000000003 */
[----:B----4-:R-:W-:-:S07]  /*7da0*/  @P0 FFMA R3, R22, R19, R3 ;  /* 0x0000001316030223 */ /* 0x010fce0000000003 */
.L_x_732:
[----:B------:R-:W-:Y:S04]  /*7db0*/  BSSY.RECONVERGENT B0, `(.L_x_733) ;  /* 0x0000009000007945 */ /* 0x000fe80003800200 */
[----:B------:R-:W-:Y:S05]  /*7dc0*/  @P1 BRA `(.L_x_734) ;  /* 0x00000000000c1947 */ /* 0x000fea0003800000 */
[----:B------:R-:W-:-:S07]  /*7dd0*/  MOV R22, 0x7df0 ;  /* 0x00007df000167802 */ /* 0x000fce0000000f00 */
[----:B01-3-5:R-:W-:Y:S05]  /*7de0*/  CALL.REL.NOINC `($__internal_6_$__cuda_sm20_rcp_rn_f32_slowpath) ;  /* 0x0000001000847944 */ /* 0x02bfea0003c00000 */
[----:B------:R-:W-:Y:S05]  /*7df0*/  BRA `(.L_x_735) ;  /* 0x0000000000107947 */ /* 0x000fea0003800000 */
.L_x_734:
[----:B---3--:R-:W2:Y:S02]  /*7e00*/  MUFU.RCP R19, R25 ;  /* 0x0000001900137308 */ /* 0x008ea40000001000 */
[----:B--2---:R-:W-:-:S04]  /*7e10*/  FFMA R5, R25, R19, -1 ;  /* 0xbf80000019057423 */ /* 0x004fc80000000013 */
[----:B------:R-:W-:-:S04]  /*7e20*/  FADD.FTZ R20, -R5, -RZ ;  /* 0x800000ff05147221 */ /* 0x000fc80000010100 */
[----:B------:R-:W-:-:S07]  /*7e30*/  FFMA R19, R19, R20, R19 ;  /* 0x0000001413137223 */ /* 0x000fce0000000013 */
.L_x_735:
[----:B------:R-:W-:Y:S05]  /*7e40*/  BSYNC.RECONVERGENT B0 ;  /* 0x0000000000007941 */ /* 0x000fea0003800200 */
.L_x_733:
[----:B------:R-:W2:Y:S01]  /*7e50*/  LDL R20, [R28+0x4] ;  /* 0x000004001c147983 */ /* 0x000ea20000100800 */
[----:B------:R-:W-:Y:S01]  /*7e60*/  ISETP.NE.AND P0, PT, R12, 0x1, PT ;  /* 0x000000010c00780c */ /* 0x000fe20003f05270 */
[----:B--2---:R-:W-:-:S04]  /*7e70*/  FADD R20, R20, -R3 ;  /* 0x8000000314147221 */ /* 0x004fc80000000000 */
[----:B------:R-:W-:-:S05]  /*7e80*/  FMUL R3, R20, R19 ;  /* 0x0000001314037220 */ /* 0x000fca0000400000 */
[----:B------:R4:W-:Y:S03]  /*7e90*/  STL [R28+0x4], R3 ;  /* 0x000004031c007387 */ /* 0x0009e60000100800 */
[----:B------:R-:W-:Y:S05]  /*7ea0*/  @!P0 BRA `(.L_x_730) ;  /* 0x00000000007c8947 */ /* 0x000fea0003800000 */
[----:B----4-:R-:W2:Y:S04]  /*7eb0*/  LDL R3, [R29+0x8] ;  /* 0x000008001d037983 */ /* 0x010ea80000100800 */
[----:B------:R3:W5:Y:S01]  /*7ec0*/  LDL R24, [R28+0x8] ;  /* 0x000008001c187983 */ /* 0x0007620000100800 */
[----:B------:R-:W-:Y:S01]  /*7ed0*/  ISETP.NE.AND P1, PT, R13, 0x1, PT ;  /* 0x000000010d00780c */ /* 0x000fe20003f25270 */
[----:B--2---:R-:W-:-:S12]  /*7ee0*/  FFMA R3, R2, R3, RZ ;  /* 0x0000000302037223 */ /* 0x004fd800000000ff */
[----:B---3--:R-:W-:Y:S05]  /*7ef0*/  @!P1 BRA `(.L_x_736) ;  /* 0x00000000001c9947 */ /* 0x008fea0003800000 */
[----:B------:R-:W-:Y:S01]  /*7f00*/  ISETP.NE.AND P0, PT, R13, 0x2, PT ;  /* 0x000000020d00780c */ /* 0x000fe20003f05270 */
[----:B------:R-:W2:Y:S04]  /*7f10*/  LDL R20, [R29+0x1c] ;  /* 0x00001c001d147983 */ /* 0x000ea80000100800 */
[----:B------:R-:W2:Y:S08]  /*7f20*/  LDL R5, [R10+0x4] ;  /* 0x000004000a057983 */ /* 0x000eb00000100800 */
[----:B------:R-:W3:Y:S04]  /*7f30*/  @P0 LDL R22, [R29+0x30] ;  /* 0x000030001d160983 */ /* 0x000ee80000100800 */
[----:B-1----:R-:W3:Y:S01]  /*7f40*/  @P0 LDL R21, [R10+0x8] ;  /* 0x000008000a150983 */ /* 0x002ee20000100800 */
[----:B--2---:R-:W-:-:S04]  /*7f50*/  FFMA R3, R20, R5, R3 ;  /* 0x0000000514037223 */ /* 0x004fc80000000003 */
[----:B---3--:R-:W-:-:S07]  /*7f60*/  @P0 FFMA R3, R22, R21, R3 ;  /* 0x0000001516030223 */ /* 0x008fce0000000003 */
.L_x_736:
[----:B-----5:R-:W-:Y:S01]  /*7f70*/  FADD R24, R24, -R3 ;  /* 0x8000000318187221 */ /* 0x020fe20000000000 */
[----:B------:R-:W-:-:S03]  /*7f80*/  ISETP.NE.AND P0, PT, R12, 0x2, PT ;  /* 0x000000020c00780c */ /* 0x000fc60003f05270 */
[----:B------:R-:W-:-:S05]  /*7f90*/  FMUL R3, R24, R19 ;  /* 0x0000001318037220 */ /* 0x000fca0000400000 */
[----:B------:R2:W-:Y:S05]  /*7fa0*/  STL [R28+0x8], R3 ;  /* 0x000008031c007387 */ /* 0x0005ea0000100800 */
[----:B------:R-:W-:Y:S05]  /*7fb0*/  @!P0 BRA `(.L_x_730) ;  /* 0x0000000000388947 */ /* 0x000fea0003800000 */
[----:B--2---:R-:W2:Y:S04]  /*7fc0*/  LDL R3, [R29+0xc] ;  /* 0x00000c001d037983 */ /* 0x004ea80000100800 */
[----:B-1----:R1:W5:Y:S01]  /*7fd0*/  LDL R21, [R28+0xc] ;  /* 0x00000c001c157983 */ /* 0x0023620000100800 */
[----:B--2---:R-:W-:Y:S01]  /*7fe0*/  FFMA R2, R2, R3, RZ ;  /* 0x0000000302027223 */ /* 0x004fe200000000ff */
[----:B-1----:R-:W-:Y:S06]  /*7ff0*/  @!P1 BRA `(.L_x_737) ;  /* 0x00000000001c9947 */ /* 0x002fec0003800000 */
[----:B------:R-:W-:Y:S01]  /*8000*/  ISETP.NE.AND P0, PT, R13, 0x2, PT ;  /* 0x000000020d00780c */ /* 0x000fe20003f05270 */
[----:B------:R-:W2:Y:S04]  /*8010*/  LDL R3, [R29+0x20] ;  /* 0x000020001d037983 */ /* 0x000ea80000100800 */
[----:B------:R-:W2:Y:S08]  /*8020*/  LDL R5, [R10+0x4] ;  /* 0x000004000a057983 */ /* 0x000eb00000100800 */
[----:B------:R-:W3:Y:S04]  /*8030*/  @P0 LDL R13, [R29+0x34] ;  /* 0x000034001d0d0983 */ /* 0x000ee80000100800 */
[----:B------:R-:W3:Y:S01]  /*8040*/  @P0 LDL R12, [R10+0x8] ;  /* 0x000008000a0c0983 */ /* 0x000ee20000100800 */
[----:B--2---:R-:W-:-:S04]  /*8050*/  FFMA R2, R3, R5, R2 ;  /* 0x0000000503027223 */ /* 0x004fc80000000002 */
[----:B---3--:R-:W-:-:S07]  /*8060*/  @P0 FFMA R2, R13, R12, R2 ;  /* 0x0000000c0d020223 */ /* 0x008fce0000000002 */
.L_x_737:
[----:B-----5:R-:W-:-:S04]  /*8070*/  FADD R2, -R2, R21 ;  /* 0x0000001502027221 */ /* 0x020fc80000000100 */
[----:B------:R-:W-:-:S05]  /*8080*/  FMUL R19, R2, R19 ;  /* 0x0000001302137220 */ /* 0x000fca0000400000 */
[----:B------:R1:W-:Y:S02]  /*8090*/  STL [R28+0xc], R19 ;  /* 0x00000c131c007387 */ /* 0x0003e40000100800 */
.L_x_730:
[----:B------:R-:W-:Y:S05]  /*80a0*/  @P3 BRA `(.L_x_738) ;  /* 0xfffffff800103947 */ /* 0x000fea000383ffff */
[----:B------:R-:W3:Y:S04]  /*80b0*/  LDL R39, [R1+0x1c] ;  /* 0x00001c0001277983 */ /* 0x000ee80000100800 */
[----:B--2-4-:R-:W2:Y:S04]  /*80c0*/  LDL.64 R2, [R1+0x20] ;  /* 0x0000200001027983 */ /* 0x014ea80000100a00 */
[----:B------:R-:W4:Y:S04]  /*80d0*/  LDL R41, [R1+0x60] ;  /* 0x0000600001297983 */ /* 0x000f280000100800 */
[----:B------:R-:W4:Y:S04]  /*80e0*/  LDL R38, [R1+0x34] ;  /* 0x0000340001267983 */ /* 0x000f280000100800 */
[----:B------:R-:W4:Y:S04]  /*80f0*/  LDL R37, [R1+0x38] ;  /* 0x0000380001257983 */ /* 0x000f280000100800 */
[----:B------:R-:W4:Y:S01]  /*8100*/  LDL R36, [R1+0x4c] ;  /* 0x00004c0001247983 */ /* 0x000f220000100800 */
[----:B------:R-:W-:Y:S01]  /*8110*/  FADD R8, RZ, R40 ;  /* 0x00000028ff087221 */ /* 0x000fe20000000000 */
[----:B------:R-:W-:-:S03]  /*8120*/  FADD R5, RZ, R6 ;  /* 0x00000006ff057221 */ /* 0x000fc60000000000 */
[----:B------:R-:W-:Y:S01]  /*8130*/  FADD R8, RZ, -R8 ;  /* 0x80000008ff087221 */ /* 0x000fe20000000000 */
[----:B------:R-:W-:Y:S01]  /*8140*/  FADD R13, RZ, R7 ;  /* 0x00000007ff0d7221 */ /* 0x000fe20000000000 */
[----:B01-3--:R-:W-:Y:S01]  /*8150*/  FADD R10, RZ, R32 ;  /* 0x00000020ff0a7221 */ /* 0x00bfe20000000000 */
[----:B------:R-:W-:Y:S01]  /*8160*/  BSSY.RECONVERGENT B2, `(.L_x_739) ;  /* 0x0000016000027945 */ /* 0x000fe20003800200 */
[C---:B------:R-:W-:Y:S01]  /*8170*/  FFMA R4, R8.reuse, R39, R5 ;  /* 0x0000002708047223 */ /* 0x040fe20000000005 */
[----:B--2---:R-:W-:-:S03]  /*8180*/  FFMA R13, R8, R2, R13 ;  /* 0x00000002080d7223 */ /* 0x004fc6000000000d */
        /* <DEDUP_REMOVED lines=19> */
.L_x_740:
[----:B------:R-:W-:Y:S05]  /*82c0*/  BSYNC.RECONVERGENT B2 ;  /* 0x0000000000027941 */ /* 0x000fea0003800200 */
.L_x_739:
        /* <DEDUP_REMOVED lines=9> */
[----:B-----5:R-:W-:Y:S05]  /*8360*/  CALL.REL.NOINC `($__internal_6_$__cuda_sm20_rcp_rn_f32_slowpath) ;  /* 0x0000000c00247944 */ /* 0x020fea0003c00000 */
[----:B------:R-:W-:Y:S01]  /*8370*/  MOV R34, R19 ;  /* 0x0000001300227202 */ /* 0x000fe20000000f00 */
[----:B------:R-:W-:Y:S06]  /*8380*/  BRA `(.L_x_743) ;  /* 0x0000000000107947 */ /* 0x000fec0003800000 */
.L_x_742:
[----:B------:R-:W0:Y:S02]  /*8390*/  MUFU.RCP R34, R25 ;  /* 0x0000001900227308 */ /* 0x000e240000001000 */
[----:B0-----:R-:W-:-:S04]  /*83a0*/  FFMA R5, R25, R34, -1 ;  /* 0xbf80000019057423 */ /* 0x001fc80000000022 */
[----:B------:R-:W-:-:S04]  /*83b0*/  FADD.FTZ R5, -R5, -RZ ;  /* 0x800000ff05057221 */ /* 0x000fc80000010100 */
[----:B------:R-:W-:-:S07]  /*83c0*/  FFMA R34, R34, R5, R34 ;  /* 0x0000000522227223 */ /* 0x000fce0000000022 */
.L_x_743:
[----:B------:R-:W-:Y:S05]  /*83d0*/  BSYNC.RECONVERGENT B0 ;  /* 0x0000000000007941 */ /* 0x000fea0003800200 */
.L_x_741:
[----:B------:R-:W2:Y:S04]  /*83e0*/  LDL R25, [R1+0x30] ;  /* 0x0000300001197983 */ /* 0x000ea80000100800 */
[----:B-----5:R-:W3:Y:S04]  /*83f0*/  LDL R33, [R1+0x44] ;  /* 0x0000440001217983 */ /* 0x020ee80000100800 */
        /* <DEDUP_REMOVED lines=11> */
[----:B------:R-:W-:Y:S05]  /*84b0*/  CALL.REL.NOINC `($__internal_6_$__cuda_sm20_rcp_rn_f32_slowpath) ;  /* 0x0000000800d07944 */ /* 0x000fea0003c00000 */
[----:B------:R-:W-:Y:S01]  /*84c0*/  MOV R29, R19 ;  /* 0x00000013001d7202 */ /* 0x000fe20000000f00 */
[----:B------:R-:W-:Y:S06]  /*84d0*/  BRA `(.L_x_746) ;  /* 0x0000000000107947 */ /* 0x000fec0003800000 */
.L_x_745:
[----:B------:R-:W0:Y:S02]  /*84e0*/  MUFU.RCP R10, R25 ;  /* 0x00000019000a7308 */ /* 0x000e240000001000 */
[----:B0-----:R-:W-:-:S04]  /*84f0*/  FFMA R5, R25, R10, -1 ;  /* 0xbf80000019057423 */ /* 0x001fc8000000000a */
[----:B------:R-:W-:-:S04]  /*8500*/  FADD.FTZ R5, -R5, -RZ ;  /* 0x800000ff05057221 */ /* 0x000fc80000010100 */
[----:B------:R-:W-:-:S07]  /*8510*/  FFMA R29, R10, R5, R10 ;  /* 0x000000050a1d7223 */ /* 0x000fce000000000a */
.L_x_746:
[----:B------:R-:W-:Y:S05]  /*8520*/  BSYNC.RECONVERGENT B0 ;  /* 0x0000000000007941 */ /* 0x000fea0003800200 */
.L_x_744:
[----:B------:R-:W2:Y:S04]  /*8530*/  LDL R25, [R1+0x18] ;  /* 0x0000180001197983 */ /* 0x000ea80000100800 */
[----:B------:R-:W3:Y:S04]  /*8540*/  LDL R28, [R1+0x2c] ;  /* 0x00002c00011c7983 */ /* 0x000ee80000100800 */
[----:B------:R-:W4:Y:S04]  /*8550*/  LDL R13, [R1+0x40] ;  /* 0x00004000010d7983 */ /* 0x000f280000100800 */
[----:B------:R-:W5:Y:S01]  /*8560*/  LDL R12, [R1+0x54] ;  /* 0x00005400010c7983 */ /* 0x000f620000100800 */
        /* <DEDUP_REMOVED lines=8> */
[----:B-----5:R-:W-:-:S08]  /*85f0*/  FFMA R43, R12, R42, R5 ;  /* 0x0000002a0c2b7223 */ /* 0x020fd00000000005 */
[----:B------:R-:W-:Y:S05]  /*8600*/  @P0 BRA `(.L_x_748) ;  /* 0x0000000000100947 */ /* 0x000fea0003800000 */
[----:B------:R-:W-:-:S07]  /*8610*/  MOV R22, 0x8630 ;  /* 0x0000863000167802 */ /* 0x000fce0000000f00 */
[----:B------:R-:W-:Y:S05]  /*8620*/  CALL.REL.NOINC `($__internal_6_$__cuda_sm20_rcp_rn_f32_slowpath) ;  /* 0x0000000800747944 */ /* 0x000fea0003c00000 */
[----:B------:R-:W-:Y:S01]  /*8630*/  MOV R10, R19 ;  /* 0x00000013000a7202 */ /* 0x000fe20000000f00 */
[----:B------:R-:W-:Y:S06]  /*8640*/  BRA `(.L_x_749) ;  /* 0x0000000000107947 */ /* 0x000fec0003800000 */
.L_x_748:
[----:B------:R-:W0:Y:S02]  /*8650*/  MUFU.RCP R10, R25 ;  /* 0x00000019000a7308 */ /* 0x000e240000001000 */
[----:B0-----:R-:W-:-:S04]  /*8660*/  FFMA R4, R25, R10, -1 ;  /* 0xbf80000019047423 */ /* 0x001fc8000000000a */
[----:B------:R-:W-:-:S04]  /*8670*/  FADD.FTZ R5, -R4, -RZ ;  /* 0x800000ff04057221 */ /* 0x000fc80000010100 */
[----:B------:R-:W-:-:S07]  /*8680*/  FFMA R10, R10, R5, R10 ;  /* 0x000000050a0a7223 */ /* 0x000fce000000000a */
.L_x_749:
[----:B------:R-:W-:Y:S05]  /*8690*/  BSYNC.RECONVERGENT B0 ;  /* 0x0000000000007941 */ /* 0x000fea0003800200 */
.L_x_747:
        /* <DEDUP_REMOVED lines=9> */
[----:B------:R-:W-:Y:S01]  /*8730*/  BSSY.RECONVERGENT B2, `(.L_x_750) ;  /* 0x000001c000027945 */ /* 0x000fe20003800200 */
[-C--:B------:R-:W-:Y:S01]  /*8740*/  FFMA R20, R39, R40.reuse, R6 ;  /* 0x0000002827147223 */ /* 0x080fe20000000006 */
[----:B------:R-:W-:Y:S01]  /*8750*/  FFMA R21, R2, R40, R7 ;  /* 0x0000002802157223 */ /* 0x000fe20000000007 */
[----:B------:R-:W-:-:S02]  /*8760*/  FFMA R24, R40, R3, R43 ;  /* 0x0000000328187223 */ /* 0x000fc4000000002b */
[----:B------:R-:W-:Y:S01]  /*8770*/  FADD R8, RZ, -R20 ;  /* 0x80000014ff087221 */ /* 0x000fe20000000000 */
[----:B------:R-:W-:-:S03]  /*8780*/  FMUL R20, R5, R10 ;  /* 0x0000000a05147220 */ /* 0x000fc60000400000 */
[-C--:B------:R-:W-:Y:S01]  /*8790*/  FFMA R21, R38, R8.reuse, R21 ;  /* 0x0000000826157223 */ /* 0x080fe20000000015 */
[----:B------:R-:W-:Y:S01]  /*87a0*/  FFMA R20, R20, R9, RZ ;  /* 0x0000000914147223 */ /* 0x000fe200000000ff */
[----:B------:R-:W-:Y:S02]  /*87b0*/  FFMA R5, R37, R8, R24 ;  /* 0x0000000825057223 */ /* 0x000fe40000000018 */
[----:B------:R-:W-:Y:S01]  /*87c0*/  FADD R9, RZ, -R21 ;  /* 0x80000015ff097221 */ /* 0x000fe20000000000 */
[----:B------:R-:W-:Y:S01]  /*87d0*/  FFMA R47, R47, R30, R20 ;  /* 0x0000001e2f2f7223 */ /* 0x000fe20000000014 */
[----:B0-----:R-:W-:Y:S02]  /*87e0*/  FFMA R21, -R41, R22, 1 ;  /* 0x3f80000029157423 */ /* 0x001fe40000000116 */
[----:B------:R-:W-:Y:S02]  /*87f0*/  FFMA R5, R36, R9, R5 ;  /* 0x0000000924057223 */ /* 0x000fe40000000005 */
[----:B------:R-:W-:Y:S01]  /*8800*/  FFMA R22, R22, R21, R22 ;  /* 0x0000001516167223 */ /* 0x000fe20000000016 */
[----:B--2---:R-:W-:Y:S01]  /*8810*/  FFMA R44, R44, R23, R47 ;  /* 0x000000172c2c7223 */ /* 0x004fe2000000002f */
[----:B------:R-:W-:-:S03]  /*8820*/  FADD R23, RZ, -R5 ;  /* 0x80000005ff177221 */ /* 0x000fc60000000000 */
[----:B---3--:R-:W-:Y:S01]  /*8830*/  FFMA R19, R19, R42, R44 ;  /* 0x0000002a13137223 */ /* 0x008fe2000000002c */
[----:B------:R-:W0:Y:S01]  /*8840*/  FCHK P0, R23, R41 ;  /* 0x0000002917007302 */ /* 0x000e220000000000 */
[----:B------:R-:W-:Y:S02]  /*8850*/  FFMA R5, R22, R23, RZ ;  /* 0x0000001716057223 */ /* 0x000fe400000000ff */
[----:B------:R-:W-:Y:S02]  /*8860*/  FADD R20, -R19, 1 ;  /* 0x3f80000013147421 */ /* 0x000fe40000000100 */
[----:B------:R-:W-:Y:S02]  /*8870*/  FFMA R19, -R41, R5, R23 ;  /* 0x0000000529137223 */ /* 0x000fe40000000117 */
[----:B------:R-:W-:Y:S02]  /*8880*/  FMUL R11, R20, R11 ;  /* 0x0000000b140b7220 */ /* 0x000fe40000400000 */
[----:B------:R-:W-:Y:S01]  /*8890*/  FFMA R22, R22, R19, R5 ;  /* 0x0000001316167223 */ /* 0x000fe20000000005 */
[----:B0-----:R-:W-:Y:S06]  /*88a0*/  @!P0 BRA `(.L_x_751) ;  /* 0x0000000000108947 */ /* 0x001fec0003800000 */
[----:B------:R-:W-:Y:S02]  /*88b0*/  MOV R5, R41 ;  /* 0x0000002900057202 */ /* 0x000fe40000000f00 */
[----:B------:R-:W-:-:S07]  /*88c0*/  MOV R20, 0x88e0 ;  /* 0x000088e000147802 */ /* 0x000fce0000000f00 */
[----:B------:R-:W-:Y:S05]  /*88d0*/  CALL.REL.NOINC `($__internal_8_$__cuda_sm3x_div_rn_noftz_f32_slowpath) ;  /* 0x0000000c00007944 */ /* 0x000fea0003c00000 */
[----:B------:R-:W-:-:S07]  /*88e0*/  MOV R22, R5 ;  /* 0x0000000500167202 */ /* 0x000fce0000000f00 */
.L_x_751:
[----:B------:R-:W-:Y:S05]  /*88f0*/  BSYNC.RECONVERGENT B2 ;  /* 0x0000000000027941 */ /* 0x000fea0003800200 */
.L_x_750:
[----:B------:R-:W-:Y:S01]  /*8900*/  FFMA R20, R35, R22, RZ ;  /* 0x0000001623147223 */ /* 0x000fe200000000ff */
[----:B------:R-:W-:Y:S01]  /*8910*/  FADD R24, RZ, -R4 ;  /* 0x80000004ff187221 */ /* 0x000fe20000000000 */
[----:B------:R-:W0:Y:S01]  /*8920*/  MUFU.RCP R26, R41 ;  /* 0x00000029001a7308 */ /* 0x000e220000001000 */
[----:B------:R-:W-:Y:S01]  /*8930*/  BSSY.RECONVERGENT B2, `(.L_x_752) ;  /* 0x000001f000027945 */ /* 0x000fe20003800200 */
[----:B------:R-:W-:Y:S01]  /*8940*/  FADD R9, R9, -R20 ;  /* 0x8000001409097221 */ /* 0x000fe20000000000 */
[-C--:B------:R-:W-:Y:S01]  /*8950*/  FFMA R6, R39, R24.reuse, R6 ;  /* 0x0000001827067223 */ /* 0x080fe20000000006 */
[----:B------:R-:W-:Y:S02]  /*8960*/  FFMA R7, R2, R24, R7 ;  /* 0x0000001802077223 */ /* 0x000fe40000000007 */
[----:B------:R-:W-:Y:S01]  /*8970*/  FMUL R20, R9, R34 ;  /* 0x0000002209147220 */ /* 0x000fe20000400000 */
[----:B------:R-:W-:-:S03]  /*8980*/  FADD R2, -R6, 1 ;  /* 0x3f80000006027421 */ /* 0x000fc60000000100 */
[----:B------:R-:W-:-:S04]  /*8990*/  FFMA R4, R33, R20, RZ ;  /* 0x0000001421047223 */ /* 0x000fc800000000ff */
[----:B------:R-:W-:Y:S01]  /*89a0*/  FFMA R5, R31, R22, R4 ;  /* 0x000000161f057223 */ /* 0x000fe20000000004 */
[----:B------:R-:W-:Y:S01]  /*89b0*/  FFMA R4, R24, R3, R43 ;  /* 0x0000000318047223 */ /* 0x000fe2000000002b */
[----:B------:R-:W-:Y:S01]  /*89c0*/  FFMA R3, R38, R2, R7 ;  /* 0x0000000226037223 */ /* 0x000fe20000000007 */
[----:B0-----:R-:W-:Y:S01]  /*89d0*/  FFMA R19, -R41, R26, 1 ;  /* 0x3f80000029137423 */ /* 0x001fe2000000011a */
[----:B------:R-:W-:Y:S01]  /*89e0*/  FADD R8, R8, -R5 ;  /* 0x8000000508087221 */ /* 0x000fe20000000000 */
[----:B------:R-:W-:Y:S01]  /*89f0*/  FFMA R9, R37, R2, R4 ;  /* 0x0000000225097223 */ /* 0x000fe20000000004 */
[----:B------:R-:W-:Y:S02]  /*8a00*/  FADD R3, RZ, -R3 ;  /* 0x80000003ff037221 */ /* 0x000fe40000000000 */
[----:B------:R-:W-:Y:S02]  /*8a10*/  FMUL R5, R8, R29 ;  /* 0x0000001d08057220 */ /* 0x000fe40000400000 */
[----:B------:R-:W-:-:S02]  /*8a20*/  FFMA R9, R36, R3, R9 ;  /* 0x0000000324097223 */ /* 0x000fc40000000009 */
[----:B------:R-:W-:Y:S01]  /*8a30*/  FFMA R28, R28, R5, RZ ;  /* 0x000000051c1c7223 */ /* 0x000fe200000000ff */
[----:B------:R-:W-:Y:S01]  /*8a40*/  FFMA R5, R26, R19, R26 ;  /* 0x000000131a057223 */ /* 0x000fe2000000001a */
[----:B------:R-:W-:Y:S02]  /*8a50*/  FADD R23, RZ, -R9 ;  /* 0x80000009ff177221 */ /* 0x000fe40000000000 */
[----:B------:R-:W-:Y:S02]  /*8a60*/  FFMA R13, R13, R20, R28 ;  /* 0x000000140d0d7223 */ /* 0x000fe4000000001c */
[----:B------:R-:W0:Y:S01]  /*8a70*/  FCHK P0, R23, R41 ;  /* 0x0000002917007302 */ /* 0x000e220000000000 */
[----:B------:R-:W-:Y:S01]  /*8a80*/  FFMA R8, R5, R23, RZ ;  /* 0x0000001705087223 */ /* 0x000fe200000000ff */
[----:B------:R-:W-:-:S03]  /*8a90*/  FFMA R13, R12, R22, R13 ;  /* 0x000000160c0d7223 */ /* 0x000fc6000000000d */
[----:B------:R-:W-:Y:S01]  /*8aa0*/  FFMA R9, -R41, R8, R23 ;  /* 0x0000000829097223 */ /* 0x000fe20000000117 */
[----:B------:R-:W-:-:S03]  /*8ab0*/  FADD R13, R40, -R13 ;  /* 0x8000000d280d7221 */ /* 0x000fc60000000000 */
[----:B------:R-:W-:Y:S01]  /*8ac0*/  FFMA R5, R5, R9, R8 ;  /* 0x0000000905057223 */ /* 0x000fe20000000008 */
[----:B------:R-:W-:Y:S01]  /*8ad0*/  FMUL R10, R13, R10 ;  /* 0x0000000a0d0a7220 */ /* 0x000fe20000400000 */
[----:B0-----:R-:W-:Y:S06]  /*8ae0*/  @!P0 BRA `(.L_x_753) ;  /* 0x00000000000c8947 */ /* 0x001fec0003800000 */
[----:B------:R-:W-:Y:S02]  /*8af0*/  MOV R5, R41 ;  /* 0x0000002900057202 */ /* 0x000fe40000000f00 */
[----:B------:R-:W-:-:S07]  /*8b00*/  MOV R20, 0x8b20 ;  /* 0x00008b2000147802 */ /* 0x000fce0000000f00 */
[----:B------:R-:W-:Y:S05]  /*8b10*/  CALL.REL.NOINC `($__internal_8_$__cuda_sm3x_div_rn_noftz_f32_slowpath) ;  /* 0x0000000800707944 */ /* 0x000fea0003c00000 */
.L_x_753:
[----:B------:R-:W-:Y:S05]  /*8b20*/  BSYNC.RECONVERGENT B2 ;  /* 0x0000000000027941 */ /* 0x000fea0003800200 */
.L_x_752:
        /* <DEDUP_REMOVED lines=24> */
[----:B------:R-:W-:Y:S05]  /*8cb0*/  CALL.REL.NOINC `($__internal_8_$__cuda_sm3x_div_rn_noftz_f32_slowpath) ;  /* 0x0000000800087944 */ /* 0x000fea0003c00000 */
.L_x_755:
[----:B------:R-:W-:Y:S05]  /*8cc0*/  BSYNC.RECONVERGENT B2 ;  /* 0x0000000000027941 */ /* 0x000fea0003800200 */
.L_x_754:
        /* <DEDUP_REMOVED lines=18> */
[----:B------:R-:W-:-:S07]  /*8df0*/  MOV R35, R5 ;  /* 0x0000000500237202 */ /* 0x000fce0000000f00 */
.L_x_757:
[----:B------:R-:W-:Y:S05]  /*8e00*/  BSYNC.RECONVERGENT B2 ;  /* 0x0000000000027941 */ /* 0x000fea0003800200 */
.L_x_756:
        /* <DEDUP_REMOVED lines=10> */
[----:B------:R-:W-:Y:S01]  /*8eb0*/  STG.E desc[UR10][R2.64], R17 ;  /* 0x0000001102007986 */ /* 0x000fe2000c10190a */
        /* <DEDUP_REMOVED lines=20> */
        .weak           $__internal_6_$__cuda_sm20_rcp_rn_f32_slowpath
        .type           $__internal_6_$__cuda_sm20_rcp_rn_f32_slowpath,@function
        .size           $__internal_6_$__cuda_sm20_rcp_rn_f32_slowpath,($__internal_7_$__cuda_sm20_sqrt_rd_f32_slowpath - $__internal_6_$__cuda_sm20_rcp_rn_f32_slowpath)
$__internal_6_$__cuda_sm20_rcp_rn_f32_slowpath:
        /* <DEDUP_REMOVED lines=15> */
.L_x_759:
        /* <DEDUP_REMOVED lines=21> */
[----:B------:R-:W-:Y:S02]  /*9240*/  LOP3.LUT P2, RZ, R20, 0x2, RZ, 0xc0, !PT ;  /* 0x0000000214ff7812 */ /* 0x000fe4000784c0ff */
[----:B------:R-:W-:Y:S02]  /*9250*/  IADD3 R20, PT, PT, R5, -0xfc, RZ ;  /* 0xffffff0405147810 */ /* 0x000fe40007ffe0ff */
[----:B------:R-:W-:-:S02]  /*9260*/  PLOP3.LUT P0, PT, P0, P1, P2, 0xe0, 0x0 ;  /* 0x000000000000781c */ /* 0x000fc40000703c20 */
[----:B------:R-:W-:Y:S02]  /*9270*/  LOP3.LUT P1, RZ, R25, 0x7fffff, RZ, 0xc0, !PT ;  /* 0x007fffff19ff7812 */ /* 0x000fe4000782c0ff */
[----:B------:R-:W-:Y:S02]  /*9280*/  SEL R19, RZ, 0x1, !P0 ;  /* 0x00000001ff137807 */ /* 0x000fe40004000000 */
[----:B------:R-:W-:Y:S02]  /*9290*/  SHF.R.U32.HI R20, RZ, R20, R23 ;  /* 0x00000014ff147219 */ /* 0x000fe40000011617 */
[----:B------:R-:W-:-:S04]  /*92a0*/  IADD3 R19, PT, PT, -R19, RZ, RZ ;  /* 0x000000ff13137210 */ /* 0x000fc80007ffe1ff */
[----:B------:R-:W-:-:S13]  /*92b0*/  ISETP.GE.AND P0, PT, R19, RZ, PT ;  /* 0x000000ff1300720c */ /* 0x000fda0003f06270 */
[----:B------:R-:W-:-:S04]  /*92c0*/  @!P0 IADD3 R20, PT, PT, R20, 0x1, RZ ;  /* 0x0000000114148810 */ /* 0x000fc80007ffe0ff */
[----:B------:R-:W-:-:S04]  /*92d0*/  @!P1 SHF.L.U32 R20, R20, 0x1, RZ ;  /* 0x0000000114149819 */ /* 0x000fc800000006ff */
[----:B------:R-:W-:Y:S01]  /*92e0*/  LOP3.LUT R19, R20, 0x80000000, R25, 0xf8, !PT ;  /* 0x8000000014137812 */ /* 0x000fe200078ef819 */
[----:B------:R-:W-:Y:S06]  /*92f0*/  BRA `(.L_x_760) ;  /* 0x0000000000047947 */ /* 0x000fec0003800000 */
.L_x_761:
[----:B------:R0:W1:Y:S02]  /*9300*/  MUFU.RCP R19, R25 ;  /* 0x0000001900137308 */ /* 0x0000640000001000 */
.L_x_760:
[----:B------:R-:W-:Y:S05]  /*9310*/  BSYNC.RECONVERGENT B1 ;  /* 0x0000000000017941 */ /* 0x000fea0003800200 */
.L_x_758:
[----:B------:R-:W-:-:S04]  /*9320*/  MOV R23, 0x0 ;  /* 0x0000000000177802 */ /* 0x000fc80000000f00 */
[----:B01----:R-:W-:Y:S05]  /*9330*/  RET.REL.NODEC R22 `(kernel_MLEFit_sigma) ;  /* 0xffffff6c16307950 */ /* 0x003fea0003c3ffff */
        .weak           $__internal_7_$__cuda_sm20_sqrt_rd_f32_slowpath
        .type           $__internal_7_$__cuda_sm20_sqrt_rd_f32_slowpath,@function
        .size           $__internal_7_$__cuda_sm20_sqrt_rd_f32_slowpath,($__internal_8_$__cuda_sm3x_div_rn_noftz_f32_slowpath - $__internal_7_$__cuda_sm20_sqrt_rd_f32_slowpath)
$__internal_7_$__cuda_sm20_sqrt_rd_f32_slowpath:
        /* <DEDUP_REMOVED lines=23> */
.L_x_762:
[----:B------:R-:W-:Y:S01]  /*94b0*/  HFMA2 R13, -RZ, RZ, 0, 0 ;  /* 0x00000000ff0d7431 */ /* 0x000fe200000001ff */
[----:B------:R-:W-:-:S04]  /*94c0*/  MOV R12, R19 ;  /* 0x00000013000c7202 */ /* 0x000fc80000000f00 */
[----:B------:R-:W-:Y:S05]  /*94d0*/  RET.REL.NODEC R12 `(kernel_MLEFit_sigma) ;  /* 0xffffff680cc87950 */ /* 0x000fea0003c3ffff */
        .weak           $__internal_8_$__cuda_sm3x_div_rn_noftz_f32_slowpath
        .type           $__internal_8_$__cuda_sm3x_div_rn_noftz_f32_slowpath,@function
        .size           $__internal_8_$__cuda_sm3x_div_rn_noftz_f32_slowpath,(.L_x_930 - $__internal_8_$__cuda_sm3x_div_rn_noftz_f32_slowpath)
$__internal_8_$__cuda_sm3x_div_rn_noftz_f32_slowpath:
        /* <DEDUP_REMOVED lines=17> */
[----:B------:R-:W-:Y:S02]  /*95f0*/  FSETP.NEU.FTZ.AND P0, PT, |R23|, +INF , PT ;  /* 0x7f8000001700780b */ /* 0x000fe40003f1d200 */
        /* <DEDUP_REMOVED lines=16> */
.L_x_764:
[----:B------:R-:W-:Y:S01]  /*9700*/  LEA R58, R19, 0xc0800000, 0x17 ;  /* 0xc0800000133a7811 */ /* 0x000fe200078eb8ff */
[----:B------:R-:W-:Y:S01]  /*9710*/  BSSY.RECONVERGENT B1, `(.L_x_769) ;  /* 0x0000036000017945 */ /* 0x000fe20003800200 */
[----:B------:R-:W-:Y:S02]  /*9720*/  IADD3 R26, PT, PT, R26, -0x7f, RZ ;  /* 0xffffff811a1a7810 */ /* 0x000fe40007ffe0ff */
[----:B------:R-:W-:-:S04]  /*9730*/  IADD3 R58, PT, PT, -R58, R5, RZ ;  /* 0x000000053a3a7210 */ /* 0x000fc80007ffe1ff */
[----:B------:R-:W0:Y:S01]  /*9740*/  MUFU.RCP R5, R58 ;  /* 0x0000003a00057308 */ /* 0x000e220000001000 */
[----:B------:R-:W-:-:S04]  /*9750*/  FADD.FTZ R22, -R58, -RZ ;  /* 0x800000ff3a167221 */ /* 0x000fc80000010100 */
[----:B0-----:R-:W-:-:S04]  /*9760*/  FFMA R24, R5, R22, 1 ;  /* 0x3f80000005187423 */ /* 0x001fc80000000016 */
[----:B------:R-:W-:Y:S01]  /*9770*/  FFMA R24, R5, R24, R5 ;  /* 0x0000001805187223 */ /* 0x000fe20000000005 */
[C---:B------:R-:W-:Y:S01]  /*9780*/  IMAD R5, R26.reuse, -0x800000, R23 ;  /* 0xff8000001a057824 */ /* 0x040fe200078e0217 */
[----:B------:R-:W-:-:S03]  /*9790*/  IADD3 R26, PT, PT, R26, 0x7f, -R19 ;  /* 0x0000007f1a1a7810 */ /* 0x000fc60007ffe813 */
[----:B------:R-:W-:Y:S01]  /*97a0*/  FFMA R23, R5, R24, RZ ;  /* 0x0000001805177223 */ /* 0x000fe200000000ff */
[----:B------:R-:W-:-:S03]  /*97b0*/  IADD3 R26, PT, PT, R26, R21, RZ ;  /* 0x000000151a1a7210 */ /* 0x000fc60007ffe0ff */
        /* <DEDUP_REMOVED lines=22> */
[----:B------:R-:W-:Y:S02]  /*9920*/  ISETP.NE.AND P1, PT, R19, RZ, PT ;  /* 0x000000ff1300720c */ /* 0x000fe40003f25270 */
[----:B------:R-:W-:Y:S02]  /*9930*/  LOP3.LUT R24, R21, 0x800000, RZ, 0xfc, !PT ;  /* 0x0080000015187812 */ /* 0x000fe400078efcff */
[----:B------:R-:W-:-:S02]  /*9940*/  IADD3 R21, PT, PT, R19, 0x20, RZ ;  /* 0x0000002013157810 */ /* 0x000fc40007ffe0ff */
[----:B------:R-:W-:Y:S02]  /*9950*/  IADD3 R19, PT, PT, -R19, RZ, RZ ;  /* 0x000000ff13137210 */ /* 0x000fe40007ffe1ff */
[----:B------:R-:W-:Y:S02]  /*9960*/  SHF.L.U32 R21, R24, R21, RZ ;  /* 0x0000001518157219 */ /* 0x000fe400000006ff */
[----:B------:R-:W-:Y:S02]  /*9970*/  FSETP.NEU.FTZ.AND P0, PT, R23, R22, PT ;  /* 0x000000161700720b */ /* 0x000fe40003f1d000 */
        /* <DEDUP_REMOVED lines=11> */
.L_x_771:
[----:B------:R-:W-:-:S04]  /*9a30*/  LOP3.LUT R5, R5, 0x80000000, RZ, 0xc0, !PT ;  /* 0x8000000005057812 */ /* 0x000fc800078ec0ff */
[----:B------:R-:W-:Y:S01]  /*9a40*/  LOP3.LUT R5, R5, 0x7f800000, RZ, 0xfc, !PT ;  /* 0x7f80000005057812 */ /* 0x000fe200078efcff */
[----:B------:R-:W-:Y:S06]  /*9a50*/  BRA `(.L_x_772) ;  /* 0x0000000000047947 */ /* 0x000fec0003800000 */
.L_x_770:
[----:B------:R-:W-:-:S07]  /*9a60*/  LEA R5, R26, R5, 0x17 ;  /* 0x000000051a057211 */ /* 0x000fce00078eb8ff */
.L_x_772:
[----:B------:R-:W-:Y:S05]  /*9a70*/  BSYNC.RECONVERGENT B1 ;  /* 0x0000000000017941 */ /* 0x000fea0003800200 */
.L_x_769:
[----:B------:R-:W-:Y:S05]  /*9a80*/  BRA `(.L_x_773) ;  /* 0x0000000000207947 */ /* 0x000fea0003800000 */
.L_x_768:
[----:B------:R-:W-:-:S04]  /*9a90*/  LOP3.LUT R5, R5, 0x80000000, R23, 0x48, !PT ;  /* 0x8000000005057812 */ /* 0x000fc800078e4817 */
[----:B------:R-:W-:Y:S01]  /*9aa0*/  LOP3.LUT R5, R5, 0x7f800000, RZ, 0xfc, !PT ;  /* 0x7f80000005057812 */ /* 0x000fe200078efcff */
[----:B------:R-:W-:Y:S06]  /*9ab0*/  BRA `(.L_x_773) ;  /* 0x0000000000147947 */ /* 0x000fec0003800000 */
.L_x_767:
[----:B------:R-:W-:Y:S01]  /*9ac0*/  LOP3.LUT R5, R5, 0x80000000, R23, 0x48, !PT ;  /* 0x8000000005057812 */ /* 0x000fe200078e4817 */
[----:B------:R-:W-:Y:S06]  /*9ad0*/  BRA `(.L_x_773) ;  /* 0x00000000000c7947 */ /* 0x000fec0003800000 */
.L_x_766:
[----:B------:R-:W0:Y:S01]  /*9ae0*/  MUFU.RSQ R5, -QNAN ;  /* 0xffc0000000057908 */ /* 0x000e220000001400 */
[----:B------:R-:W-:Y:S05]  /*9af0*/  BRA `(.L_x_773) ;  /* 0x0000000000047947 */ /* 0x000fea0003800000 */
.L_x_765:
[----:B------:R-:W-:-:S07]  /*9b00*/  FADD.FTZ R5, R23, R5 ;  /* 0x0000000517057221 */ /* 0x000fce0000010000 */
.L_x_773:
[----:B------:R-:W-:Y:S05]  /*9b10*/  BSYNC.RECONVERGENT B0 ;  /* 0x0000000000007941 */ /* 0x000fea0003800200 */
.L_x_763:
[----:B------:R-:W-:-:S04]  /*9b20*/  HFMA2 R21, -RZ, RZ, 0, 0 ;  /* 0x00000000ff157431 */ /* 0x000fc800000001ff */
[----:B0-----:R-:W-:Y:S05]  /*9b30*/  RET.REL.NODEC R20 `(kernel_MLEFit_sigma) ;  /* 0xffffff6414307950 */ /* 0x001fea0003c3ffff */
.L_x_774:
        /* <DEDUP_REMOVED lines=12> */
.L_x_930:


//--------------------- .text.kernel_MLEFit       --------------------------
	.section	.text.kernel_MLEFit,"ax",@progbits
	.align	128
        .global         kernel_MLEFit
        .type           kernel_MLEFit,@function
        .size           kernel_MLEFit,(.L_x_933 - kernel_MLEFit)
        .other          kernel_MLEFit,@"STO_CUDA_ENTRY STV_DEFAULT"
kernel_MLEFit:
.text.kernel_MLEFit:
[----:B------:R-:W-:Y:S01]  /*0000*/  LDC R1, c[0x0][0x37c] ;  /* 0x0000df00ff017b82 */ /* 0x000fe20000000800 */
[----:B------:R-:W0:Y:S07]  /*0010*/  S2R R32, SR_TID.X ;  /* 0x0000000000207919 */ /* 0x000e2e0000002100 */
[----:B------:R-:W0:Y:S01]  /*0020*/  S2UR UR4, SR_CTAID.X ;  /* 0x00000000000479c3 */ /* 0x000e220000002500 */
[----:B------:R-:W1:Y:S07]  /*0030*/  LDCU UR5, c[0x0][0x3b0] ;  /* 0x00007600ff0577ac */ /* 0x000e6e0008000800 */
[----:B------:R-:W0:Y:S02]  /*0040*/  LDC R3, c[0x0][0x360] ;  /* 0x0000d800ff037b82 */ /* 0x000e240000000800 */
[----:B0-----:R-:W-:-:S05]  /*0050*/  IMAD R32, R3, UR4, R32 ;  /* 0x0000000403207c24 */ /* 0x001fca000f8e0220 */
[----:B-1----:R-:W-:-:S13]  /*0060*/  ISETP.GE.AND P0, PT, R32, UR5, PT ;  /* 0x0000000520007c0c */ /* 0x002fda000bf06270 */
[----:B------:R-:W-:Y:S05]  /*0070*/  @P0 EXIT ;  /* 0x000000000000094d */ /* 0x000fea0003800000 */
[----:B------:R-:W0:Y:S01]  /*0080*/  LDCU UR4, c[0x0][0x38c] ;  /* 0x00007180ff0477ac */ /* 0x000e220008000800 */
[----:B------:R-:W1:Y:S01]  /*0090*/  LDC.64 R4, c[0x0][0x380] ;  /* 0x0000e000ff047b82 */ /* 0x000e620000000a00 */
[----:B------:R-:W-:Y:S01]  /*00a0*/  HFMA2 R41, -RZ, RZ, 0, 0 ;  /* 0x00000000ff297431 */ /* 0x000fe200000001ff */
[----:B------:R-:W2:Y:S01]  /*00b0*/  LDCU.64 UR10, c[0x0][0x358] ;  /* 0x00006b00ff0a77ac */ /* 0x000ea20008000a00 */
[----:B0-----:R-:W-:-:S04]  /*00c0*/  MOV R9, UR4 ;  /* 0x0000000400097c02 */ /* 0x001fc80008000f00 */
[C---:B------:R-:W-:Y:S01]  /*00d0*/  ISETP.GE.AND P0, PT, R9.reuse, 0x1, PT ;  /* 0x000000010900780c */ /* 0x040fe20003f06270 */
[----:B------:R-:W-:-:S04]  /*00e0*/  IMAD R3, R9, R9, RZ ;  /* 0x0000000909037224 */ /* 0x000fc800078e02ff */
[----:B------:R-:W-:-:S04]  /*00f0*/  IMAD R3, R32, R3, RZ ;  /* 0x0000000320037224 */ /* 0x000fc800078e02ff */
[----:B-1----:R-:W-:Y:S01]  /*0100*/  IMAD.WIDE.U32 R4, R3, 0x4, R4 ;  /* 0x0000000403047825 */ /* 0x002fe200078e0004 */
[----:B------:R-:W-:-:S03]  /*0110*/  CS2R R2, SRZ ;  /* 0x0000000000027805 */ /* 0x000fc6000001ff00 */
[----:B--2---:R-:W-:Y:S05]  /*0120*/  @!P0 BRA `(.L_x_775) ;  /* 0x0000000800588947 */ /* 0x004fea0003800000 */
        /* <DEDUP_REMOVED lines=10> */
.L_x_780:
[----:B------:R-:W-:Y:S02]  /*01d0*/  I2FP.F32.U32 R8, R6 ;  /* 0x0000000600087245 */ /* 0x000fe40000201000 */
[----:B------:R-:W-:Y:S01]  /*01e0*/  MOV R7, RZ ;  /* 0x000000ff00077202 */ /* 0x000fe20000000f00 */
[----:B------:R-:W-:Y:S06]  /*01f0*/  @!P0 BRA `(.L_x_776) ;  /* 0x0000000400148947 */ /* 0x000fec0003800000 */
[----:B------:R-:W0:Y:S01]  /*0200*/  LDC R7, c[0x0][0x38c] ;  /* 0x0000e300ff077b82 */ /* 0x000e220000000800 */
[----:B------:R-:W-:-:S05]  /*0210*/  UMOV UR4, URZ ;  /* 0x000000ff00047c82 */ /* 0x000fca0008000000 */
.L_x_777:
[----:B0-----:R-:W-:-:S05]  /*0220*/  IMAD R10, R7, UR4, R6 ;  /* 0x00000004070a7c24 */ /* 0x001fca000f8e0206 */
[C---:B------:R-:W-:Y:S01]  /*0230*/  IADD3 R14, PT, PT, R10.reuse, R7, RZ ;  /* 0x000000070a0e7210 */ /* 0x040fe20007ffe0ff */
[----:B------:R-:W-:-:S03]  /*0240*/  IMAD.WIDE.U32 R10, R10, 0x4, R4 ;  /* 0x000000040a0a7825 */ /* 0x000fc600078e0004 */
[CC--:B------:R-:W-:Y:S01]  /*0250*/  IADD3 R9, PT, PT, R14.reuse, R7.reuse, RZ ;  /* 0x000000070e097210 */ /* 0x0c0fe20007ffe0ff */
[--C-:B------:R-:W-:Y:S01]  /*0260*/  IMAD.WIDE.U32 R14, R14, 0x4, R4.reuse ;  /* 0x000000040e0e7825 */ /* 0x100fe200078e0004 */
[----:B------:R-:W2:Y:S03]  /*0270*/  LDG.E R27, desc[UR10][R10.64] ;  /* 0x0000000a0a1b7981 */ /* 0x000ea6000c1e1900 */
[C-C-:B------:R-:W-:Y:S01]  /*0280*/  IMAD.WIDE.U32 R16, R9.reuse, 0x4, R4.reuse ;  /* 0x0000000409107825 */ /* 0x140fe200078e0004 */
[-C--:B------:R-:W-:Y:S01]  /*0290*/  IADD3 R9, PT, PT, R9, R7.reuse, RZ ;  /* 0x0000000709097210 */ /* 0x080fe20007ffe0ff */
[----:B------:R0:W3:Y:S03]  /*02a0*/  LDG.E R29, desc[UR10][R14.64] ;  /* 0x0000000a0e1d7981 */ /* 0x0000e6000c1e1900 */
[CC--:B------:R-:W-:Y:S01]  /*02b0*/  IADD3 R12, PT, PT, R9.reuse, R7.reuse, RZ ;  /* 0x00000007090c7210 */ /* 0x0c0fe20007ffe0ff */
[----:B------:R-:W-:Y:S01]  /*02c0*/  IMAD.WIDE.U32 R18, R9, 0x4, R4 ;  /* 0x0000000409127825 */ /* 0x000fe200078e0004 */
[----:B------:R-:W4:Y:S02]  /*02d0*/  LDG.E R17, desc[UR10][R16.64] ;  /* 0x0000000a10117981 */ /* 0x000f24000c1e1900 */
[----:B------:R-:W-:-:S02]  /*02e0*/  IADD3 R22, PT, PT, R12, R7, RZ ;  /* 0x000000070c167210 */ /* 0x000fc40007ffe0ff */
[----:B------:R-:W5:Y:S01]  /*02f0*/  LDG.E R9, desc[UR10][R18.64] ;  /* 0x0000000a12097981 */ /* 0x000f62000c1e1900 */
[----:B------:R-:W-:-:S04]  /*0300*/  IMAD.WIDE.U32 R20, R12, 0x4, R4 ;  /* 0x000000040c147825 */ /* 0x000fc800078e0004 */
[C-C-:B------:R-:W-:Y:S01]  /*0310*/  IMAD.WIDE.U32 R12, R22.reuse, 0x4, R4.reuse ;  /* 0x00000004160c7825 */ /* 0x140fe200078e0004 */
[-C--:B------:R-:W-:Y:S01]  /*0320*/  IADD3 R22, PT, PT, R22, R7.reuse, RZ ;  /* 0x0000000716167210 */ /* 0x080fe20007ffe0ff */
[----:B------:R-:W5:Y:S04]  /*0330*/  LDG.E R11, desc[UR10][R20.64] ;  /* 0x0000000a140b7981 */ /* 0x000f68000c1e1900 */
[----:B------:R1:W5:Y:S01]  /*0340*/  LDG.E R13, desc[UR10][R12.64] ;  /* 0x0000000a0c0d7981 */ /* 0x000362000c1e1900 */
[C---:B0-----:R-:W-:Y:S01]  /*0350*/  IMAD.WIDE.U32 R14, R22.reuse, 0x4, R4 ;  /* 0x00000004160e7825 */ /* 0x041fe200078e0004 */
[----:B------:R-:W-:-:S05]  /*0360*/  IADD3 R23, PT, PT, R22, R7, RZ ;  /* 0x0000000716177210 */ /* 0x000fca0007ffe0ff */
[----:B------:R-:W5:Y:S01]  /*0370*/  LDG.E R15, desc[UR10][R14.64] ;  /* 0x0000000a0e0f7981 */ /* 0x000f62000c1e1900 */
[----:B------:R-:W-:-:S05]  /*0380*/  IMAD.WIDE.U32 R22, R23, 0x4, R4 ;  /* 0x0000000417167825 */ /* 0x000fca00078e0004 */
[----:B------:R-:W5:Y:S01]  /*0390*/  LDG.E R19, desc[UR10][R22.64] ;  /* 0x0000000a16137981 */ /* 0x000f62000c1e1900 */
[----:B------:R-:W-:Y:S02]  /*03a0*/  UIADD3 UR5, UPT, UPT, UR4, 0x1, URZ ;  /* 0x0000000104057890 */ /* 0x000fe4000fffe0ff */
[----:B------:R-:W-:Y:S01]  /*03b0*/  I2FP.F32.U32 R10, UR4 ;  /* 0x00000004000a7c45 */ /* 0x000fe20008201000 */
[----:B------:R-:W-:-:S06]  /*03c0*/  UIADD3 UR6, UPT, UPT, UR4, 0x2, URZ ;  /* 0x0000000204067890 */ /* 0x000fcc000fffe0ff */
[----:B-1----:R-:W-:Y:S01]  /*03d0*/  I2FP.F32.U32 R12, UR6 ;  /* 0x00000006000c7c45 */ /* 0x002fe20008201000 */
[----:B------:R-:W-:Y:S01]  /*03e0*/  UIADD3 UR6, UPT, UPT, UR4, 0x4, URZ ;  /* 0x0000000404067890 */ /* 0x000fe2000fffe0ff */
[C---:B--2---:R-:W-:Y:S01]  /*03f0*/  FFMA R10, R27.reuse, R10, R2 ;  /* 0x0000000a1b0a7223 */ /* 0x044fe20000000002 */
[----:B------:R-:W-:Y:S01]  /*0400*/  I2FP.F32.U32 R2, UR5 ;  /* 0x0000000500027c45 */ /* 0x000fe20008201000 */
[----:B------:R-:W-:Y:S01]  /*0410*/  UIADD3 UR5, UPT, UPT, UR4, 0x3, URZ ;  /* 0x0000000304057890 */ /* 0x000fe2000fffe0ff */
[----:B------:R-:W-:Y:S01]  /*0420*/  FADD R3, R27, R3 ;  /* 0x000000031b037221 */ /* 0x000fe20000000000 */
[C---:B------:R-:W-:Y:S02]  /*0430*/  FFMA R41, R8.reuse, R27, R41 ;  /* 0x0000001b08297223 */ /* 0x040fe40000000029 */
[----:B---3--:R-:W-:Y:S01]  /*0440*/  FFMA R2, R29, R2, R10 ;  /* 0x000000021d027223 */ /* 0x008fe2000000000a */
[----:B------:R-:W-:Y:S01]  /*0450*/  FADD R10, R3, R29 ;  /* 0x0000001d030a7221 */ /* 0x000fe20000000000 */
[----:B------:R-:W-:Y:S01]  /*0460*/  I2FP.F32.U32 R3, UR5 ;  /* 0x0000000500037c45 */ /* 0x000fe20008201000 */
[----:B------:R-:W-:Y:S01]  /*0470*/  UIADD3 UR5, UPT, UPT, UR4, 0x5, URZ ;  /* 0x0000000504057890 */ /* 0x000fe2000fffe0ff */
[----:B----4-:R-:W-:Y:S01]  /*0480*/  FFMA R2, R17, R12, R2 ;  /* 0x0000000c11027223 */ /* 0x010fe20000000002 */
[C---:B------:R-:W-:Y:S01]  /*0490*/  FFMA R41, R8.reuse, R29, R41 ;  /* 0x0000001d08297223 */ /* 0x040fe20000000029 */
[----:B------:R-:W-:Y:S01]  /*04a0*/  I2FP.F32.U32 R12, UR6 ;  /* 0x00000006000c7c45 */ /* 0x000fe20008201000 */
[----:B------:R-:W-:Y:S01]  /*04b0*/  UIADD3 UR6, UPT, UPT, UR4, 0x7, URZ ;  /* 0x0000000704067890 */ /* 0x000fe2000fffe0ff */
[----:B-----5:R-:W-:Y:S01]  /*04c0*/  FFMA R2, R9, R3, R2 ;  /* 0x0000000309027223 */ /* 0x020fe20000000002 */
        /* <DEDUP_REMOVED lines=12> */
[----:B------:R-:W-:Y:S02]  /*0590*/  I2FP.F32.U32 R3, UR5 ;  /* 0x0000000500037c45 */ /* 0x000fe40008201000 */
[----:B------:R-:W-:Y:S01]  /*05a0*/  FFMA R41, R8, R13, R41 ;  /* 0x0000000d08297223 */ /* 0x000fe20000000029 */
        /* <DEDUP_REMOVED lines=10> */
.L_x_776:
        /* <DEDUP_REMOVED lines=19> */
[----:B0-----:R-:W-:Y:S02]  /*0780*/  IADD3 R10, PT, PT, R7, 0x3, RZ ;  /* 0x00000003070a7810 */ /* 0x001fe40007ffe0ff */
        /* <DEDUP_REMOVED lines=17> */
.L_x_779:
        /* <DEDUP_REMOVED lines=27> */
.L_x_778:
[----:B------:R-:W0:Y:S01]  /*0a50*/  LDC R9, c[0x0][0x38c] ;  /* 0x0000e300ff097b82 */ /* 0x000e220000000800 */
[----:B------:R-:W-:-:S04]  /*0a60*/  IADD3 R6, PT, PT, R6, 0x1, RZ ;  /* 0x0000000106067810 */ /* 0x000fc80007ffe0ff */
[----:B0-----:R-:W-:-:S13]  /*0a70*/  ISETP.NE.AND P2, PT, R6, R9, PT ;  /* 0x000000090600720c */ /* 0x001fda0003f45270 */
[----:B------:R-:W-:Y:S05]  /*0a80*/  @P2 BRA `(.L_x_780) ;  /* 0xfffffff400d02947 */ /* 0x000fea000383ffff */
.L_x_775:
        /* <DEDUP_REMOVED lines=12> */
[----:B------:R-:W-:Y:S05]  /*0b50*/  CALL.REL.NOINC `($__internal_11_$__cuda_sm3x_div_rn_noftz_f32_slowpath) ;  /* 0x0000006800cc7944 */ /* 0x000fea0003c00000 */
.L_x_782:
[----:B------:R-:W-:Y:S05]  /*0b60*/  BSYNC.RECONVERGENT B2 ;  /* 0x0000000000027941 */ /* 0x000fea0003800200 */
.L_x_781:
        /* <DEDUP_REMOVED lines=13> */
[----:B------:R-:W-:Y:S05]  /*0c40*/  CALL.REL.NOINC `($__internal_11_$__cuda_sm3x_div_rn_noftz_f32_slowpath) ;  /* 0x0000006800907944 */ /* 0x000fea0003c00000 */
[----:B------:R-:W-:-:S07]  /*0c50*/  MOV R30, R0 ;  /* 0x00000000001e7202 */ /* 0x000fce0000000f00 */
.L_x_784:
[----:B------:R-:W-:Y:S05]  /*0c60*/  BSYNC.RECONVERGENT B2 ;  /* 0x0000000000027941 */ /* 0x000fea0003800200 */
.L_x_783:
        /* <DEDUP_REMOVED lines=15> */
[----:B------:R-:W-:Y:S05]  /*0d60*/  CALL.REL.NOINC `($__internal_11_$__cuda_sm3x_div_rn_noftz_f32_slowpath) ;  /* 0x0000006800487944 */ /* 0x000fea0003c00000 */
.L_x_785:
        /* <DEDUP_REMOVED lines=14> */
[----:B------:R-:W-:Y:S05]  /*0e50*/  CALL.REL.NOINC `($__internal_11_$__cuda_sm3x_div_rn_noftz_f32_slowpath) ;  /* 0x00000068000c7944 */ /* 0x000fea0003c00000 */
[----:B------:R-:W-:-:S07]  /*0e60*/  MOV R29, R0 ;  /* 0x00000000001d7202 */ /* 0x000fce0000000f00 */
.L_x_787:
[----:B------:R-:W-:Y:S05]  /*0e70*/  BSYNC.RECONVERGENT B2 ;  /* 0x0000000000027941 */ /* 0x000fea0003800200 */
.L_x_786:
        /* <DEDUP_REMOVED lines=12> */
.L_x_798:
[----:B------:R-:W-:-:S05]  /*0f40*/  UMOV UR5, URZ ;  /* 0x000000ff00057c82 */ /* 0x000fca0008000000 */
.L_x_797:
[----:B------:R-:W-:Y:S01]  /*0f50*/  HFMA2 R0, -RZ, RZ, 0, 0 ;  /* 0x00000000ff007431 */ /* 0x000fe200000001ff */
[----:B------:R-:W-:Y:S01]  /*0f60*/  MOV R41, RZ ;  /* 0x000000ff00297202 */ /* 0x000fe20000000f00 */
[----:B------:R-:W-:Y:S01]  /*0f70*/  UISETP.GE.U32.AND UP1, UPT, UR14, 0x3, UPT ;  /* 0x000000030e00788c */ /* 0x000fe2000bf26070 */
[----:B------:R-:W-:-:S10]  /*0f80*/  UMOV UR6, URZ ;  /* 0x000000ff00067c82 */ /* 0x000fd40008000000 */
.L_x_794:
[----:B------:R-:W-:Y:S02]  /*0f90*/  UIADD3 UR7, UPT, UPT, -UR6, UR4, URZ ;  /* 0x0000000406077290 */ /* 0x000fe4000fffe1ff */
[----:B------:R-:W-:Y:S02]  /*0fa0*/  UIADD3 UR8, UPT, UPT, UR6, -UR4, URZ ;  /* 0x8000000406087290 */ /* 0x000fe4000fffe0ff */
[----:B------:R-:W-:Y:S02]  /*0fb0*/  UISETP.GE.U32.AND UP2, UPT, UR12, 0x7, UPT ;  /* 0x000000070c00788c */ /* 0x000fe4000bf46070 */
[----:B------:R-:W-:-:S06]  /*0fc0*/  UIMAD UR7, UR7, UR8, URZ ;  /* 0x00000008070772a4 */ /* 0x000fcc000f8e02ff */
[----:B------:R-:W-:Y:S01]  /*0fd0*/  I2FP.F32.S32 R6, UR7 ;  /* 0x0000000700067c45 */ /* 0x000fe20008201400 */
[----:B------:R-:W0:Y:S04]  /*0fe0*/  LDCU UR8, c[0x0][0x38c] ;  /* 0x00007180ff0877ac */ /* 0x000e280008000800 */
[----:B------:R-:W-:-:S04]  /*0ff0*/  FMUL R6, R6, R29 ;  /* 0x0000001d06067220 */ /* 0x000fc80000400000 */
[----:B------:R-:W-:Y:S01]  /*1000*/  FMUL R7, R6, 1.4426950216293334961 ;  /* 0x3fb8aa3b06077820 */ /* 0x000fe20000400000 */
[----:B------:R-:W-:-:S04]  /*1010*/  MOV R6, RZ ;  /* 0x000000ff00067202 */ /* 0x000fc80000000f00 */
        /* <DEDUP_REMOVED lines=9> */
.L_x_790:
        /* <DEDUP_REMOVED lines=26> */
[----:B------:R-:W-:Y:S01]  /*1250*/  IMAD R17, R17, R20, RZ ;  /* 0x0000001411117224 */ /* 0x000fe200078e02ff */
[----:B------:R-:W-:Y:S01]  /*1260*/  IADD3 R13, PT, PT, R22, -UR5, RZ ;  /* 0x80000005160d7c10 */ /* 0x000fe2000fffe0ff */
[----:B------:R-:W-:Y:S01]  /*1270*/  FMUL R16, R16, 1.4426950216293334961 ;  /* 0x3fb8aa3b10107820 */ /* 0x000fe20000400000 */
[----:B------:R-:W-:Y:S01]  /*1280*/  IADD3 R22, PT, PT, -R22, UR5, RZ ;  /* 0x0000000516167c10 */ /* 0x000fe2000fffe1ff */
[----:B------:R-:W-:Y:S01]  /*1290*/  IMAD R15, R18, R15, RZ ;  /* 0x0000000f120f7224 */ /* 0x000fe200078e02ff */
[----:B------:R-:W-:-:S02]  /*12a0*/  IADD3 R20, PT, PT, R21, 0x5, RZ ;  /* 0x0000000515147810 */ /* 0x000fc40007ffe0ff */
[----:B------:R-:W-:Y:S01]  /*12b0*/  I2FP.F32.S32 R18, R19 ;  /* 0x0000001300127245 */ /* 0x000fe20000201400 */
[----:B------:R-:W-:Y:S01]  /*12c0*/  IMAD R13, R13, R22, RZ ;  /* 0x000000160d0d7224 */ /* 0x000fe200078e02ff */
[C---:B------:R-:W-:Y:S02]  /*12d0*/  IADD3 R19, PT, PT, R20.reuse, -UR5, RZ ;  /* 0x8000000514137c10 */ /* 0x040fe4000fffe0ff */
[----:B------:R-:W-:Y:S01]  /*12e0*/  IADD3 R22, PT, PT, -R20, UR5, RZ ;  /* 0x0000000514167c10 */ /* 0x000fe2000fffe1ff */
[----:B------:R-:W-:Y:S01]  /*12f0*/  FMUL R18, R18, R29 ;  /* 0x0000001d12127220 */ /* 0x000fe20000400000 */
[----:B------:R-:W-:Y:S02]  /*1300*/  FSETP.GEU.AND P6, PT, R16, -126, PT ;  /* 0xc2fc00001000780b */ /* 0x000fe40003fce000 */
[----:B------:R-:W-:Y:S01]  /*1310*/  IADD3 R23, PT, PT, R21, 0x6, RZ ;  /* 0x0000000615177810 */ /* 0x000fe20007ffe0ff */
[----:B------:R-:W-:Y:S01]  /*1320*/  IMAD R19, R19, R22, RZ ;  /* 0x0000001613137224 */ /* 0x000fe200078e02ff */
[----:B------:R-:W-:Y:S01]  /*1330*/  I2FP.F32.S32 R20, R15 ;  /* 0x0000000f00147245 */ /* 0x000fe20000201400 */
[----:B------:R-:W-:Y:S01]  /*1340*/  FMUL R18, R18, 1.4426950216293334961 ;  /* 0x3fb8aa3b12127820 */ /* 0x000fe20000400000 */
[----:B------:R-:W-:-:S02]  /*1350*/  IADD3 R15, PT, PT, R23, -UR5, RZ ;  /* 0x80000005170f7c10 */ /* 0x000fc4000fffe0ff */
[----:B------:R-:W-:Y:S01]  /*1360*/  IADD3 R24, PT, PT, -R23, UR5, RZ ;  /* 0x0000000517187c10 */ /* 0x000fe2000fffe1ff */
[----:B------:R-:W-:Y:S01]  /*1370*/  FMUL R20, R20, R29 ;  /* 0x0000001d14147220 */ /* 0x000fe20000400000 */
[----:B------:R-:W-:Y:S02]  /*1380*/  I2FP.F32.S32 R22, R17 ;  /* 0x0000001100167245 */ /* 0x000fe40000201400 */
[----:B------:R-:W-:Y:S01]  /*1390*/  IADD3 R23, PT, PT, R21, 0x7, RZ ;  /* 0x0000000715177810 */ /* 0x000fe20007ffe0ff */
[----:B------:R-:W-:Y:S01]  /*13a0*/  IMAD R15, R15, R24, RZ ;  /* 0x000000180f0f7224 */ /* 0x000fe200078e02ff */
[----:B------:R-:W-:Y:S01]  /*13b0*/  I2FP.F32.S32 R24, R13 ;  /* 0x0000000d00187245 */ /* 0x000fe20000201400 */
[----:B------:R-:W-:Y:S01]  /*13c0*/  FMUL R20, R20, 1.4426950216293334961 ;  /* 0x3fb8aa3b14147820 */ /* 0x000fe20000400000 */
[-C--:B------:R-:W-:Y:S01]  /*13d0*/  FMUL R22, R22, R29.reuse ;  /* 0x0000001d16167220 */ /* 0x080fe20000400000 */
[----:B------:R-:W-:Y:S01]  /*13e0*/  FSETP.GEU.AND P5, PT, R18, -126, PT ;  /* 0xc2fc00001200780b */ /* 0x000fe20003fae000 */
[----:B------:R-:W-:Y:S01]  /*13f0*/  @!P6 FMUL R16, R16, 0.5 ;  /* 0x3f0000001010e820 */ /* 0x000fe20000400000 */
[C---:B------:R-:W-:Y:S01]  /*1400*/  IADD3 R17, PT, PT, R23.reuse, -UR5, RZ ;  /* 0x8000000517117c10 */ /* 0x040fe2000fffe0ff */
[----:B------:R-:W-:Y:S01]  /*1410*/  FMUL R22, R22, 1.4426950216293334961 ;  /* 0x3fb8aa3b16167820 */ /* 0x000fe20000400000 */
[----:B------:R-:W-:Y:S01]  /*1420*/  IADD3 R34, PT, PT, -R23, UR5, RZ ;  /* 0x0000000517227c10 */ /* 0x000fe2000fffe1ff */
[----:B------:R-:W-:Y:S01]  /*1430*/  FMUL R24, R24, R29 ;  /* 0x0000001d18187220 */ /* 0x000fe20000400000 */
[----:B------:R-:W-:Y:S01]  /*1440*/  I2FP.F32.S32 R26, R19 ;  /* 0x00000013001a7245 */ /* 0x000fe20000201400 */
[----:B------:R-:W0:Y:S01]  /*1450*/  MUFU.EX2 R16, R16 ;  /* 0x0000001000107308 */ /* 0x000e220000000800 */
[----:B------:R-:W-:Y:S01]  /*1460*/  I2FP.F32.S32 R28, R15 ;  /* 0x0000000f001c7245 */ /* 0x000fe20000201400 */
[----:B------:R-:W-:Y:S01]  /*1470*/  IMAD R17, R17, R34, RZ ;  /* 0x0000002211117224 */ /* 0x000fe200078e02ff */
[----:B------:R-:W-:Y:S01]  /*1480*/  FSETP.GEU.AND P4, PT, R20, -126, PT ;  /* 0xc2fc00001400780b */ /* 0x000fe20003f8e000 */
[----:B------:R-:W-:Y:S01]  /*1490*/  FMUL R24, R24, 1.4426950216293334961 ;  /* 0x3fb8aa3b18187820 */ /* 0x000fe20000400000 */
[----:B------:R-:W-:Y:S01]  /*14a0*/  FSETP.GEU.AND P3, PT, R22, -126, PT ;  /* 0xc2fc00001600780b */ /* 0x000fe20003f6e000 */
[-C--:B------:R-:W-:Y:S01]  /*14b0*/  FMUL R26, R26, R29.reuse ;  /* 0x0000001d1a1a7220 */ /* 0x080fe20000400000 */
[----:B------:R-:W-:Y:S01]  /*14c0*/  FMUL R28, R28, R29 ;  /* 0x0000001d1c1c7220 */ /* 0x000fe20000400000 */
[----:B------:R-:W-:Y:S01]  /*14d0*/  I2FP.F32.S32 R34, R17 ;  /* 0x0000001100227245 */ /* 0x000fe20000201400 */
[----:B------:R-:W-:Y:S01]  /*14e0*/  @!P5 FMUL R18, R18, 0.5 ;  /* 0x3f0000001212d820 */ /* 0x000fe20000400000 */
[----:B------:R-:W-:Y:S01]  /*14f0*/  FSETP.GEU.AND P2, PT, R24, -126, PT ;  /* 0xc2fc00001800780b */ /* 0x000fe20003f4e000 */
[----:B------:R-:W-:Y:S01]  /*1500*/  FMUL R26, R26, 1.4426950216293334961 ;  /* 0x3fb8aa3b1a1a7820 */ /* 0x000fe20000400000 */
[----:B------:R-:W-:Y:S01]  /*1510*/  FMUL R28, R28, 1.4426950216293334961 ;  /* 0x3fb8aa3b1c1c7820 */ /* 0x000fe20000400000 */
[----:B------:R-:W-:Y:S01]  /*1520*/  FMUL R34, R34, R29 ;  /* 0x0000001d22227220 */ /* 0x000fe20000400000 */
[----:B------:R-:W-:Y:S01]  /*1530*/  IADD3 R21, PT, PT, R21, 0x8, RZ ;  /* 0x0000000815157810 */ /* 0x000fe20007ffe0ff */
[----:B------:R-:W1:Y:S01]  /*1540*/  MUFU.EX2 R18, R18 ;  /* 0x0000001200127308 */ /* 0x000e620000000800 */
[----:B------:R-:W-:Y:S01]  /*1550*/  @!P4 FMUL R20, R20, 0.5 ;  /* 0x3f0000001414c820 */ /* 0x000fe20000400000 */
[----:B------:R-:W-:Y:S01]  /*1560*/  FSETP.GEU.AND P1, PT, R26, -126, PT ;  /* 0xc2fc00001a00780b */ /* 0x000fe20003f2e000 */
[----:B------:R-:W-:Y:S01]  /*1570*/  FMUL R34, R34, 1.4426950216293334961 ;  /* 0x3fb8aa3b22227820 */ /* 0x000fe20000400000 */
[----:B------:R-:W-:Y:S01]  /*1580*/  FSETP.GEU.AND P0, PT, R28, -126, PT ;  /* 0xc2fc00001c00780b */ /* 0x000fe20003f0e000 */
[----:B------:R-:W-:Y:S01]  /*1590*/  @!P3 FMUL R22, R22, 0.5 ;  /* 0x3f0000001616b820 */ /* 0x000fe20000400000 */
[----:B0-----:R-:W-:-:S02]  /*15a0*/  @!P6 FMUL R16, R16, R16 ;  /* 0x000000101010e220 */ /* 0x001fc40000400000 */
[----:B------:R-:W0:Y:S01]  /*15b0*/  MUFU.EX2 R20, R20 ;  /* 0x0000001400147308 */ /* 0x000e220000000800 */
[----:B------:R-:W-:Y:S01]  /*15c0*/  @!P2 FMUL R24, R24, 0.5 ;  /* 0x3f0000001818a820 */ /* 0x000fe20000400000 */
[----:B------:R-:W-:Y:S01]  /*15d0*/  FSETP.GEU.AND P6, PT, R34, -126, PT ;  /* 0xc2fc00002200780b */ /* 0x000fe20003fce000 */
[----:B------:R-:W-:-:S04]  /*15e0*/  FMUL R16, R3, R16 ;  /* 0x0000001003107220 */ /* 0x000fc80000400000 */
[----:B------:R-:W-:Y:S01]  /*15f0*/  @!P1 FMUL R26, R26, 0.5 ;  /* 0x3f0000001a1a9820 */ /* 0x000fe20000400000 */
[----:B------:R-:W0:Y:S01]  /*1600*/  MUFU.EX2 R22, R22 ;  /* 0x0000001600167308 */ /* 0x000e220000000800 */
[----:B------:R-:W-:Y:S01]  /*1610*/  @!P0 FMUL R28, R28, 0.5 ;  /* 0x3f0000001c1c8820 */ /* 0x000fe20000400000 */
[----:B-1----:R-:W-:Y:S01]  /*1620*/  @!P5 FMUL R18, R18, R18 ;  /* 0x000000121212d220 */ /* 0x002fe20000400000 */
[----:B------:R-:W-:-:S03]  /*1630*/  FADD R0, R16, R0 ;  /* 0x0000000010007221 */ /* 0x000fc60000000000 */
[----:B------:R-:W-:Y:S01]  /*1640*/  FMUL R13, R3, R18 ;  /* 0x00000012030d7220 */ /* 0x000fe20000400000 */
[----:B------:R-:W-:Y:S01]  /*1650*/  @!P6 FMUL R34, R34, 0.5 ;  /* 0x3f0000002222e820 */ /* 0x000fe20000400000 */
[----:B------:R-:W1:Y:S01]  /*1660*/  MUFU.EX2 R24, R24 ;  /* 0x0000001800187308 */ /* 0x000e620000000800 */
[----:B0-----:R-:W-:Y:S01]  /*1670*/  @!P4 FMUL R20, R20, R20 ;  /* 0x000000141414c220 */ /* 0x001fe20000400000 */
[----:B------:R-:W-:-:S03]  /*1680*/  FADD R0, R0, R13 ;  /* 0x0000000d00007221 */ /* 0x000fc60000000000 */
[----:B------:R-:W-:-:S03]  /*1690*/  FMUL R20, R3, R20 ;  /* 0x0000001403147220 */ /* 0x000fc60000400000 */
[----:B------:R-:W0:Y:S01]  /*16a0*/  MUFU.EX2 R26, R26 ;  /* 0x0000001a001a7308 */ /* 0x000e220000000800 */
[----:B------:R-:W-:Y:S01]  /*16b0*/  @!P3 FMUL R22, R22, R22 ;  /* 0x000000161616b220 */ /* 0x000fe20000400000 */
[----:B------:R-:W-:-:S06]  /*16c0*/  FADD R0, R0, R20 ;  /* 0x0000001400007221 */ /* 0x000fcc0000000000 */
[----:B------:R-:W0:Y:S01]  /*16d0*/  MUFU.EX2 R28, R28 ;  /* 0x0000001c001c7308 */ /* 0x000e220000000800 */
[----:B-1----:R-:W-:-:S04]  /*16e0*/  @!P2 FMUL R24, R24, R24 ;  /* 0x000000181818a220 */ /* 0x002fc80000400000 */
[----:B------:R-:W-:-:S03]  /*16f0*/  FMUL R24, R3, R24 ;  /* 0x0000001803187220 */ /* 0x000fc60000400000 */
[----:B------:R-:W1:Y:S01]  /*1700*/  MUFU.EX2 R34, R34 ;  /* 0x0000002200227308 */ /* 0x000e620000000800 */
[----:B0-----:R-:W-:Y:S01]  /*1710*/  @!P1 FMUL R26, R26, R26 ;  /* 0x0000001a1a1a9220 */ /* 0x001fe20000400000 */
[----:B------:R-:W-:Y:S01]  /*1720*/  @!P0 FMUL R28, R28, R28 ;  /* 0x0000001c1c1c8220 */ /* 0x000fe20000400000 */
[----:B------:R-:W-:-:S03]  /*1730*/  ISETP.NE.AND P0, PT, R21, UR9, PT ;  /* 0x0000000915007c0c */ /* 0x000fc6000bf05270 */
[----:B------:R-:W-:Y:S01]  /*1740*/  FMUL R28, R3, R28 ;  /* 0x0000001c031c7220 */ /* 0x000fe20000400000 */
[----:B-1----:R-:W-:-:S04]  /*1750*/  @!P6 FMUL R34, R34, R34 ;  /* 0x000000222222e220 */ /* 0x002fc80000400000 */
[----:B------:R-:W-:Y:S01]  /*1760*/  FMUL R34, R3, R34 ;  /* 0x0000002203227220 */ /* 0x000fe20000400000 */
[----:B--2---:R-:W-:-:S04]  /*1770*/  FFMA R14, R16, R14, R41 ;  /* 0x0000000e100e7223 */ /* 0x004fc80000000029 */
[----:B---3--:R-:W-:Y:S01]  /*1780*/  FFMA R11, R13, R11, R14 ;  /* 0x0000000b0d0b7223 */ /* 0x008fe2000000000e */
[----:B------:R-:W-:-:S03]  /*1790*/  FMUL R13, R3, R22 ;  /* 0x00000016030d7220 */ /* 0x000fc60000400000 */
[----:B----4-:R-:W-:Y:S01]  /*17a0*/  FFMA R10, R20, R10, R11 ;  /* 0x0000000a140a7223 */ /* 0x010fe2000000000b */
[----:B------:R-:W-:-:S03]  /*17b0*/  FADD R0, R0, R13 ;  /* 0x0000000d00007221 */ /* 0x000fc60000000000 */
[----:B-----5:R-:W-:Y:S01]  /*17c0*/  FFMA R9, R13, R9, R10 ;  /* 0x000000090d097223 */ /* 0x020fe2000000000a */
[----:B------:R-:W-:-:S03]  /*17d0*/  FADD R0, R0, R24 ;  /* 0x0000001800007221 */ /* 0x000fc60000000000 */
[----:B------:R-:W-:Y:S01]  /*17e0*/  FFMA R8, R24, R8, R9 ;  /* 0x0000000818087223 */ /* 0x000fe20000000009 */
[----:B------:R-:W-:-:S04]  /*17f0*/  FMUL R9, R3, R26 ;  /* 0x0000001a03097220 */ /* 0x000fc80000400000 */
[----:B------:R-:W-:Y:S01]  /*1800*/  FADD R0, R0, R9 ;  /* 0x0000000900007221 */ /* 0x000fe20000000000 */
[----:B------:R-:W-:-:S03]  /*1810*/  FFMA R7, R9, R7, R8 ;  /* 0x0000000709077223 */ /* 0x000fc60000000008 */
[----:B------:R-:W-:Y:S01]  /*1820*/  FADD R0, R0, R28 ;  /* 0x0000001c00007221 */ /* 0x000fe20000000000 */
[----:B------:R-:W-:-:S03]  /*1830*/  FFMA R7, R28, R6, R7 ;  /* 0x000000061c077223 */ /* 0x000fc60000000007 */
[----:B------:R-:W-:Y:S01]  /*1840*/  FADD R0, R0, R34 ;  /* 0x0000002200007221 */ /* 0x000fe20000000000 */
[----:B------:R-:W-:Y:S01]  /*1850*/  FFMA R41, R34, R12, R7 ;  /* 0x0000000c22297223 */ /* 0x000fe20000000007 */
[----:B------:R-:W-:Y:S06]  /*1860*/  @P0 BRA `(.L_x_790) ;  /* 0xfffffff800100947 */ /* 0x000fec000383ffff */
[----:B------:R-:W-:-:S07]  /*1870*/  MOV R6, UR9 ;  /* 0x0000000900067c02 */ /* 0x000fce0008000f00 */
.L_x_789:
        /* <DEDUP_REMOVED lines=63> */
[----:B------:R-:W-:Y:S01]  /*1c70*/  IADD3 R6, PT, PT, R6, 0x4, RZ ;  /* 0x0000000406067810 */ /* 0x000fe20007ffe0ff */
[----:B--2---:R-:W-:-:S04]  /*1c80*/  FFMA R41, R12, R10, R41 ;  /* 0x0000000a0c297223 */ /* 0x004fc80000000029 */
[----:B---3--:R-:W-:Y:S01]  /*1c90*/  FFMA R8, R16, R8, R41 ;  /* 0x0000000810087223 */ /* 0x008fe20000000029 */
[----:B------:R-:W-:-:S03]  /*1ca0*/  FMUL R41, R3, R20 ;  /* 0x0000001403297220 */ /* 0x000fc60000400000 */
[----:B----4-:R-:W-:Y:S01]  /*1cb0*/  FFMA R8, R11, R7, R8 ;  /* 0x000000070b087223 */ /* 0x010fe20000000008 */
[----:B------:R-:W-:-:S03]  /*1cc0*/  FADD R0, R0, R41 ;  /* 0x0000002900007221 */ /* 0x000fc60000000000 */
[----:B-----5:R-:W-:-:S07]  /*1cd0*/  FFMA R41, R41, R9, R8 ;  /* 0x0000000929297223 */ /* 0x020fce0000000008 */
.L_x_792:
[----:B------:R-:W-:Y:S05]  /*1ce0*/  BRA.U !UP2, `(.L_x_791) ;  /* 0x000000010ae07547 */ /* 0x000fea000b800000 */
[----:B------:R-:W-:Y:S02]  /*1cf0*/  UISETP.NE.AND UP2, UPT, UR15, 0x1, UPT ;  /* 0x000000010f00788c */ /* 0x000fe4000bf45270 */
[----:B------:R-:W-:-:S07]  /*1d00*/  ULOP3.LUT UP3, URZ, UR8, 0x1, URZ, 0xc0, !UPT ;  /* 0x0000000108ff7892 */ /* 0x000fce000f86c0ff */
[----:B------:R-:W-:Y:S05]  /*1d10*/  BRA.U !UP2, `(.L_x_793) ;  /* 0x000000010a907547 */ /* 0x000fea000b800000 */
[C---:B------:R-:W-:Y:S02]  /*1d20*/  IADD3 R7, P0, PT, R6.reuse, UR7, RZ ;  /* 0x0000000706077c10 */ /* 0x040fe4000ff1e0ff */
[----:B------:R-:W-:Y:S02]  /*1d30*/  IADD3 R9, PT, PT, R6, UR7, RZ ;  /* 0x0000000706097c10 */ /* 0x000fe4000fffe0ff */
[----:B------:R-:W-:Y:S02]  /*1d40*/  IADD3.X R11, PT, PT, RZ, RZ, RZ, P0, !PT ;  /* 0x000000ffff0b7210 */ /* 0x000fe400007fe4ff */
[----:B------:R-:W-:Y:S01]  /*1d50*/  LEA R10, P0, R7, R4, 0x2 ;  /* 0x00000004070a7211 */ /* 0x000fe200078010ff */
[----:B------:R-:W-:-:S03]  /*1d60*/  IMAD.WIDE.U32 R8, R9, 0x4, R4 ;  /* 0x0000000409087825 */ /* 0x000fc600078e0004 */
[----:B------:R-:W-:-:S03]  /*1d70*/  LEA.HI.X R11, R7, R5, R11, 0x2, P0 ;  /* 0x00000005070b7211 */ /* 0x000fc600000f140b */
[----:B------:R0:W2:Y:S04]  /*1d80*/  LDG.E R9, desc[UR10][R8.64] ;  /* 0x0000000a08097981 */ /* 0x0000a8000c1e1900 */
[----:B------:R1:W3:Y:S01]  /*1d90*/  LDG.E R11, desc[UR10][R10.64+0x4] ;  /* 0x0000040a0a0b7981 */ /* 0x0002e2000c1e1900 */
[C---:B------:R-:W-:Y:S02]  /*1da0*/  IADD3 R13, PT, PT, R6.reuse, 0x1, RZ ;  /* 0x00000001060d7810 */ /* 0x040fe40007ffe0ff */
[C---:B------:R-:W-:Y:S02]  /*1db0*/  IADD3 R7, PT, PT, R6.reuse, -UR5, RZ ;  /* 0x8000000506077c10 */ /* 0x040fe4000fffe0ff */
[----:B------:R-:W-:Y:S02]  /*1dc0*/  IADD3 R12, PT, PT, -R6, UR5, RZ ;  /* 0x00000005060c7c10 */ /* 0x000fe4000fffe1ff */
[----:B------:R-:W-:-:S02]  /*1dd0*/  IADD3 R14, PT, PT, R13, -UR5, RZ ;  /* 0x800000050d0e7c10 */ /* 0x000fc4000fffe0ff */
[----:B------:R-:W-:Y:S01]  /*1de0*/  IADD3 R13, PT, PT, -R13, UR5, RZ ;  /* 0x000000050d0d7c10 */ /* 0x000fe2000fffe1ff */
[----:B------:R-:W-:Y:S01]  /*1df0*/  IMAD R7, R7, R12, RZ ;  /* 0x0000000c07077224 */ /* 0x000fe200078e02ff */
[----:B------:R-:W-:-:S03]  /*1e00*/  IADD3 R6, PT, PT, R6, 0x2, RZ ;  /* 0x0000000206067810 */ /* 0x000fc60007ffe0ff */
[----:B------:R-:W-:Y:S01]  /*1e10*/  IMAD R13, R14, R13, RZ ;  /* 0x0000000d0e0d7224 */ /* 0x000fe200078e02ff */
[----:B------:R-:W-:-:S04]  /*1e20*/  I2FP.F32.S32 R12, R7 ;  /* 0x00000007000c7245 */ /* 0x000fc80000201400 */
[----:B0-----:R-:W-:Y:S01]  /*1e30*/  I2FP.F32.S32 R8, R13 ;  /* 0x0000000d00087245 */ /* 0x001fe20000201400 */
[----:B------:R-:W-:-:S04]  /*1e40*/  FMUL R12, R12, R29 ;  /* 0x0000001d0c0c7220 */ /* 0x000fc80000400000 */
[----:B------:R-:W-:Y:S01]  /*1e50*/  FMUL R12, R12, 1.4426950216293334961 ;  /* 0x3fb8aa3b0c0c7820 */ /* 0x000fe20000400000 */
[----:B------:R-:W-:-:S04]  /*1e60*/  FMUL R8, R8, R29 ;  /* 0x0000001d08087220 */ /* 0x000fc80000400000 */
[----:B------:R-:W-:Y:S01]  /*1e70*/  FMUL R7, R8, 1.4426950216293334961 ;  /* 0x3fb8aa3b08077820 */ /* 0x000fe20000400000 */
[----:B------:R-:W-:-:S04]  /*1e80*/  FSETP.GEU.AND P0, PT, R12, -126, PT ;  /* 0xc2fc00000c00780b */ /* 0x000fc80003f0e000 */
[----:B------:R-:W-:-:S09]  /*1e90*/  FSETP.GEU.AND P1, PT, R7, -126, PT ;  /* 0xc2fc00000700780b */ /* 0x000fd20003f2e000 */
[----:B------:R-:W-:-:S04]  /*1ea0*/  @!P0 FMUL R12, R12, 0.5 ;  /* 0x3f0000000c0c8820 */ /* 0x000fc80000400000 */
[----:B------:R-:W0:Y:S01]  /*1eb0*/  MUFU.EX2 R8, R12 ;  /* 0x0000000c00087308 */ /* 0x000e220000000800 */
[----:B------:R-:W-:-:S07]  /*1ec0*/  @!P1 FMUL R7, R7, 0.5 ;  /* 0x3f00000007079820 */ /* 0x000fce0000400000 */
[----:B-1----:R-:W1:Y:S01]  /*1ed0*/  MUFU.EX2 R10, R7 ;  /* 0x00000007000a7308 */ /* 0x002e620000000800 */
[----:B0-----:R-:W-:-:S04]  /*1ee0*/  @!P0 FMUL R8, R8, R8 ;  /* 0x0000000808088220 */ /* 0x001fc80000400000 */
[----:B------:R-:W-:Y:S01]  /*1ef0*/  FMUL R8, R3, R8 ;  /* 0x0000000803087220 */ /* 0x000fe20000400000 */
[----:B-1----:R-:W-:-:S03]  /*1f00*/  @!P1 FMUL R10, R10, R10 ;  /* 0x0000000a0a0a9220 */ /* 0x002fc60000400000 */
[----:B------:R-:W-:Y:S01]  /*1f10*/  FADD R0, R0, R8 ;  /* 0x0000000800007221 */ /* 0x000fe20000000000 */
[----:B------:R-:W-:-:S04]  /*1f20*/  FMUL R10, R3, R10 ;  /* 0x0000000a030a7220 */ /* 0x000fc80000400000 */
[----:B------:R-:W-:Y:S01]  /*1f30*/  FADD R0, R0, R10 ;  /* 0x0000000a00007221 */ /* 0x000fe20000000000 */
[----:B--2---:R-:W-:-:S04]  /*1f40*/  FFMA R9, R8, R9, R41 ;  /* 0x0000000908097223 */ /* 0x004fc80000000029 */
[----:B---3--:R-:W-:-:S07]  /*1f50*/  FFMA R41, R10, R11, R9 ;  /* 0x0000000b0a297223 */ /* 0x008fce0000000009 */
.L_x_793:
        /* <DEDUP_REMOVED lines=17> */
.L_x_791:
        /* <DEDUP_REMOVED lines=11> */
[----:B------:R-:W-:Y:S05]  /*2120*/  CALL.REL.NOINC `($__internal_11_$__cuda_sm3x_div_rn_noftz_f32_slowpath) ;  /* 0x0000005400587944 */ /* 0x000fea0003c00000 */
[----:B------:R-:W-:-:S07]  /*2130*/  MOV R3, R0 ;  /* 0x0000000000037202 */ /* 0x000fce0000000f00 */
.L_x_796:
[----:B------:R-:W-:Y:S05]  /*2140*/  BSYNC.RECONVERGENT B2 ;  /* 0x0000000000027941 */ /* 0x000fea0003800200 */
.L_x_795:
        /* <DEDUP_REMOVED lines=11> */
.L_x_788:
[----:B------:R-:W0:Y:S01]  /*2200*/  LDC R3, c[0x0][0x388] ;  /* 0x0000e200ff037b82 */ /* 0x000e220000000800 */
[----:B------:R-:W1:Y:S01]  /*2210*/  LDCU UR4, c[0x0][0x390] ;  /* 0x00007200ff0477ac */ /* 0x000e620008000800 */
[----:B------:R-:W-:-:S04]  /*2220*/  FADD R2, -R27, R2 ;  /* 0x000000021b027221 */ /* 0x000fc80000000100 */
[----:B------:R-:W-:-:S04]  /*2230*/  FADD R2, R2, R2 ;  /* 0x0000000202027221 */ /* 0x000fc80000000000 */
[----:B------:R-:W-:Y:S01]  /*2240*/  FMUL R2, R2, 3.1415927410125732422 ;  /* 0x40490fdb02027820 */ /* 0x000fe20000400000 */
[----:B-1----:R-:W-:-:S03]  /*2250*/  UISETP.GE.AND UP0, UPT, UR4, 0x1, UPT ;  /* 0x000000010400788c */ /* 0x002fc6000bf06270 */
[----:B0-----:R-:W-:-:S04]  /*2260*/  FMUL R2, R2, R3 ;  /* 0x0000000302027220 */ /* 0x001fc80000400000 */
[----:B------:R-:W-:-:S05]  /*2270*/  FMUL R2, R2, R3 ;  /* 0x0000000302027220 */ /* 0x000fca0000400000 */
[----:B------:R-:W-:Y:S01]  /*2280*/  FMNMX R28, RZ, R2, !PT ;  /* 0x00000002ff1c7209 */ /* 0x000fe20007800000 */
[----:B------:R-:W-:Y:S06]  /*2290*/  BRA.U !UP0, `(.L_x_799) ;  /* 0x00000021087c7547 */ /* 0x000fec000b800000 */
[----:B------:R-:W-:Y:S01]  /*22a0*/  FMUL R26, R3, R3 ;  /* 0x00000003031a7220 */ /* 0x000fe20000400000 */
[----:B------:R-:W-:-:S03]  /*22b0*/  UMOV UR4, URZ ;  /* 0x000000ff00047c82 */ /* 0x000fc60008000000 */
[----:B------:R-:W-:-:S07]  /*22c0*/  FMUL R26, R26, R3 ;  /* 0x000000031a1a7220 */ /* 0x000fce0000400000 */
.L_x_844:
[----:B------:R-:W0:Y:S01]  /*22d0*/  LDCU UR5, c[0x0][0x38c] ;  /* 0x00007180ff0577ac */ /* 0x000e220008000800 */
[----:B------:R-:W-:Y:S02]  /*22e0*/  CS2R R24, SRZ ;  /* 0x0000000000187805 */ /* 0x000fe4000001ff00 */
[----:B------:R-:W-:Y:S02]  /*22f0*/  CS2R R22, SRZ ;  /* 0x0000000000167805 */ /* 0x000fe4000001ff00 */
[----:B------:R-:W-:Y:S02]  /*2300*/  CS2R R20, SRZ ;  /* 0x0000000000147805 */ /* 0x000fe4000001ff00 */
        /* <DEDUP_REMOVED lines=8> */
[----:B------:R-:W-:-:S07]  /*2390*/  MOV R24, 0x23b0 ;  /* 0x000023b000187802 */ /* 0x000fce0000000f00 */
[----:B------:R-:W-:Y:S05]  /*23a0*/  CALL.REL.NOINC `($__internal_10_$__cuda_sm20_sqrt_rd_f32_slowpath) ;  /* 0x0000005000507944 */ /* 0x000fea0003c00000 */
[----:B------:R-:W-:Y:S05]  /*23b0*/  BSYNC.RECONVERGENT B1 ;  /* 0x0000000000017941 */ /* 0x000fea0003800200 */
.L_x_803:
[----:B------:R-:W-:Y:S01]  /*23c0*/  MOV R17, R0 ;  /* 0x0000000000117202 */ /* 0x000fe20000000f00 */
[----:B------:R-:W-:Y:S06]  /*23d0*/  BRA `(.L_x_804) ;  /* 0x0000000000247947 */ /* 0x000fec0003800000 */
.L_x_802:
        /* <DEDUP_REMOVED lines=9> */
.L_x_804:
[----:B------:R-:W-:Y:S05]  /*2470*/  BSYNC.RECONVERGENT B0 ;  /* 0x0000000000007941 */ /* 0x000fea0003800200 */
.L_x_801:
        /* <DEDUP_REMOVED lines=13> */
[----:B------:R-:W-:Y:S05]  /*2550*/  CALL.REL.NOINC `($__internal_11_$__cuda_sm3x_div_rn_noftz_f32_slowpath) ;  /* 0x00000050004c7944 */ /* 0x000fea0003c00000 */
[----:B------:R-:W-:-:S07]  /*2560*/  MOV R3, R0 ;  /* 0x0000000000037202 */ /* 0x000fce0000000f00 */
.L_x_806:
[----:B------:R-:W-:Y:S05]  /*2570*/  BSYNC.RECONVERGENT B2 ;  /* 0x0000000000027941 */ /* 0x000fea0003800200 */
.L_x_805:
        /* <DEDUP_REMOVED lines=16> */
.L_x_808:
[----:B------:R-:W-:Y:S05]  /*2680*/  BSYNC.RECONVERGENT B2 ;  /* 0x0000000000027941 */ /* 0x000fea0003800200 */
.L_x_807:
        /* <DEDUP_REMOVED lines=12> */
[----:B------:R-:W-:Y:S05]  /*2750*/  CALL.REL.NOINC `($__internal_11_$__cuda_sm3x_div_rn_noftz_f32_slowpath) ;  /* 0x0000004c00cc7944 */ /* 0x000fea0003c00000 */
[----:B------:R-:W-:-:S07]  /*2760*/  MOV R15, R0 ;  /* 0x00000000000f7202 */ /* 0x000fce0000000f00 */
.L_x_810:
[----:B------:R-:W-:Y:S05]  /*2770*/  BSYNC.RECONVERGENT B2 ;  /* 0x0000000000027941 */ /* 0x000fea0003800200 */
.L_x_809:
[----:B------:R-:W-:Y:S01]  /*2780*/  HFMA2 R24, -RZ, RZ, 0, 0 ;  /* 0x00000000ff187431 */ /* 0x000fe200000001ff */
[----:B------:R-:W-:-:S06]  /*2790*/  UMOV UR5, URZ ;  /* 0x000000ff00057c82 */ /* 0x000fcc0008000000 */
.L_x_825:
[----:B------:R-:W-:Y:S01]  /*27a0*/  I2FP.F32.U32 R9, UR5 ;  /* 0x0000000500097c45 */ /* 0x000fe20008201000 */
[----:B------:R-:W0:Y:S01]  /*27b0*/  LDC.64 R2, c[0x0][0x388] ;  /* 0x0000e200ff027b82 */ /* 0x000e220000000a00 */
[----:B------:R-:W-:Y:S01]  /*27c0*/  MOV R7, 0x38eb4c3a ;  /* 0x38eb4c3a00077802 */ /* 0x000fe20000000f00 */
[----:B------:R-:W-:Y:S01]  /*27d0*/  UMOV UR6, UR5 ;  /* 0x0000000500067c82 */ /* 0x000fe20008000000 */
[----:B------:R-:W-:Y:S01]  /*27e0*/  MOV R33, 0x3aae005b ;  /* 0x3aae005b00217802 */ /* 0x000fe20000000f00 */
[C---:B------:R-:W-:Y:S01]  /*27f0*/  FADD R0, R9.reuse, -R30 ;  /* 0x8000001e09007221 */ /* 0x040fe20000000000 */
[----:B------:R-:W-:Y:S01]  /*2800*/  MOV R10, 0x3c09919f ;  /* 0x3c09919f000a7802 */ /* 0x000fe20000000f00 */
[----:B------:R-:W-:Y:S01]  /*2810*/  FADD R37, R9, 0.5 ;  /* 0x3f00000009257421 */ /* 0x000fe20000000000 */
[----:B------:R-:W-:Y:S01]  /*2820*/  MOV R35, 0x3d24d99a ;  /* 0x3d24d99a00237802 */ /* 0x000fe20000000f00 */
[C---:B------:R-:W-:Y:S01]  /*2830*/  FADD R14, R0.reuse, 0.5 ;  /* 0x3f000000000e7421 */ /* 0x040fe20000000000 */
[----:B------:R-:W-:Y:S01]  /*2840*/  FADD R0, R0, -0.5 ;  /* 0xbf00000000007421 */ /* 0x000fe20000000000 */
[----:B------:R-:W-:Y:S01]  /*2850*/  MOV R12, 0x3e235519 ;  /* 0x3e235519000c7802 */ /* 0x000fe20000000f00 */
[----:B------:R-:W-:Y:S01]  /*2860*/  UIADD3 UR5, UPT, UPT, UR5, 0x1, URZ ;  /* 0x0000000105057890 */ /* 0x000fe2000fffe0ff */
[-C--:B------:R-:W-:Y:S01]  /*2870*/  FMUL R14, R14, R17.reuse ;  /* 0x000000110e0e7220 */ /* 0x080fe20000400000 */
[----:B------:R-:W-:Y:S01]  /*2880*/  FMUL R13, R0, R17 ;  /* 0x00000011000d7220 */ /* 0x000fe20000400000 */
[----:B------:R-:W-:Y:S01]  /*2890*/  MOV R34, 0x3f69b4f9 ;  /* 0x3f69b4f900227802 */ /* 0x000fe20000000f00 */
[----:B------:R-:W-:Y:S01]  /*28a0*/  BSSY.RECONVERGENT B2, `(.L_x_811) ;  /* 0x0000035000027945 */ /* 0x000fe20003800200 */
[C---:B------:R-:W-:Y:S01]  /*28b0*/  FMUL R11, R14.reuse, R14 ;  /* 0x0000000e0e0b7220 */ /* 0x040fe20000400000 */
[----:B------:R-:W-:Y:S01]  /*28c0*/  FSETP.GE.AND P0, PT, |R14|, 1.0029599666595458984, PT ;  /* 0x3f8060fe0e00780b */ /* 0x000fe20003f06200 */
[C---:B------:R-:W-:Y:S01]  /*28d0*/  FMUL R6, R13.reuse, R13 ;  /* 0x0000000d0d067220 */ /* 0x040fe20000400000 */
[----:B------:R-:W-:-:S02]  /*28e0*/  FSETP.GE.AND P1, PT, |R13|, 1.0029599666595458984, PT ;  /* 0x3f8060fe0d00780b */ /* 0x000fc40003f26200 */
[----:B------:R-:W-:Y:S02]  /*28f0*/  FSEL R11, |R14|, R11, P0 ;  /* 0x0000000b0e0b7208 */ /* 0x000fe40000000200 */
[----:B------:R-:W-:Y:S02]  /*2900*/  FSEL R0, R7, 8.4834944573231041431e-05, P0 ;  /* 0x38b1e96a07007808 */ /* 0x000fe40000000000 */
[----:B------:R-:W-:Y:S02]  /*2910*/  FSEL R8, -R33, -0.00082130916416645050049, P0 ;  /* 0xba574d2021087808 */ /* 0x000fe40000000100 */
[----:B------:R-:W-:Y:S02]  /*2920*/  FSEL R7, R7, 8.4834944573231041431e-05, P1 ;  /* 0x38b1e96a07077808 */ /* 0x000fe40000800000 */
[----:B------:R-:W-:Y:S01]  /*2930*/  FSEL R33, -R33, -0.00082130916416645050049, P1 ;  /* 0xba574d2021217808 */ /* 0x000fe20000800100 */
[----:B------:R-:W-:Y:S01]  /*2940*/  FFMA R0, R11, R0, R8 ;  /* 0x000000000b007223 */ /* 0x000fe20000000008 */
[----:B------:R-:W-:-:S02]  /*2950*/  FSEL R6, |R13|, R6, P1 ;  /* 0x000000060d067208 */ /* 0x000fc40000800200 */
[C---:B------:R-:W-:Y:S02]  /*2960*/  FSEL R8, R10.reuse, 0.0052134888246655464172, P0 ;  /* 0x3baad5ea0a087808 */ /* 0x040fe40000000000 */
[----:B------:R-:W-:Y:S01]  /*2970*/  FSEL R10, R10, 0.0052134888246655464172, P1 ;  /* 0x3baad5ea0a0a7808 */ /* 0x000fe20000800000 */
[C---:B------:R-:W-:Y:S01]  /*2980*/  FFMA R7, R6.reuse, R7, R33 ;  /* 0x0000000706077223 */ /* 0x040fe20000000021 */
[----:B0-----:R-:W-:Y:S01]  /*2990*/  ISETP.NE.AND P2, PT, R3, UR5, PT ;  /* 0x0000000503007c0c */ /* 0x001fe2000bf45270 */
[----:B------:R-:W-:Y:S01]  /*29a0*/  FFMA R0, R11, R0, R8 ;  /* 0x000000000b007223 */ /* 0x000fe20000000008 */
[C---:B------:R-:W-:Y:S01]  /*29b0*/  FSEL R8, -R35.reuse, -0.026868773624300956726, P0 ;  /* 0xbcdc1be723087808 */ /* 0x040fe20000000100 */
[----:B------:R-:W-:Y:S01]  /*29c0*/  FFMA R7, R6, R7, R10 ;  /* 0x0000000706077223 */ /* 0x000fe2000000000a */
[----:B------:R-:W-:Y:S01]  /*29d0*/  FSEL R35, -R35, -0.026868773624300956726, P1 ;  /* 0xbcdc1be723237808 */ /* 0x000fe20000800100 */
[----:B------:R-:W0:Y:S01]  /*29e0*/  MUFU.RCP R33, R2 ;  /* 0x0000000200217308 */ /* 0x000e220000001000 */
[C---:B------:R-:W-:Y:S01]  /*29f0*/  FSEL R10, R12.reuse, 0.11284004896879196167, P0 ;  /* 0x3de718af0c0a7808 */ /* 0x040fe20000000000 */
[C---:B------:R-:W-:Y:S01]  /*2a00*/  FFMA R0, R11.reuse, R0, R8 ;  /* 0x000000000b007223 */ /* 0x040fe20000000008 */
[----:B------:R-:W-:Y:S01]  /*2a10*/  FSEL R8, R12, 0.11284004896879196167, P1 ;  /* 0x3de718af0c087808 */ /* 0x000fe20000800000 */
[----:B------:R-:W-:Y:S01]  /*2a20*/  FFMA R35, R6, R7, R35 ;  /* 0x0000000706237223 */ /* 0x000fe20000000023 */
[----:B------:R-:W-:Y:S01]  /*2a30*/  FSEL R7, R34, -0.37612664699554443359, P0 ;  /* 0xbec093ac22077808 */ /* 0x000fe20000000000 */
[----:B------:R-:W-:Y:S01]  /*2a40*/  FFMA R0, R11, R0, R10 ;  /* 0x000000000b007223 */ /* 0x000fe2000000000a */
[----:B------:R-:W-:Y:S01]  /*2a50*/  MOV R10, 0x3f210a14 ;  /* 0x3f210a14000a7802 */ /* 0x000fe20000000f00 */
[----:B------:R-:W-:-:S02]  /*2a60*/  FFMA R35, R6, R35, R8 ;  /* 0x0000002306237223 */ /* 0x000fc40000000008 */
[----:B------:R-:W-:Y:S01]  /*2a70*/  FFMA R0, R11, R0, R7 ;  /* 0x000000000b007223 */ /* 0x000fe20000000007 */
[----:B------:R-:W-:Y:S02]  /*2a80*/  FSEL R7, R34, -0.37612664699554443359, P1 ;  /* 0xbec093ac22077808 */ /* 0x000fe40000800000 */
[C---:B------:R-:W-:Y:S02]  /*2a90*/  FSEL R8, R10.reuse, 0.12837915122509002686, P0 ;  /* 0x3e0375d30a087808 */ /* 0x040fe40000000000 */
[----:B------:R-:W-:Y:S01]  /*2aa0*/  FSEL R3, R10, 0.12837915122509002686, P1 ;  /* 0x3e0375d30a037808 */ /* 0x000fe20000800000 */
[C---:B------:R-:W-:Y:S01]  /*2ab0*/  FFMA R35, R6.reuse, R35, R7 ;  /* 0x0000002306237223 */ /* 0x040fe20000000007 */
[----:B------:R-:W-:Y:S01]  /*2ac0*/  FADD R7, R37, -R30 ;  /* 0x8000001e25077221 */ /* 0x000fe20000000000 */
[----:B0-----:R-:W-:Y:S01]  /*2ad0*/  FFMA R12, R33, -R2, 1 ;  /* 0x3f800000210c7423 */ /* 0x001fe20000000802 */
[C---:B------:R-:W-:Y:S01]  /*2ae0*/  FFMA R8, R11.reuse, R0, R8 ;  /* 0x000000000b087223 */ /* 0x040fe20000000008 */
[----:B------:R-:W-:Y:S01]  /*2af0*/  FSEL R11, -R11, R14, P0 ;  /* 0x0000000e0b0b7208 */ /* 0x000fe20000000100 */
[----:B------:R-:W0:Y:S01]  /*2b00*/  FCHK P3, R7, R2 ;  /* 0x0000000207007302 */ /* 0x000e220000060000 */
[----:B------:R-:W-:Y:S01]  /*2b10*/  FFMA R0, R33, R12, R33 ;  /* 0x0000000c21007223 */ /* 0x000fe20000000021 */
[C---:B------:R-:W-:Y:S01]  /*2b20*/  FSEL R10, -R6.reuse, R13, P1 ;  /* 0x0000000d060a7208 */ /* 0x040fe20000800100 */
[----:B------:R-:W-:Y:S01]  /*2b30*/  FFMA R3, R6, R35, R3 ;  /* 0x0000002306037223 */ /* 0x000fe20000000003 */
[----:B------:R-:W-:Y:S01]  /*2b40*/  FFMA R12, R8, R11, R11 ;  /* 0x0000000b080c7223 */ /* 0x000fe2000000000b */
[----:B------:R-:W-:-:S02]  /*2b50*/  FFMA R33, R0, R7, RZ ;  /* 0x0000000700217223 */ /* 0x000fc400000000ff */
[----:B------:R-:W-:Y:S02]  /*2b60*/  FFMA R11, R3, R10, R10 ;  /* 0x0000000a030b7223 */ /* 0x000fe4000000000a */
[----:B------:R-:W-:-:S04]  /*2b70*/  FFMA R6, R33, -R2, R7 ;  /* 0x8000000221067223 */ /* 0x000fc80000000007 */
[----:B------:R-:W-:Y:S01]  /*2b80*/  FFMA R0, R0, R6, R33 ;  /* 0x0000000600007223 */ /* 0x000fe20000000021 */
[----:B0-----:R-:W-:Y:S06]  /*2b90*/  @!P3 BRA `(.L_x_812) ;  /* 0x000000000014b947 */ /* 0x001fec0003800000 */
[----:B------:R-:W0:Y:S01]  /*2ba0*/  LDCU UR7, c[0x0][0x388] ;  /* 0x00007100ff0777ac */ /* 0x000e220008000800 */
[----:B------:R-:W-:Y:S02]  /*2bb0*/  MOV R41, R7 ;  /* 0x0000000700297202 */ /* 0x000fe40000000f00 */
[----:B------:R-:W-:Y:S02]  /*2bc0*/  MOV R34, 0x2bf0 ;  /* 0x00002bf000227802 */ /* 0x000fe40000000f00 */
[----:B0-----:R-:W-:-:S07]  /*2bd0*/  MOV R0, UR7 ;  /* 0x0000000700007c02 */ /* 0x001fce0008000f00 */
[----:B------:R-:W-:Y:S05]  /*2be0*/  CALL.REL.NOINC `($__internal_11_$__cuda_sm3x_div_rn_noftz_f32_slowpath) ;  /* 0x0000004800a87944 */ /* 0x000fea0003c00000 */
.L_x_812:
[----:B------:R-:W-:Y:S05]  /*2bf0*/  BSYNC.RECONVERGENT B2 ;  /* 0x0000000000027941 */ /* 0x000fea0003800200 */
.L_x_811:
[----:B------:R-:W0:Y:S01]  /*2c00*/  LDC R10, c[0x0][0x388] ;  /* 0x0000e200ff0a7b82 */ /* 0x000e220000000800 */
[----:B------:R-:W-:Y:S01]  /*2c10*/  FMUL R3, R0, -0.5 ;  /* 0xbf00000000037820 */ /* 0x000fe20000400000 */
[----:B------:R-:W-:Y:S03]  /*2c20*/  BSSY.RECONVERGENT B2, `(.L_x_813) ;  /* 0x0000016000027945 */ /* 0x000fe60003800200 */
[----:B------:R-:W-:-:S04]  /*2c30*/  FMUL R3, R3, R0 ;  /* 0x0000000003037220 */ /* 0x000fc80000400000 */
[----:B------:R-:W-:Y:S01]  /*2c40*/  FMUL R6, R3, 1.4426950216293334961 ;  /* 0x3fb8aa3b03067820 */ /* 0x000fe20000400000 */
[----:B------:R-:W-:-:S04]  /*2c50*/  FADD R3, R9, -0.5 ;  /* 0xbf00000009037421 */ /* 0x000fc80000000000 */
[C---:B------:R-:W-:Y:S01]  /*2c60*/  FSETP.GEU.AND P1, PT, R6.reuse, -126, PT ;  /* 0xc2fc00000600780b */ /* 0x040fe20003f2e000 */
[----:B------:R-:W-:Y:S01]  /*2c70*/  FADD R3, R3, -R30 ;  /* 0x8000001e03037221 */ /* 0x000fe20000000000 */
[----:B0-----:R-:W0:Y:S11]  /*2c80*/  MUFU.RCP R33, R10 ;  /* 0x0000000a00217308 */ /* 0x001e360000001000 */
[----:B------:R-:W-:-:S04]  /*2c90*/  @!P1 FMUL R6, R6, 0.5 ;  /* 0x3f00000006069820 */ /* 0x000fc80000400000 */
[----:B------:R-:W1:Y:S08]  /*2ca0*/  MUFU.EX2 R2, R6 ;  /* 0x0000000600027308 */ /* 0x000e700000000800 */
[----:B------:R-:W2:Y:S01]  /*2cb0*/  FCHK P0, R3, R10 ;  /* 0x0000000a03007302 */ /* 0x000ea20000000000 */
[----:B0-----:R-:W-:-:S04]  /*2cc0*/  FFMA R0, R33, -R10, 1 ;  /* 0x3f80000021007423 */ /* 0x001fc8000000080a */
[----:B------:R-:W-:-:S04]  /*2cd0*/  FFMA R0, R33, R0, R33 ;  /* 0x0000000021007223 */ /* 0x000fc80000000021 */
[----:B------:R-:W-:Y:S01]  /*2ce0*/  FFMA R8, R0, R3, RZ ;  /* 0x0000000300087223 */ /* 0x000fe200000000ff */
[----:B-1----:R-:W-:-:S03]  /*2cf0*/  @!P1 FMUL R2, R2, R2 ;  /* 0x0000000202029220 */ /* 0x002fc60000400000 */
[----:B------:R-:W-:-:S04]  /*2d00*/  FFMA R9, R8, -R10, R3 ;  /* 0x8000000a08097223 */ /* 0x000fc80000000003 */
[----:B------:R-:W-:Y:S01]  /*2d10*/  FFMA R0, R0, R9, R8 ;  /* 0x0000000900007223 */ /* 0x000fe20000000008 */
[----:B--2---:R-:W-:Y:S06]  /*2d20*/  @!P0 BRA `(.L_x_814) ;  /* 0x0000000000148947 */ /* 0x004fec0003800000 */
[----:B------:R-:W0:Y:S01]  /*2d30*/  LDCU UR7, c[0x0][0x388] ;  /* 0x00007100ff0777ac */ /* 0x000e220008000800 */
[----:B------:R-:W-:Y:S02]  /*2d40*/  MOV R41, R3 ;  /* 0x0000000300297202 */ /* 0x000fe40000000f00 */
[----:B------:R-:W-:Y:S02]  /*2d50*/  MOV R34, 0x2d80 ;  /* 0x00002d8000227802 */ /* 0x000fe40000000f00 */
[----:B0-----:R-:W-:-:S07]  /*2d60*/  MOV R0, UR7 ;  /* 0x0000000700007c02 */ /* 0x001fce0008000f00 */
[----:B------:R-:W-:Y:S05]  /*2d70*/  CALL.REL.NOINC `($__internal_11_$__cuda_sm3x_div_rn_noftz_f32_slowpath) ;  /* 0x0000004800447944 */ /* 0x000fea0003c00000 */
.L_x_814:
[----:B------:R-:W-:Y:S05]  /*2d80*/  BSYNC.RECONVERGENT B2 ;  /* 0x0000000000027941 */ /* 0x000fea0003800200 */
.L_x_813:
[----:B------:R-:W-:Y:S01]  /*2d90*/  FMUL R9, R0, -0.5 ;  /* 0xbf00000000097820 */ /* 0x000fe20000400000 */
[----:B------:R-:W0:Y:S03]  /*2da0*/  LDCU UR8, c[0x0][0x38c] ;  /* 0x00007180ff0877ac */ /* 0x000e260008000800 */
[----:B------:R-:W-:-:S04]  /*2db0*/  FMUL R9, R9, R0 ;  /* 0x0000000009097220 */ /* 0x000fc80000400000 */
[----:B------:R-:W-:Y:S01]  /*2dc0*/  FMUL R0, R9, 1.4426950216293334961 ;  /* 0x3fb8aa3b09007820 */ /* 0x000fe20000400000 */
[----:B------:R-:W-:-:S04]  /*2dd0*/  HFMA2 R9, -RZ, RZ, 0, 0 ;  /* 0x00000000ff097431 */ /* 0x000fc800000001ff */
        /* <DEDUP_REMOVED lines=9> */
.L_x_824:
[----:B------:R-:W-:Y:S01]  /*2e70*/  I2FP.F32.U32 R40, R9 ;  /* 0x0000000900287245 */ /* 0x000fe20000201000 */
[----:B------:R-:W-:Y:S01]  /*2e80*/  BSSY.RECONVERGENT B2, `(.L_x_815) ;  /* 0x000006e000027945 */ /* 0x000fe20003800200 */
[----:B------:R-:W-:Y:S02]  /*2e90*/  MOV R38, 0x38eb4c3a ;  /* 0x38eb4c3a00267802 */ /* 0x000fe40000000f00 */
[----:B------:R-:W-:Y:S01]  /*2ea0*/  MOV R42, 0x3aae005b ;  /* 0x3aae005b002a7802 */ /* 0x000fe20000000f00 */
[----:B------:R-:W-:Y:S01]  /*2eb0*/  FADD R0, R40, -R31 ;  /* 0x8000001f28007221 */ /* 0x000fe20000000000 */
[----:B------:R-:W-:Y:S02]  /*2ec0*/  MOV R35, 0x3c09919f ;  /* 0x3c09919f00237802 */ /* 0x000fe40000000f00 */
[----:B------:R-:W-:Y:S01]  /*2ed0*/  MOV R33, 0x3d24d99a ;  /* 0x3d24d99a00217802 */ /* 0x000fe20000000f00 */
[C---:B------:R-:W-:Y:S01]  /*2ee0*/  FADD R2, R0.reuse, 0.5 ;  /* 0x3f00000000027421 */ /* 0x040fe20000000000 */
[----:B------:R-:W-:Y:S01]  /*2ef0*/  FADD R0, R0, -0.5 ;  /* 0xbf00000000007421 */ /* 0x000fe20000000000 */
[----:B------:R-:W-:-:S02]  /*2f00*/  FSETP.GE.AND P3, PT, |R14|, 1.0029599666595458984, PT ;  /* 0x3f8060fe0e00780b */ /* 0x000fc40003f66200 */
[-C--:B------:R-:W-:Y:S01]  /*2f10*/  FMUL R2, R2, R17.reuse ;  /* 0x0000001102027220 */ /* 0x080fe20000400000 */
[----:B------:R-:W-:Y:S01]  /*2f20*/  FMUL R0, R0, R17 ;  /* 0x0000001100007220 */ /* 0x000fe20000400000 */
[----:B------:R-:W-:Y:S02]  /*2f30*/  FSETP.GE.AND P4, PT, |R13|, 1.0029599666595458984, PT ;  /* 0x3f8060fe0d00780b */ /* 0x000fe40003f86200 */
[C---:B------:R-:W-:Y:S01]  /*2f40*/  FMUL R7, R2.reuse, R2 ;  /* 0x0000000202077220 */ /* 0x040fe20000400000 */
[----:B------:R-:W-:Y:S01]  /*2f50*/  FSETP.GE.AND P0, PT, |R2|, 1.0029599666595458984, PT ;  /* 0x3f8060fe0200780b */ /* 0x000fe20003f06200 */
[C---:B------:R-:W-:Y:S01]  /*2f60*/  FMUL R3, R0.reuse, R0 ;  /* 0x0000000000037220 */ /* 0x040fe20000400000 */
[----:B------:R-:W-:Y:S02]  /*2f70*/  FSETP.GE.AND P1, PT, |R0|, 1.0029599666595458984, PT ;  /* 0x3f8060fe0000780b */ /* 0x000fe40003f26200 */
[----:B------:R-:W-:Y:S02]  /*2f80*/  FSEL R6, R38, 8.4834944573231041431e-05, P0 ;  /* 0x38b1e96a26067808 */ /* 0x000fe40000000000 */
[----:B------:R-:W-:-:S02]  /*2f90*/  FSEL R34, -R42, -0.00082130916416645050049, P0 ;  /* 0xba574d202a227808 */ /* 0x000fc40000000100 */
[----:B------:R-:W-:Y:S02]  /*2fa0*/  FSEL R7, |R2|, R7, P0 ;  /* 0x0000000702077208 */ /* 0x000fe40000000200 */
[----:B------:R-:W-:Y:S02]  /*2fb0*/  FSEL R38, R38, 8.4834944573231041431e-05, P1 ;  /* 0x38b1e96a26267808 */ /* 0x000fe40000800000 */
[----:B------:R-:W-:Y:S01]  /*2fc0*/  FSEL R42, -R42, -0.00082130916416645050049, P1 ;  /* 0xba574d202a2a7808 */ /* 0x000fe20000800100 */
[----:B------:R-:W-:Y:S01]  /*2fd0*/  FFMA R34, R7, R6, R34 ;  /* 0x0000000607227223 */ /* 0x000fe20000000022 */
[----:B------:R-:W-:Y:S02]  /*2fe0*/  FSEL R3, |R0|, R3, P1 ;  /* 0x0000000300037208 */ /* 0x000fe40000800200 */
[----:B------:R-:W-:Y:S02]  /*2ff0*/  FSEL R36, R35, 0.0052134888246655464172, P0 ;  /* 0x3baad5ea23247808 */ /* 0x000fe40000000000 */
[----:B------:R-:W-:Y:S01]  /*3000*/  MOV R6, 0x3e235519 ;  /* 0x3e23551900067802 */ /* 0x000fe20000000f00 */
[----:B------:R-:W-:Y:S01]  /*3010*/  FFMA R38, R3, R38, R42 ;  /* 0x0000002603267223 */ /* 0x000fe2000000002a */
[----:B------:R-:W-:Y:S01]  /*3020*/  FSEL R42, R35, 0.0052134888246655464172, P1 ;  /* 0x3baad5ea232a7808 */ /* 0x000fe20000800000 */
        /* <DEDUP_REMOVED lines=8> */
[----:B------:R-:W-:Y:S01]  /*30b0*/  MOV R33, 0x3f210a14 ;  /* 0x3f210a1400217802 */ /* 0x000fe20000000f00 */
[----:B------:R-:W-:Y:S01]  /*30c0*/  FFMA R36, R7, R36, R38 ;  /* 0x0000002407247223 */ /* 0x000fe20000000026 */
[----:B------:R-:W-:Y:S02]  /*30d0*/  FSEL R38, R34, -0.37612664699554443359, P0 ;  /* 0xbec093ac22267808 */ /* 0x000fe40000000000 */
[----:B------:R-:W-:-:S02]  /*30e0*/  FSEL R35, R6, 0.11284004896879196167, P1 ;  /* 0x3de718af06237808 */ /* 0x000fc40000800000 */
[----:B------:R-:W-:Y:S01]  /*30f0*/  FSEL R6, R33, 0.12837915122509002686, P0 ;  /* 0x3e0375d321067808 */ /* 0x000fe20000000000 */
[----:B------:R-:W-:Y:S01]  /*3100*/  FFMA R36, R7, R36, R38 ;  /* 0x0000002407247223 */ /* 0x000fe20000000026 */
[----:B------:R-:W-:Y:S01]  /*3110*/  FSEL R38, R34, -0.37612664699554443359, P1 ;  /* 0xbec093ac22267808 */ /* 0x000fe20000800000 */
[----:B------:R-:W-:Y:S01]  /*3120*/  FFMA R42, R3, R42, R35 ;  /* 0x0000002a032a7223 */ /* 0x000fe20000000023 */
[C---:B------:R-:W-:Y:S01]  /*3130*/  FSEL R34, -R7.reuse, R2, P0 ;  /* 0x0000000207227208 */ /* 0x040fe20000000100 */
[----:B------:R-:W-:Y:S01]  /*3140*/  FFMA R7, R7, R36, R6 ;  /* 0x0000002407077223 */ /* 0x000fe20000000006 */
[----:B------:R-:W-:Y:S01]  /*3150*/  FSEL R36, R33, 0.12837915122509002686, P1 ;  /* 0x3e0375d321247808 */ /* 0x000fe20000800000 */
[C---:B------:R-:W-:Y:S01]  /*3160*/  FFMA R38, R3.reuse, R42, R38 ;  /* 0x0000002a03267223 */ /* 0x040fe20000000026 */
[----:B------:R-:W-:Y:S01]  /*3170*/  FSEL R33, -R3, R0, P1 ;  /* 0x0000000003217208 */ /* 0x000fe20000800100 */
[----:B------:R-:W-:Y:S01]  /*3180*/  FFMA R7, R7, R34, R34 ;  /* 0x0000002207077223 */ /* 0x000fe20000000022 */
[----:B------:R-:W-:Y:S01]  /*3190*/  @P3 MUFU.EX2 R6, R12 ;  /* 0x0000000c00063308 */ /* 0x000fe20000000800 */
[----:B------:R-:W-:Y:S01]  /*31a0*/  FFMA R36, R3, R38, R36 ;  /* 0x0000002603247223 */ /* 0x000fe20000000024 */
[----:B------:R-:W-:-:S03]  /*31b0*/  MOV R35, R11 ;  /* 0x0000000b00237202 */ /* 0x000fc60000000f00 */
[----:B------:R-:W-:-:S03]  /*31c0*/  FFMA R36, R36, R33, R33 ;  /* 0x0000002124247223 */ /* 0x000fc60000000021 */
[----:B------:R-:W0:Y:S08]  /*31d0*/  @P0 MUFU.EX2 R3, R7 ;  /* 0x0000000700030308 */ /* 0x000e300000000800 */
[----:B------:R-:W1:Y:S08]  /*31e0*/  @P1 MUFU.EX2 R33, R36 ;  /* 0x0000002400211308 */ /* 0x000e700000000800 */
[----:B------:R-:W2:Y:S01]  /*31f0*/  @P4 MUFU.EX2 R34, R11 ;  /* 0x0000000b00224308 */ /* 0x000ea20000000800 */
[----:B0-----:R-:W-:-:S05]  /*3200*/  @P0 FADD R3, -R3, 1 ;  /* 0x3f80000003030421 */ /* 0x001fca0000000100 */
[----:B------:R-:W-:Y:S01]  /*3210*/  @P0 LOP3.LUT R7, R3, 0x80000000, R2, 0xb8, !PT ;  /* 0x8000000003070812 */ /* 0x000fe200078eb802 */
[----:B------:R-:W-:Y:S01]  /*3220*/  @P3 FADD R3, -R6, 1 ;  /* 0x3f80000006033421 */ /* 0x000fe20000000100 */
[----:B------:R-:W-:Y:S01]  /*3230*/  MOV R2, R12 ;  /* 0x0000000c00027202 */ /* 0x000fe20000000f00 */
[----:B-1----:R-:W-:-:S03]  /*3240*/  @P1 FADD R33, -R33, 1 ;  /* 0x3f80000021211421 */ /* 0x002fc60000000100 */
[----:B------:R-:W-:Y:S02]  /*3250*/  @P3 LOP3.LUT R2, R3, 0x80000000, R14, 0xb8, !PT ;  /* 0x8000000003023812 */ /* 0x000fe400078eb80e */
[----:B------:R-:W-:Y:S02]  /*3260*/  @P1 LOP3.LUT R36, R33, 0x80000000, R0, 0xb8, !PT ;  /* 0x8000000021241812 */ /* 0x000fe400078eb800 */
[----:B------:R-:W-:Y:S01]  /*3270*/  MOV R3, RZ ;  /* 0x000000ff00037202 */ /* 0x000fe20000000f00 */
[----:B--2---:R-:W-:Y:S02]  /*3280*/  @P4 FADD R34, -R34, 1 ;  /* 0x3f80000022224421 */ /* 0x004fe40000000100 */
[----:B------:R-:W-:Y:S01]  /*3290*/  FADD R7, -R36, R7 ;  /* 0x0000000724077221 */ /* 0x000fe20000000100 */
[----:B------:R-:W-:Y:S02]  /*32a0*/  MOV R36, RZ ;  /* 0x000000ff00247202 */ /* 0x000fe40000000f00 */
[----:B------:R-:W-:Y:S01]  /*32b0*/  @P4 LOP3.LUT R35, R34, 0x80000000, R13, 0xb8, !PT ;  /* 0x8000000022234812 */ /* 0x000fe200078eb80d */
[----:B------:R-:W-:-:S04]  /*32c0*/  FMUL R7, R7, 0.5 ;  /* 0x3f00000007077820 */ /* 0x000fc80000400000 */
[----:B------:R-:W-:Y:S01]  /*32d0*/  FADD R6, -R35, R2 ;  /* 0x0000000223067221 */ /* 0x000fe20000000100 */
[----:B------:R-:W-:-:S03]  /*32e0*/  FMUL R43, R7, R28 ;  /* 0x0000001c072b7220 */ /* 0x000fc60000400000 */
[----:B------:R-:W-:-:S04]  /*32f0*/  FMUL R6, R6, 0.5 ;  /* 0x3f00000006067820 */ /* 0x000fc80000400000 */
[----:B------:R-:W-:-:S05]  /*3300*/  FFMA R43, R6, R43, R27 ;  /* 0x0000002b062b7223 */ /* 0x000fca000000001b */
[----:B------:R-:W-:-:S13]  /*3310*/  FSETP.GT.AND P0, PT, R43, 0.0099999997764825820923, PT ;  /* 0x3c23d70a2b00780b */ /* 0x000fda0003f04000 */
[----:B------:R-:W-:Y:S05]  /*3320*/  @!P0 BRA `(.L_x_816) ;  /* 0x00000000008c8947 */ /* 0x000fea0003800000 */
[----:B------:R-:W0:Y:S02]  /*3330*/  LDC R0, c[0x0][0x38c] ;  /* 0x0000e300ff007b82 */ /* 0x000e240000000800 */
[----:B0-----:R-:W-:-:S04]  /*3340*/  IMAD R3, R0, UR6, R9 ;  /* 0x0000000600037c24 */ /* 0x001fc8000f8e0209 */
[----:B------:R-:W-:-:S06]  /*3350*/  IMAD.WIDE.U32 R2, R3, 0x4, R4 ;  /* 0x0000000403027825 */ /* 0x000fcc00078e0004 */
[----:B------:R-:W2:Y:S01]  /*3360*/  LDG.E R2, desc[UR10][R2.64] ;  /* 0x0000000a02027981 */ /* 0x000ea2000c1e1900 */
[----:B------:R-:W0:Y:S01]  /*3370*/  MUFU.RCP R0, R43 ;  /* 0x0000002b00007308 */ /* 0x000e220000001000 */
[----:B------:R-:W-:Y:S01]  /*3380*/  BSSY.RECONVERGENT B3, `(.L_x_817) ;  /* 0x000000c000037945 */ /* 0x000fe20003800200 */
        /* <DEDUP_REMOVED lines=10> */
[----:B------:R-:W-:Y:S05]  /*3430*/  CALL.REL.NOINC `($__internal_11_$__cuda_sm3x_div_rn_noftz_f32_slowpath) ;  /* 0x0000004000947944 */ /* 0x000fea0003c00000 */
.L_x_818:
[----:B------:R-:W-:Y:S05]  /*3440*/  BSYNC.RECONVERGENT B3 ;  /* 0x0000000000037941 */ /* 0x000fea0003800200 */
.L_x_817:
[----:B------:R-:W-:Y:S01]  /*3450*/  FMUL R43, R43, R43 ;  /* 0x0000002b2b2b7220 */ /* 0x000fe20000400000 */
[----:B------:R-:W-:Y:S03]  /*3460*/  BSSY.RECONVERGENT B3, `(.L_x_816) ;  /* 0x000000f000037945 */ /* 0x000fe60003800200 */
[----:B------:R-:W0:Y:S08]  /*3470*/  MUFU.RCP R3, R43 ;  /* 0x0000002b00037308 */ /* 0x000e300000001000 */
[----:B------:R-:W1:Y:S01]  /*3480*/  FCHK P0, R2, R43 ;  /* 0x0000002b02007302 */ /* 0x000e620000000000 */
[----:B0-----:R-:W-:-:S04]  /*3490*/  FFMA R34, -R43, R3, 1 ;  /* 0x3f8000002b227423 */ /* 0x001fc80000000103 */
[----:B------:R-:W-:Y:S01]  /*34a0*/  FFMA R33, R3, R34, R3 ;  /* 0x0000002203217223 */ /* 0x000fe20000000003 */
[----:B------:R-:W-:-:S03]  /*34b0*/  FADD R3, R0, -1 ;  /* 0xbf80000000037421 */ /* 0x000fc60000000000 */
        /* <DEDUP_REMOVED lines=9> */
.L_x_819:
[----:B------:R-:W-:Y:S05]  /*3550*/  BSYNC.RECONVERGENT B3 ;  /* 0x0000000000037941 */ /* 0x000fea0003800200 */
.L_x_816:
[----:B------:R-:W-:Y:S05]  /*3560*/  BSYNC.RECONVERGENT B2 ;  /* 0x0000000000027941 */ /* 0x000fea0003800200 */
.L_x_815:
[----:B------:R-:W0:Y:S01]  /*3570*/  LDC R37, c[0x0][0x388] ;  /* 0x0000e200ff257b82 */ /* 0x000e220000000800 */
[----:B------:R-:W-:Y:S01]  /*3580*/  FADD R2, R40, 0.5 ;  /* 0x3f00000028027421 */ /* 0x000fe20000000000 */
[----:B------:R-:W-:Y:S03]  /*3590*/  BSSY.RECONVERGENT B2, `(.L_x_820) ;  /* 0x000000f000027945 */ /* 0x000fe60003800200 */
[----:B------:R-:W-:Y:S01]  /*35a0*/  FADD R2, R2, -R31 ;  /* 0x8000001f02027221 */ /* 0x000fe20000000000 */
        /* <DEDUP_REMOVED lines=13> */
.L_x_821:
[----:B------:R-:W-:Y:S05]  /*3680*/  BSYNC.RECONVERGENT B2 ;  /* 0x0000000000027941 */ /* 0x000fea0003800200 */
.L_x_820:
[----:B------:R-:W0:Y:S01]  /*3690*/  LDC R37, c[0x0][0x388] ;  /* 0x0000e200ff257b82 */ /* 0x000e220000000800 */
[----:B------:R-:W-:Y:S01]  /*36a0*/  FMUL R33, R0, -0.5 ;  /* 0xbf00000000217820 */ /* 0x000fe20000400000 */
[----:B------:R-:W-:Y:S01]  /*36b0*/  FADD R40, R40, -0.5 ;  /* 0xbf00000028287421 */ /* 0x000fe20000000000 */
[----:B------:R-:W-:Y:S02]  /*36c0*/  BSSY.RECONVERGENT B2, `(.L_x_822) ;  /* 0x0000016000027945 */ /* 0x000fe40003800200 */
[----:B------:R-:W-:Y:S01]  /*36d0*/  FMUL R33, R33, R0 ;  /* 0x0000000021217220 */ /* 0x000fe20000400000 */
[----:B------:R-:W-:-:S03]  /*36e0*/  FADD R40, R40, -R31 ;  /* 0x8000001f28287221 */ /* 0x000fc60000000000 */
[----:B------:R-:W-:-:S05]  /*36f0*/  FMUL R0, R33, 1.4426950216293334961 ;  /* 0x3fb8aa3b21007820 */ /* 0x000fca0000400000 */
[----:B------:R-:W-:Y:S01]  /*3700*/  FSETP.GEU.AND P1, PT, R0, -126, PT ;  /* 0xc2fc00000000780b */ /* 0x000fe20003f2e000 */
[----:B0-----:R-:W0:-:S12]  /*3710*/  MUFU.RCP R34, R37 ;  /* 0x0000002500227308 */ /* 0x001e180000001000 */
        /* <DEDUP_REMOVED lines=15> */
[----:B------:R-:W-:-:S07]  /*3810*/  MOV R33, R0 ;  /* 0x0000000000217202 */ /* 0x000fce0000000f00 */
.L_x_823:
[----:B------:R-:W-:Y:S05]  /*3820*/  BSYNC.RECONVERGENT B2 ;  /* 0x0000000000027941 */ /* 0x000fea0003800200 */
.L_x_822:
[----:B------:R-:W-:Y:S01]  /*3830*/  FMUL R0, R33, -0.5 ;  /* 0xbf00000021007820 */ /* 0x000fe20000400000 */
[----:B------:R-:W-:Y:S01]  /*3840*/  FMNMX R36, R36, 1000000, PT ;  /* 0x4974240024247809 */ /* 0x000fe20003800000 */
[----:B------:R-:W-:Y:S01]  /*3850*/  FMUL R38, R8, R7 ;  /* 0x0000000708267220 */ /* 0x000fe20000400000 */
[----:B------:R-:W-:Y:S01]  /*3860*/  FMNMX R3, R3, 1000000, PT ;  /* 0x4974240003037809 */ /* 0x000fe20003800000 */
[----:B------:R-:W-:Y:S01]  /*3870*/  FMUL R0, R0, R33 ;  /* 0x0000002100007220 */ /* 0x000fe20000400000 */
[----:B------:R-:W-:-:S03]  /*3880*/  IADD3 R9, PT, PT, R9, 0x1, RZ ;  /* 0x0000000109097810 */ /* 0x000fc60007ffe0ff */
[----:B------:R-:W-:Y:S01]  /*3890*/  FMUL R0, R0, 1.4426950216293334961 ;  /* 0x3fb8aa3b00007820 */ /* 0x000fe20000400000 */
[----:B------:R-:W-:Y:S01]  /*38a0*/  FMUL R37, RZ, R3 ;  /* 0x00000003ff257220 */ /* 0x000fe20000400000 */
[----:B------:R-:W-:-:S03]  /*38b0*/  FADD R23, R3, R23 ;  /* 0x0000001703177221 */ /* 0x000fc60000000000 */
[----:B------:R-:W-:-:S13]  /*38c0*/  FSETP.GEU.AND P0, PT, R0, -126, PT ;  /* 0xc2fc00000000780b */ /* 0x000fda0003f0e000 */
[----:B------:R-:W-:-:S04]  /*38d0*/  @!P0 FMUL R0, R0, 0.5 ;  /* 0x3f00000000008820 */ /* 0x000fc80000400000 */
[----:B------:R-:W0:Y:S02]  /*38e0*/  MUFU.EX2 R33, R0 ;  /* 0x0000000000217308 */ /* 0x000e240000000800 */
[----:B0-----:R-:W-:Y:S01]  /*38f0*/  @!P0 FMUL R33, R33, R33 ;  /* 0x0000002121218220 */ /* 0x001fe20000400000 */
[----:B------:R-:W-:-:S03]  /*3900*/  ISETP.NE.AND P0, PT, R9, UR8, PT ;  /* 0x0000000809007c0c */ /* 0x000fc6000bf05270 */
[----:B------:R-:W-:Y:S01]  /*3910*/  FMUL R35, R40, R33 ;  /* 0x0000002128237220 */ /* 0x000fe20000400000 */
[----:B------:R-:W-:-:S03]  /*3920*/  FADD R33, R43, -R33 ;  /* 0x800000212b217221 */ /* 0x000fc60000000000 */
[----:B------:R-:W-:Y:S01]  /*3930*/  FFMA R34, R2, R43, -R35 ;  /* 0x0000002b02227223 */ /* 0x000fe20000000823 */
[----:B------:R-:W-:Y:S01]  /*3940*/  FMUL R2, R10, R7 ;  /* 0x000000070a027220 */ /* 0x000fe20000400000 */
[----:B------:R-:W-:Y:S01]  /*3950*/  FMUL R35, R7, R6 ;  /* 0x0000000607237220 */ /* 0x000fe20000400000 */
[----:B------:R-:W-:Y:S02]  /*3960*/  FMUL R33, R33, R16 ;  /* 0x0000001021217220 */ /* 0x000fe40000400000 */
[C---:B------:R-:W-:Y:S01]  /*3970*/  FMUL R7, R2.reuse, R2 ;  /* 0x0000000202077220 */ /* 0x040fe20000400000 */
[----:B------:R-:W-:Y:S01]  /*3980*/  FFMA R25, R2, R3, R25 ;  /* 0x0000000302197223 */ /* 0x000fe20000000019 */
[----:B------:R-:W-:Y:S01]  /*3990*/  FMUL R33, R6, R33 ;  /* 0x0000002106217220 */ /* 0x000fe20000400000 */
[C---:B------:R-:W-:Y:S01]  /*39a0*/  FMUL R2, R35.reuse, R35 ;  /* 0x0000002323027220 */ /* 0x040fe20000400000 */
[----:B------:R-:W-:Y:S01]  /*39b0*/  FMUL R0, R36, R7 ;  /* 0x0000000724007220 */ /* 0x000fe20000400000 */
[----:B------:R-:W-:Y:S01]  /*39c0*/  FMUL R7, R34, R15 ;  /* 0x0000000f22077220 */ /* 0x000fe20000400000 */
[----:B------:R-:W-:Y:S01]  /*39d0*/  FFMA R22, R35, R3, R22 ;  /* 0x0000000323167223 */ /* 0x000fe20000000016 */
[C-C-:B------:R-:W-:Y:S01]  /*39e0*/  FFMA R2, -R36.reuse, R2, R37.reuse ;  /* 0x0000000224027223 */ /* 0x140fe20000000125 */
[----:B------:R-:W-:Y:S01]  /*39f0*/  FADD R37, -R36, R37 ;  /* 0x0000002524257221 */ /* 0x000fe20000000100 */
[----:B------:R-:W-:Y:S01]  /*3a00*/  FMUL R6, R6, R7 ;  /* 0x0000000706067220 */ /* 0x000fe20000400000 */
[----:B------:R-:W-:Y:S01]  /*3a10*/  FMUL R7, R33, R33 ;  /* 0x0000002121077220 */ /* 0x000fe20000400000 */
[----:B------:R-:W-:Y:S01]  /*3a20*/  FFMA R35, R3, R38, -R0 ;  /* 0x0000002603237223 */ /* 0x000fe20000000800 */
[----:B------:R-:W-:Y:S01]  /*3a30*/  FADD R19, R2, R19 ;  /* 0x0000001302137221 */ /* 0x000fe20000000000 */
[----:B------:R-:W-:Y:S01]  /*3a40*/  FADD R18, R37, R18 ;  /* 0x0000001225127221 */ /* 0x000fe20000000000 */
[----:B------:R-:W-:Y:S01]  /*3a50*/  FMUL R36, R36, R7 ;  /* 0x0000000724247220 */ /* 0x000fe20000400000 */
[----:B------:R-:W-:Y:S01]  /*3a60*/  FADD R20, R35, R20 ;  /* 0x0000001423147221 */ /* 0x000fe20000000000 */
[----:B------:R-:W-:-:S02]  /*3a70*/  FFMA R24, R33, R3, R24 ;  /* 0x0000000321187223 */ /* 0x000fc40000000018 */
[----:B------:R-:W-:-:S04]  /*3a80*/  FFMA R6, R3, R6, -R36 ;  /* 0x0000000603067223 */ /* 0x000fc80000000824 */
[----:B------:R-:W-:Y:S01]  /*3a90*/  FADD R21, R6, R21 ;  /* 0x0000001506157221 */ /* 0x000fe20000000000 */
[----:B------:R-:W-:Y:S06]  /*3aa0*/  @P0 BRA `(.L_x_824) ;  /* 0xfffffff000f00947 */ /* 0x000fec000383ffff */
[----:B------:R-:W-:Y:S05]  /*3ab0*/  @P2 BRA `(.L_x_825) ;  /* 0xffffffec00382947 */ /* 0x000fea000383ffff */
.L_x_800:
        /* <DEDUP_REMOVED lines=16> */
.L_x_828:
[----:B------:R-:W-:Y:S05]  /*3bc0*/  BSYNC.RECONVERGENT B2 ;  /* 0x0000000000027941 */ /* 0x000fea0003800200 */
.L_x_827:
        /* <DEDUP_REMOVED lines=16> */
.L_x_830:
[----:B------:R-:W-:Y:S05]  /*3cd0*/  BSYNC.RECONVERGENT B2 ;  /* 0x0000000000027941 */ /* 0x000fea0003800200 */
.L_x_829:
        /* <DEDUP_REMOVED lines=17> */
.L_x_832:
[----:B------:R-:W-:Y:S05]  /*3df0*/  BSYNC.RECONVERGENT B2 ;  /* 0x0000000000027941 */ /* 0x000fea0003800200 */
.L_x_831:
[----:B------:R-:W0:Y:S01]  /*3e00*/  MUFU.RCP R7, R18 ;  /* 0x0000001200077308 */ /* 0x000e220000001000 */
[----:B------:R-:W-:Y:S01]  /*3e10*/  HFMA2 R8, -RZ, RZ, 3.140625, 0 ;  /* 0x42480000ff087431 */ /* 0x000fe200000001ff */
[C---:B------:R-:W-:Y:S01]  /*3e20*/  FSETP.GT.AND P1, PT, R6.reuse, -100, PT ;  /* 0xc2c800000600780b */ /* 0x040fe20003f24000 */
[----:B------:R-:W-:Y:S01]  /*3e30*/  BSSY.RECONVERGENT B2, `(.L_x_833) ;  /* 0x0000011000027945 */ /* 0x000fe20003800200 */
[C---:B------:R-:W-:Y:S01]  /*3e40*/  FSETP.GEU.AND P2, PT, R6.reuse, 100, PT ;  /* 0x42c800000600780b */ /* 0x040fe20003f4e000 */
[----:B------:R-:W-:-:S03]  /*3e50*/  FMUL R6, R6, 0.5 ;  /* 0x3f00000006067820 */ /* 0x000fc60000400000 */
        /* <DEDUP_REMOVED lines=13> */
[----:B------:R-:W-:Y:S05]  /*3f30*/  CALL.REL.NOINC `($__internal_11_$__cuda_sm3x_div_rn_noftz_f32_slowpath) ;  /* 0x0000003400d47944 */ /* 0x000fea0003c00000 */
.L_x_834:
[----:B------:R-:W-:Y:S05]  /*3f40*/  BSYNC.RECONVERGENT B2 ;  /* 0x0000000000027941 */ /* 0x000fea0003800200 */
.L_x_833:
[C---:B------:R-:W-:Y:S02]  /*3f50*/  FSETP.GT.AND P0, PT, R0.reuse, -2, PT ;  /* 0xc00000000000780b */ /* 0x040fe40003f04000 */
[----:B------:R-:W-:-:S04]  /*3f60*/  FMNMX R0, R0, 2, PT ;  /* 0x4000000000007809 */ /* 0x000fc80003800000 */
[----:B------:R-:W-:Y:S01]  /*3f70*/  FSEL R0, R0, -2, P0 ;  /* 0xc000000000007808 */ /* 0x000fe20000000000 */
[----:B------:R-:W-:Y:S06]  /*3f80*/  BRA `(.L_x_835) ;  /* 0x0000000400187947 */ /* 0x000fec0003800000 */
.L_x_826:
        /* <DEDUP_REMOVED lines=14> */
.L_x_837:
[----:B------:R-:W-:Y:S05]  /*4070*/  BSYNC.RECONVERGENT B2 ;  /* 0x0000000000027941 */ /* 0x000fea0003800200 */
.L_x_836:
        /* <DEDUP_REMOVED lines=16> */
.L_x_839:
[----:B------:R-:W-:Y:S05]  /*4180*/  BSYNC.RECONVERGENT B2 ;  /* 0x0000000000027941 */ /* 0x000fea0003800200 */
.L_x_838:
        /* <DEDUP_REMOVED lines=17> */
.L_x_841:
[----:B------:R-:W-:Y:S05]  /*42a0*/  BSYNC.RECONVERGENT B2 ;  /* 0x0000000000027941 */ /* 0x000fea0003800200 */
.L_x_840:
        /* <DEDUP_REMOVED lines=16> */
.L_x_843:
[----:B------:R-:W-:Y:S05]  /*43b0*/  BSYNC.RECONVERGENT B2 ;  /* 0x0000000000027941 */ /* 0x000fea0003800200 */
.L_x_842:
[C---:B------:R-:W-:Y:S02]  /*43c0*/  FSETP.GT.AND P0, PT, R0.reuse, -2, PT ;  /* 0xc00000000000780b */ /* 0x040fe40003f04000 */
[----:B------:R-:W-:-:S04]  /*43d0*/  FMNMX R0, R0, 2, PT ;  /* 0x4000000000007809 */ /* 0x000fc80003800000 */
[----:B------:R-:W-:-:S07]  /*43e0*/  FSEL R0, R0, -2, P0 ;  /* 0xc000000000007808 */ /* 0x000fce0000000000 */
.L_x_835:
[----:B------:R-:W0:Y:S01]  /*43f0*/  LDCU UR5, c[0x0][0x390] ;  /* 0x00007200ff0577ac */ /* 0x000e220008000800 */
[----:B------:R-:W-:Y:S01]  /*4400*/  FADD R28, -R7, R28 ;  /* 0x0000001c071c7221 */ /* 0x000fe20000000100 */
[----:B------:R-:W-:Y:S01]  /*4410*/  FADD R0, -R0, R27 ;  /* 0x0000001b00007221 */ /* 0x000fe20000000100 */
[----:B------:R-:W-:Y:S01]  /*4420*/  FADD R31, -R2, R31 ;  /* 0x0000001f021f7221 */ /* 0x000fe20000000100 */
[----:B------:R-:W-:Y:S01]  /*4430*/  UIADD3 UR4, UPT, UPT, UR4, 0x1, URZ ;  /* 0x0000000104047890 */ /* 0x000fe2000fffe0ff */
[----:B------:R-:W-:Y:S01]  /*4440*/  FADD R30, -R3, R30 ;  /* 0x0000001e031e7221 */ /* 0x000fe20000000100 */
[----:B------:R-:W-:Y:S02]  /*4450*/  FMNMX R28, R28, 1, !PT ;  /* 0x3f8000001c1c7809 */ /* 0x000fe40007800000 */
[----:B------:R-:W-:Y:S01]  /*4460*/  FMNMX R27, R0, 0.0099999997764825820923, !PT ;  /* 0x3c23d70a001b7809 */ /* 0x000fe20007800000 */
[----:B0-----:R-:W-:-:S09]  /*4470*/  UISETP.NE.AND UP0, UPT, UR4, UR5, UPT ;  /* 0x000000050400728c */ /* 0x001fd2000bf05270 */
[----:B------:R-:W-:Y:S05]  /*4480*/  BRA.U UP0, `(.L_x_844) ;  /* 0xffffffdd00907547 */ /* 0x000fea000b83ffff */
.L_x_799:
[----:B------:R-:W0:Y:S01]  /*4490*/  LDCU UR4, c[0x0][0x38c] ;  /* 0x00007180ff0477ac */ /* 0x000e220008000800 */
[----:B------:R-:W-:Y:S01]  /*44a0*/  HFMA2 R14, -RZ, RZ, 0, 0 ;  /* 0x00000000ff0e7431 */ /* 0x000fe200000001ff */
[----:B------:R-:W-:Y:S02]  /*44b0*/  CS2R R12, SRZ ;  /* 0x00000000000c7805 */ /* 0x000fe4000001ff00 */
        /* <DEDUP_REMOVED lines=14> */
.L_x_848:
[----:B------:R-:W-:Y:S01]  /*45a0*/  MOV R19, R0 ;  /* 0x0000000000137202 */ /* 0x000fe20000000f00 */
[----:B------:R-:W-:Y:S06]  /*45b0*/  BRA `(.L_x_849) ;  /* 0x0000000000247947 */ /* 0x000fec0003800000 */
.L_x_847:
        /* <DEDUP_REMOVED lines=9> */
.L_x_849:
[----:B------:R-:W-:Y:S05]  /*4650*/  BSYNC.RECONVERGENT B0 ;  /* 0x0000000000007941 */ /* 0x000fea0003800200 */
.L_x_846:
        /* <DEDUP_REMOVED lines=15> */
.L_x_851:
[----:B------:R-:W-:Y:S05]  /*4750*/  BSYNC.RECONVERGENT B2 ;  /* 0x0000000000027941 */ /* 0x000fea0003800200 */
.L_x_850:
        /* <DEDUP_REMOVED lines=13> */
[----:B------:R-:W-:Y:S05]  /*4830*/  CALL.REL.NOINC `($__internal_11_$__cuda_sm3x_div_rn_noftz_f32_slowpath) ;  /* 0x0000002c00947944 */ /* 0x000fea0003c00000 */
[----:B------:R-:W-:-:S07]  /*4840*/  MOV R18, R0 ;  /* 0x0000000000127202 */ /* 0x000fce0000000f00 */
.L_x_853:
[----:B------:R-:W-:Y:S05]  /*4850*/  BSYNC.RECONVERGENT B2 ;  /* 0x0000000000027941 */ /* 0x000fea0003800200 */
.L_x_852:
[----:B------:R-:W0:Y:S01]  /*4860*/  LDCU UR7, c[0x0][0x38c] ;  /* 0x00007180ff0777ac */ /* 0x000e220008000800 */
[----:B------:R-:W-:Y:S01]  /*4870*/  HFMA2 R14, -RZ, RZ, 0, 0 ;  /* 0x00000000ff0e7431 */ /* 0x000fe200000001ff */
[----:B------:R-:W-:Y:S01]  /*4880*/  UMOV UR4, URZ ;  /* 0x000000ff00047c82 */ /* 0x000fe20008000000 */
[----:B0-----:R-:W-:-:S12]  /*4890*/  UIADD3 UR7, UPT, UPT, -UR7, URZ, URZ ;  /* 0x000000ff07077290 */ /* 0x001fd8000fffe1ff */
.L_x_887:
[----:B-----5:R-:W-:Y:S01]  /*48a0*/  I2FP.F32.U32 R23, UR4 ;  /* 0x0000000400177c45 */ /* 0x020fe20008201000 */
[----:B------:R-:W0:Y:S01]  /*48b0*/  LDC.64 R20, c[0x0][0x388] ;  /* 0x0000e200ff147b82 */ /* 0x000e220000000a00 */
[----:B------:R-:W-:Y:S01]  /*48c0*/  MOV R17, 0x38eb4c3a ;  /* 0x38eb4c3a00117802 */ /* 0x000fe20000000f00 */
[----:B------:R-:W-:Y:S01]  /*48d0*/  BSSY.RECONVERGENT B2, `(.L_x_854) ;  /* 0x0000041000027945 */ /* 0x000fe20003800200 */
[----:B------:R-:W-:Y:S01]  /*48e0*/  MOV R29, 0x3aae005b ;  /* 0x3aae005b001d7802 */ /* 0x000fe20000000f00 */
[C-C-:B------:R-:W-:Y:S01]  /*48f0*/  FADD R0, R23.reuse, -R30.reuse ;  /* 0x8000001e17007221 */ /* 0x140fe20000000000 */
[----:B------:R-:W-:Y:S01]  /*4900*/  MOV R26, 0x3c09919f ;  /* 0x3c09919f001a7802 */ /* 0x000fe20000000f00 */
[----:B------:R-:W-:Y:S01]  /*4910*/  FADD R37, R23, 0.5 ;  /* 0x3f00000017257421 */ /* 0x000fe20000000000 */
[----:B------:R-:W-:Y:S01]  /*4920*/  MOV R33, 0x3d24d99a ;  /* 0x3d24d99a00217802 */ /* 0x000fe20000000f00 */
[C---:B------:R-:W-:Y:S01]  /*4930*/  FADD R16, R0.reuse, 0.5 ;  /* 0x3f00000000107421 */ /* 0x040fe20000000000 */
[----:B------:R-:W-:Y:S01]  /*4940*/  FADD R0, R0, -0.5 ;  /* 0xbf00000000007421 */ /* 0x000fe20000000000 */
[----:B------:R-:W-:Y:S01]  /*4950*/  MOV R34, 0x3e235519 ;  /* 0x3e23551900227802 */ /* 0x000fe20000000f00 */
[----:B------:R-:W-:Y:S01]  /*4960*/  FADD R41, R37, -R30 ;  /* 0x8000001e25297221 */ /* 0x000fe20000000000 */
[-C--:B------:R-:W-:Y:S01]  /*4970*/  FMUL R16, R16, R19.reuse ;  /* 0x0000001310107220 */ /* 0x080fe20000400000 */
[----:B------:R-:W-:Y:S01]  /*4980*/  FMUL R15, R0, R19 ;  /* 0x00000013000f7220 */ /* 0x000fe20000400000 */
[----:B------:R-:W-:-:S02]  /*4990*/  MOV R35, 0x3f69b4f9 ;  /* 0x3f69b4f900237802 */ /* 0x000fc40000000f00 */
[C---:B------:R-:W-:Y:S01]  /*49a0*/  FMUL R25, R16.reuse, R16 ;  /* 0x0000001010197220 */ /* 0x040fe20000400000 */
[C---:B------:R-:W-:Y:S01]  /*49b0*/  FSETP.GE.AND P0, PT, |R16|.reuse, 1.0029599666595458984, PT ;  /* 0x3f8060fe1000780b */ /* 0x040fe20003f06200 */
[C---:B------:R-:W-:Y:S01]  /*49c0*/  FMUL R22, R15.reuse, R15 ;  /* 0x0000000f0f167220 */ /* 0x040fe20000400000 */
[----:B------:R-:W-:Y:S02]  /*49d0*/  FSETP.GE.AND P1, PT, |R15|, 1.0029599666595458984, PT ;  /* 0x3f8060fe0f00780b */ /* 0x000fe40003f26200 */
[----:B------:R-:W-:Y:S02]  /*49e0*/  FSEL R25, |R16|, R25, P0 ;  /* 0x0000001910197208 */ /* 0x000fe40000000200 */
[----:B------:R-:W-:Y:S01]  /*49f0*/  FSEL R0, R17, 8.4834944573231041431e-05, P0 ;  /* 0x38b1e96a11007808 */ /* 0x000fe20000000000 */
[----:B0-----:R-:W-:Y:S01]  /*4a00*/  FCHK P2, R41, R20 ;  /* 0x0000001429007302 */ /* 0x001fe20000040000 */
[----:B------:R-:W-:Y:S02]  /*4a10*/  FSEL R24, -R29, -0.00082130916416645050049, P0 ;  /* 0xba574d201d187808 */ /* 0x000fe40000000100 */
[----:B------:R-:W-:-:S02]  /*4a20*/  FSEL R17, R17, 8.4834944573231041431e-05, P1 ;  /* 0x38b1e96a11117808 */ /* 0x000fc40000800000 */
[----:B------:R-:W-:Y:S01]  /*4a30*/  FSEL R29, -R29, -0.00082130916416645050049, P1 ;  /* 0xba574d201d1d7808 */ /* 0x000fe20000800100 */
[----:B------:R-:W-:Y:S01]  /*4a40*/  FFMA R0, R25, R0, R24 ;  /* 0x0000000019007223 */ /* 0x000fe20000000018 */
[----:B------:R-:W-:Y:S02]  /*4a50*/  FSEL R22, |R15|, R22, P1 ;  /* 0x000000160f167208 */ /* 0x000fe40000800200 */
[C---:B------:R-:W-:Y:S02]  /*4a60*/  FSEL R24, R26.reuse, 0.0052134888246655464172, P0 ;  /* 0x3baad5ea1a187808 */ /* 0x040fe40000000000 */
[----:B------:R-:W-:Y:S01]  /*4a70*/  FSEL R26, R26, 0.0052134888246655464172, P1 ;  /* 0x3baad5ea1a1a7808 */ /* 0x000fe20000800000 */
[C---:B------:R-:W-:Y:S02]  /*4a80*/  FFMA R17, R22.reuse, R17, R29 ;  /* 0x0000001116117223 */ /* 0x040fe4000000001d */
[----:B------:R-:W-:Y:S01]  /*4a90*/  FFMA R0, R25, R0, R24 ;  /* 0x0000000019007223 */ /* 0x000fe20000000018 */
[----:B------:R-:W0:Y:S01]  /*4aa0*/  MUFU.RCP R29, R20 ;  /* 0x00000014001d7308 */ /* 0x000e220000001000 */
[C---:B------:R-:W-:Y:S01]  /*4ab0*/  FSEL R24, -R33.reuse, -0.026868773624300956726, P0 ;  /* 0xbcdc1be721187808 */ /* 0x040fe20000000100 */
[----:B------:R-:W-:Y:S01]  /*4ac0*/  FFMA R17, R22, R17, R26 ;  /* 0x0000001116117223 */ /* 0x000fe2000000001a */
[----:B------:R-:W-:-:S02]  /*4ad0*/  FSEL R33, -R33, -0.026868773624300956726, P1 ;  /* 0xbcdc1be721217808 */ /* 0x000fc40000800100 */
[C---:B------:R-:W-:Y:S01]  /*4ae0*/  FSEL R26, R34.reuse, 0.11284004896879196167, P0 ;  /* 0x3de718af221a7808 */ /* 0x040fe20000000000 */
[----:B------:R-:W-:Y:S01]  /*4af0*/  FFMA R0, R25, R0, R24 ;  /* 0x0000000019007223 */ /* 0x000fe20000000018 */
[----:B------:R-:W-:Y:S01]  /*4b00*/  FSEL R24, R34, 0.11284004896879196167, P1 ;  /* 0x3de718af22187808 */ /* 0x000fe20000800000 */
[C---:B------:R-:W-:Y:S01]  /*4b10*/  FFMA R33, R22.reuse, R17, R33 ;  /* 0x0000001116217223 */ /* 0x040fe20000000021 */
[----:B------:R-:W-:Y:S01]  /*4b20*/  FSEL R17, R35, -0.37612664699554443359, P0 ;  /* 0xbec093ac23117808 */ /* 0x000fe20000000000 */
[----:B------:R-:W-:Y:S01]  /*4b30*/  FFMA R0, R25, R0, R26 ;  /* 0x0000000019007223 */ /* 0x000fe2000000001a */
[----:B------:R-:W-:Y:S01]  /*4b40*/  MOV R26, 0x3f210a14 ;  /* 0x3f210a14001a7802 */ /* 0x000fe20000000f00 */
[----:B------:R-:W-:Y:S01]  /*4b50*/  FFMA R33, R22, R33, R24 ;  /* 0x0000002116217223 */ /* 0x000fe20000000018 */
[----:B------:R-:W-:Y:S01]  /*4b60*/  FSEL R35, R35, -0.37612664699554443359, P1 ;  /* 0xbec093ac23237808 */ /* 0x000fe20000800000 */
[----:B------:R-:W-:Y:S01]  /*4b70*/  FFMA R0, R25, R0, R17 ;  /* 0x0000000019007223 */ /* 0x000fe20000000011 */
[----:B------:R-:W-:Y:S01]  /*4b80*/  FSEL R24, R26, 0.12837915122509002686, P0 ;  /* 0x3e0375d31a187808 */ /* 0x000fe20000000000 */
[----:B------:R-:W-:Y:S01]  /*4b90*/  IMAD R17, R21, UR4, RZ ;  /* 0x0000000415117c24 */ /* 0x000fe2000f8e02ff */
[----:B------:R-:W-:Y:S01]  /*4ba0*/  UIADD3 UR4, UPT, UPT, UR4, 0x1, URZ ;  /* 0x0000000104047890 */ /* 0x000fe2000fffe0ff */
[----:B0-----:R-:W-:Y:S01]  /*4bb0*/  FFMA R34, R29, -R20, 1 ;  /* 0x3f8000001d227423 */ /* 0x001fe20000000814 */
[----:B------:R-:W-:Y:S01]  /*4bc0*/  FFMA R33, R22, R33, R35 ;  /* 0x0000002116217223 */ /* 0x000fe20000000023 */
[C---:B------:R-:W-:Y:S01]  /*4bd0*/  FFMA R24, R25.reuse, R0, R24 ;  /* 0x0000000019187223 */ /* 0x040fe20000000018 */
[----:B------:R-:W-:Y:S01]  /*4be0*/  FSEL R25, -R25, R16, P0 ;  /* 0x0000001019197208 */ /* 0x000fe20000000100 */
[----:B------:R-:W-:Y:S01]  /*4bf0*/  FFMA R0, R29, R34, R29 ;  /* 0x000000221d007223 */ /* 0x000fe2000000001d */
[----:B------:R-:W-:-:S02]  /*4c00*/  ISETP.NE.AND P3, PT, R21, UR4, PT ;  /* 0x0000000415007c0c */ /* 0x000fc4000bf65270 */
[----:B------:R-:W-:Y:S01]  /*4c10*/  FSEL R21, R26, 0.12837915122509002686, P1 ;  /* 0x3e0375d31a157808 */ /* 0x000fe20000800000 */
[----:B------:R-:W-:Y:S01]  /*4c20*/  FFMA R35, R0, R41, RZ ;  /* 0x0000002900237223 */ /* 0x000fe200000000ff */
[----:B------:R-:W-:Y:S01]  /*4c30*/  FSEL R26, -R22, R15, P1 ;  /* 0x0000000f161a7208 */ /* 0x000fe20000800100 */
[----:B------:R-:W-:Y:S02]  /*4c40*/  FFMA R29, R24, R25, R25 ;  /* 0x00000019181d7223 */ /* 0x000fe40000000019 */
[----:B------:R-:W-:Y:S01]  /*4c50*/  FFMA R21, R22, R33, R21 ;  /* 0x0000002116157223 */ /* 0x000fe20000000015 */
[----:B------:R-:W-:-:S03]  /*4c60*/  FFMA R22, R35, -R20, R41 ;  /* 0x8000001423167223 */ /* 0x000fc60000000029 */
[----:B------:R-:W-:Y:S01]  /*4c70*/  FFMA R26, R21, R26, R26 ;  /* 0x0000001a151a7223 */ /* 0x000fe2000000001a */
[----:B------:R-:W-:Y:S01]  /*4c80*/  FFMA R0, R0, R22, R35 ;  /* 0x0000001600007223 */ /* 0x000fe20000000023 */
[----:B------:R-:W-:Y:S06]  /*4c90*/  @!P2 BRA `(.L_x_855) ;  /* 0x000000000010a947 */ /* 0x000fec0003800000 */
[----:B------:R-:W0:Y:S01]  /*4ca0*/  LDCU UR5, c[0x0][0x388] ;  /* 0x00007100ff0577ac */ /* 0x000e220008000800 */
[----:B------:R-:W-:Y:S02]  /*4cb0*/  MOV R34, 0x4ce0 ;  /* 0x00004ce000227802 */ /* 0x000fe40000000f00 */
[----:B0-----:R-:W-:-:S07]  /*4cc0*/  MOV R0, UR5 ;  /* 0x0000000500007c02 */ /* 0x001fce0008000f00 */
[----:B------:R-:W-:Y:S05]  /*4cd0*/  CALL.REL.NOINC `($__internal_11_$__cuda_sm3x_div_rn_noftz_f32_slowpath) ;  /* 0x00000028006c7944 */ /* 0x000fea0003c00000 */
.L_x_855:
[----:B------:R-:W-:Y:S05]  /*4ce0*/  BSYNC.RECONVERGENT B2 ;  /* 0x0000000000027941 */ /* 0x000fea0003800200 */
.L_x_854:
        /* <DEDUP_REMOVED lines=20> */
[----:B------:R-:W-:Y:S02]  /*4e30*/  MOV R34, 0x4e60 ;  /* 0x00004e6000227802 */ /* 0x000fe40000000f00 */
[----:B0-----:R-:W-:-:S07]  /*4e40*/  MOV R0, UR5 ;  /* 0x0000000500007c02 */ /* 0x001fce0008000f00 */
[----:B------:R-:W-:Y:S05]  /*4e50*/  CALL.REL.NOINC `($__internal_11_$__cuda_sm3x_div_rn_noftz_f32_slowpath) ;  /* 0x00000028000c7944 */ /* 0x000fea0003c00000 */
.L_x_857:
[----:B------:R-:W-:Y:S05]  /*4e60*/  BSYNC.RECONVERGENT B2 ;  /* 0x0000000000027941 */ /* 0x000fea0003800200 */
.L_x_856:
        /* <DEDUP_REMOVED lines=9> */
[----:B------:R-:W-:-:S04]  /*4f00*/  FADD R25, R20, -R23 ;  /* 0x8000001714197221 */ /* 0x000fc80000000000 */
[----:B------:R-:W-:-:S07]  /*4f10*/  FMUL R25, R25, R18 ;  /* 0x0000001219197220 */ /* 0x000fce0000400000 */
.L_x_886:
[----:B------:R-:W-:Y:S01]  /*4f20*/  I2FP.F32.U32 R22, UR5 ;  /* 0x0000000500167c45 */ /* 0x000fe20008201000 */
[----:B------:R-:W-:-:S04]  /*4f30*/  IMAD.WIDE.U32 R20, R17, 0x4, R4 ;  /* 0x0000000411147825 */ /* 0x000fc800078e0004 */
[----:B------:R-:W-:Y:S01]  /*4f40*/  FADD R0, R22, -R31 ;  /* 0x8000001f16007221 */ /* 0x000fe20000000000 */
[----:B------:R-:W-:Y:S01]  /*4f50*/  HFMA2 R42, -RZ, RZ, 0.61474609375, 16.90625 ;  /* 0x38eb4c3aff2a7431 */ /* 0x000fe200000001ff */
[----:B------:R-:W-:Y:S01]  /*4f60*/  MOV R44, 0x3aae005b ;  /* 0x3aae005b002c7802 */ /* 0x000fe20000000f00 */
[----:B------:R-:W-:Y:S02]  /*4f70*/  HFMA2 R34, -RZ, RZ, 1.0087890625, -0.000686168670654296875 ;  /* 0x3c09919fff227431 */ /* 0x000fe400000001ff */
[C---:B------:R-:W-:Y:S01]  /*4f80*/  FADD R24, R0.reuse, 0.5 ;  /* 0x3f00000000187421 */ /* 0x040fe20000000000 */
[----:B------:R-:W-:Y:S01]  /*4f90*/  FADD R0, R0, -0.5 ;  /* 0xbf00000000007421 */ /* 0x000fe20000000000 */
[----:B-----5:R0:W5:Y:S01]  /*4fa0*/  LDG.E R23, desc[UR10][R20.64] ;  /* 0x0000000a14177981 */ /* 0x020162000c1e1900 */
[----:B------:R-:W-:Y:S02]  /*4fb0*/  HFMA2 R35, -RZ, RZ, 1.5341796875, 81.5625 ;  /* 0x3e235519ff237431 */ /* 0x000fe400000001ff */
[-C--:B------:R-:W-:Y:S01]  /*4fc0*/  FMUL R24, R24, R19.reuse ;  /* 0x0000001318187220 */ /* 0x080fe20000400000 */
[----:B------:R-:W-:Y:S01]  /*4fd0*/  FMUL R0, R0, R19 ;  /* 0x0000001300007220 */ /* 0x000fe20000400000 */
[----:B------:R-:W-:Y:S01]  /*4fe0*/  FSETP.GE.AND P2, PT, |R16|, 1.0029599666595458984, PT ;  /* 0x3f8060fe1000780b */ /* 0x000fe20003f46200 */
[----:B------:R-:W-:Y:S01]  /*4ff0*/  UIADD3 UR6, UPT, UPT, UR6, 0x1, URZ ;  /* 0x0000000106067890 */ /* 0x000fe2000fffe0ff */
[C---:B------:R-:W-:Y:S01]  /*5000*/  FMUL R33, R24.reuse, R24 ;  /* 0x0000001818217220 */ /* 0x040fe20000400000 */
[----:B------:R-:W-:Y:S01]  /*5010*/  FSETP.GE.AND P0, PT, |R24|, 1.0029599666595458984, PT ;  /* 0x3f8060fe1800780b */ /* 0x000fe20003f06200 */
[----:B------:R-:W-:Y:S01]  /*5020*/  BSSY.RECONVERGENT B2, `(.L_x_858) ;  /* 0x000004b000027945 */ /* 0x000fe20003800200 */
[C---:B------:R-:W-:Y:S01]  /*5030*/  FSETP.GE.AND P1, PT, |R0|.reuse, 1.0029599666595458984, PT ;  /* 0x3f8060fe0000780b */ /* 0x040fe20003f26200 */
[----:B0-----:R-:W-:Y:S01]  /*5040*/  FMUL R21, R0, R0 ;  /* 0x0000000000157220 */ /* 0x001fe20000400000 */
[----:B------:R-:W-:Y:S01]  /*5050*/  FSEL R33, |R24|, R33, P0 ;  /* 0x0000002118217208 */ /* 0x000fe20000000200 */
[----:B------:R-:W-:Y:S01]  /*5060*/  UISETP.NE.AND UP0, UPT, UR6, URZ, UPT ;  /* 0x000000ff0600728c */ /* 0x000fe2000bf05270 */
[----:B------:R-:W-:-:S02]  /*5070*/  FSEL R36, R42, 8.4834944573231041431e-05, P0 ;  /* 0x38b1e96a2a247808 */ /* 0x000fc40000000000 */
[----:B------:R-:W-:Y:S02]  /*5080*/  FSEL R38, -R44, -0.00082130916416645050049, P0 ;  /* 0xba574d202c267808 */ /* 0x000fe40000000100 */
[----:B------:R-:W-:Y:S02]  /*5090*/  MOV R20, 0x3d24d99a ;  /* 0x3d24d99a00147802 */ /* 0x000fe40000000f00 */
[----:B------:R-:W-:Y:S01]  /*50a0*/  FSEL R40, R34, 0.0052134888246655464172, P0 ;  /* 0x3baad5ea22287808 */ /* 0x000fe20000000000 */
[C---:B------:R-:W-:Y:S01]  /*50b0*/  FFMA R36, R33.reuse, R36, R38 ;  /* 0x0000002421247223 */ /* 0x040fe20000000026 */
[----:B------:R-:W-:Y:S02]  /*50c0*/  FSEL R42, R42, 8.4834944573231041431e-05, P1 ;  /* 0x38b1e96a2a2a7808 */ /* 0x000fe40000800000 */
[----:B------:R-:W-:Y:S01]  /*50d0*/  FSEL R44, -R44, -0.00082130916416645050049, P1 ;  /* 0xba574d202c2c7808 */ /* 0x000fe20000800100 */
[----:B------:R-:W-:Y:S01]  /*50e0*/  FFMA R36, R33, R36, R40 ;  /* 0x0000002421247223 */ /* 0x000fe20000000028 */
[----:B------:R-:W-:-:S02]  /*50f0*/  FSEL R21, |R0|, R21, P1 ;  /* 0x0000001500157208 */ /* 0x000fc40000800200 */
[----:B------:R-:W-:Y:S02]  /*5100*/  FSEL R38, -R20, -0.026868773624300956726, P0 ;  /* 0xbcdc1be714267808 */ /* 0x000fe40000000100 */
[----:B------:R-:W-:Y:S01]  /*5110*/  FSEL R34, R34, 0.0052134888246655464172, P1 ;  /* 0x3baad5ea22227808 */ /* 0x000fe20000800000 */
[----:B------:R-:W-:Y:S01]  /*5120*/  FFMA R42, R21, R42, R44 ;  /* 0x0000002a152a7223 */ /* 0x000fe2000000002c */
[----:B------:R-:W-:Y:S01]  /*5130*/  FSEL R37, R35, 0.11284004896879196167, P0 ;  /* 0x3de718af23257808 */ /* 0x000fe20000000000 */
[----:B------:R-:W-:Y:S01]  /*5140*/  FFMA R36, R33, R36, R38 ;  /* 0x0000002421247223 */ /* 0x000fe20000000026 */
[----:B------:R-:W-:Y:S01]  /*5150*/  FSEL R20, -R20, -0.026868773624300956726, P1 ;  /* 0xbcdc1be714147808 */ /* 0x000fe20000800100 */
[----:B------:R-:W-:Y:S01]  /*5160*/  FFMA R42, R21, R42, R34 ;  /* 0x0000002a152a7223 */ /* 0x000fe20000000022 */
[----:B------:R-:W-:Y:S01]  /*5170*/  FSEL R44, R35, 0.11284004896879196167, P1 ;  /* 0x3de718af232c7808 */ /* 0x000fe20000800000 */
[----:B------:R-:W-:Y:S01]  /*5180*/  FFMA R34, R33, R36, R37 ;  /* 0x0000002421227223 */ /* 0x000fe20000000025 */
[----:B------:R-:W-:-:S02]  /*5190*/  HFMA2 R36, -RZ, RZ, 1.7822265625, 0.000185489654541015625 ;  /* 0x3f210a14ff247431 */ /* 0x000fc400000001ff */
[----:B------:R-:W-:Y:S01]  /*51a0*/  FFMA R42, R21, R42, R20 ;  /* 0x0000002a152a7223 */ /* 0x000fe20000000014 */
[----:B------:R-:W-:Y:S01]  /*51b0*/  MOV R37, 0x3f69b4f9 ;  /* 0x3f69b4f900257802 */ /* 0x000fe20000000f00 */
[----:B------:R-:W0:Y:S01]  /*51c0*/  @P2 MUFU.EX2 R20, R29 ;  /* 0x0000001d00142308 */ /* 0x000e220000000800 */
[----:B------:R-:W-:Y:S01]  /*51d0*/  FSETP.GE.AND P4, PT, |R15|, 1.0029599666595458984, PT ;  /* 0x3f8060fe0f00780b */ /* 0x000fe20003f86200 */
[----:B------:R-:W-:Y:S01]  /*51e0*/  FFMA R42, R21, R42, R44 ;  /* 0x0000002a152a7223 */ /* 0x000fe2000000002c */
[C---:B------:R-:W-:Y:S02]  /*51f0*/  FSEL R44, R37.reuse, -0.37612664699554443359, P1 ;  /* 0xbec093ac252c7808 */ /* 0x040fe40000800000 */
[----:B------:R-:W-:Y:S02]  /*5200*/  FSEL R38, R37, -0.37612664699554443359, P0 ;  /* 0xbec093ac25267808 */ /* 0x000fe40000000000 */
[C---:B------:R-:W-:Y:S01]  /*5210*/  FSEL R37, R36.reuse, 0.12837915122509002686, P1 ;  /* 0x3e0375d324257808 */ /* 0x040fe20000800000 */
[----:B------:R-:W-:Y:S01]  /*5220*/  FFMA R42, R21, R42, R44 ;  /* 0x0000002a152a7223 */ /* 0x000fe2000000002c */
[----:B------:R-:W-:Y:S01]  /*5230*/  FSEL R40, R36, 0.12837915122509002686, P0 ;  /* 0x3e0375d324287808 */ /* 0x000fe20000000000 */
[----:B------:R-:W-:Y:S01]  /*5240*/  FFMA R38, R33, R34, R38 ;  /* 0x0000002221267223 */ /* 0x000fe20000000026 */
[C---:B------:R-:W-:Y:S01]  /*5250*/  FSEL R36, -R21.reuse, R0, P1 ;  /* 0x0000000015247208 */ /* 0x040fe20000800100 */
[----:B------:R-:W1:Y:S01]  /*5260*/  LDC R34, c[0x0][0x388] ;  /* 0x0000e200ff227b82 */ /* 0x000e620000000800 */
[----:B------:R-:W-:Y:S01]  /*5270*/  FFMA R37, R21, R42, R37 ;  /* 0x0000002a15257223 */ /* 0x000fe20000000025 */
[C---:B------:R-:W-:Y:S01]  /*5280*/  FSEL R35, -R33.reuse, R24, P0 ;  /* 0x0000001821237208 */ /* 0x040fe20000000100 */
[----:B------:R-:W-:-:S02]  /*5290*/  FFMA R38, R33, R38, R40 ;  /* 0x0000002621267223 */ /* 0x000fc40000000028 */
[----:B------:R-:W-:Y:S01]  /*52a0*/  FFMA R36, R37, R36, R36 ;  /* 0x0000002425247223 */ /* 0x000fe20000000024 */
[----:B------:R-:W2:Y:S01]  /*52b0*/  @P4 MUFU.EX2 R33, R26 ;  /* 0x0000001a00214308 */ /* 0x000ea20000000800 */
[----:B------:R-:W-:Y:S01]  /*52c0*/  FFMA R35, R38, R35, R35 ;  /* 0x0000002326237223 */ /* 0x000fe20000000023 */
[----:B0-----:R-:W-:Y:S01]  /*52d0*/  @P2 FADD R41, -R20, 1 ;  /* 0x3f80000014292421 */ /* 0x001fe20000000100 */
[----:B------:R-:W-:Y:S02]  /*52e0*/  MOV R37, R29 ;  /* 0x0000001d00257202 */ /* 0x000fe40000000f00 */
[----:B------:R-:W-:Y:S02]  /*52f0*/  MOV R20, R26 ;  /* 0x0000001a00147202 */ /* 0x000fe40000000f00 */
[----:B------:R-:W-:Y:S01]  /*5300*/  @P2 LOP3.LUT R37, R41, 0x80000000, R16, 0xb8, !PT ;  /* 0x8000000029252812 */ /* 0x000fe200078eb810 */
[----:B------:R-:W0:Y:S08]  /*5310*/  @P1 MUFU.EX2 R39, R36 ;  /* 0x0000002400271308 */ /* 0x000e300000000800 */
[----:B------:R-:W3:Y:S01]  /*5320*/  @P0 MUFU.EX2 R38, R35 ;  /* 0x0000002300260308 */ /* 0x000ee20000000800 */
[----:B--2---:R-:W-:-:S05]  /*5330*/  @P4 FADD R40, -R33, 1 ;  /* 0x3f80000021284421 */ /* 0x004fca0000000100 */
[----:B------:R-:W-:Y:S02]  /*5340*/  @P4 LOP3.LUT R20, R40, 0x80000000, R15, 0xb8, !PT ;  /* 0x8000000028144812 */ /* 0x000fe400078eb80f */
[----:B-1----:R-:W1:Y:S01]  /*5350*/  MUFU.RCP R21, R34 ;  /* 0x0000002200157308 */ /* 0x002e620000001000 */
[----:B0-----:R-:W-:Y:S02]  /*5360*/  @P1 FADD R39, -R39, 1 ;  /* 0x3f80000027271421 */ /* 0x001fe40000000100 */
[----:B------:R-:W-:-:S03]  /*5370*/  FADD R20, -R20, R37 ;  /* 0x0000002514147221 */ /* 0x000fc60000000100 */
[----:B------:R-:W-:Y:S01]  /*5380*/  @P1 LOP3.LUT R36, R39, 0x80000000, R0, 0xb8, !PT ;  /* 0x8000000027241812 */ /* 0x000fe200078eb800 */
[----:B------:R-:W-:Y:S01]  /*5390*/  FADD R0, R22, 0.5 ;  /* 0x3f00000016007421 */ /* 0x000fe20000000000 */
[----:B------:R-:W-:Y:S01]  /*53a0*/  FMUL R20, R20, 0.5 ;  /* 0x3f00000014147820 */ /* 0x000fe20000400000 */
[----:B---3--:R-:W-:Y:S02]  /*53b0*/  @P0 FADD R33, -R38, 1 ;  /* 0x3f80000026210421 */ /* 0x008fe40000000100 */
[----:B------:R-:W-:-:S03]  /*53c0*/  FADD R41, R0, -R31 ;  /* 0x8000001f00297221 */ /* 0x000fc60000000000 */
[----:B------:R-:W-:Y:S01]  /*53d0*/  @P0 LOP3.LUT R35, R33, 0x80000000, R24, 0xb8, !PT ;  /* 0x8000000021230812 */ /* 0x000fe200078eb818 */
[----:B------:R-:W0:Y:S01]  /*53e0*/  FCHK P0, R41, R34 ;  /* 0x0000002229007302 */ /* 0x000e220000000000 */
[----:B-1----:R-:W-:-:S04]  /*53f0*/  FFMA R24, R21, -R34, 1 ;  /* 0x3f80000015187423 */ /* 0x002fc80000000822 */
[----:B------:R-:W-:Y:S01]  /*5400*/  FFMA R0, R21, R24, R21 ;  /* 0x0000001815007223 */ /* 0x000fe20000000015 */
[----:B------:R-:W-:-:S03]  /*5410*/  FADD R21, -R36, R35 ;  /* 0x0000002324157221 */ /* 0x000fc60000000100 */
[----:B------:R-:W-:Y:S01]  /*5420*/  FFMA R33, R0, R41, RZ ;  /* 0x0000002900217223 */ /* 0x000fe200000000ff */
[----:B------:R-:W-:-:S03]  /*5430*/  FMUL R21, R21, 0.5 ;  /* 0x3f00000015157820 */ /* 0x000fc60000400000 */
[----:B------:R-:W-:Y:S01]  /*5440*/  FFMA R35, R33, -R34, R41 ;  /* 0x8000002221237223 */ /* 0x000fe20000000029 */
[----:B------:R-:W-:-:S03]  /*5450*/  FMUL R24, R21, R28 ;  /* 0x0000001c15187220 */ /* 0x000fc60000400000 */
[----:B------:R-:W-:Y:S01]  /*5460*/  FFMA R0, R0, R35, R33 ;  /* 0x0000002300007223 */ /* 0x000fe20000000021 */
[----:B------:R-:W-:Y:S01]  /*5470*/  FFMA R24, R20, R24, R27 ;  /* 0x0000001814187223 */ /* 0x000fe2000000001b */
[----:B0-----:R-:W-:Y:S06]  /*5480*/  @!P0 BRA `(.L_x_859) ;  /* 0x0000000000108947 */ /* 0x001fec0003800000 */
[----:B------:R-:W0:Y:S01]  /*5490*/  LDCU UR8, c[0x0][0x388] ;  /* 0x00007100ff0877ac */ /* 0x000e220008000800 */
[----:B------:R-:W-:Y:S02]  /*54a0*/  MOV R34, 0x54d0 ;  /* 0x000054d000227802 */ /* 0x000fe40000000f00 */
[----:B0-----:R-:W-:-:S07]  /*54b0*/  MOV R0, UR8 ;  /* 0x0000000800007c02 */ /* 0x001fce0008000f00 */
[----:B-----5:R-:W-:Y:S05]  /*54c0*/  CALL.REL.NOINC `($__internal_11_$__cuda_sm3x_div_rn_noftz_f32_slowpath) ;  /* 0x0000002000707944 */ /* 0x020fea0003c00000 */
.L_x_859:
[----:B------:R-:W-:Y:S05]  /*54d0*/  BSYNC.RECONVERGENT B2 ;  /* 0x0000000000027941 */ /* 0x000fea0003800200 */
.L_x_858:
[----:B------:R-:W0:Y:S01]  /*54e0*/  LDC R36, c[0x0][0x388] ;  /* 0x0000e200ff247b82 */ /* 0x000e220000000800 */
[----:B------:R-:W-:Y:S01]  /*54f0*/  FMUL R33, R0, -0.5 ;  /* 0xbf00000000217820 */ /* 0x000fe20000400000 */
[----:B------:R-:W-:Y:S03]  /*5500*/  BSSY.RECONVERGENT B2, `(.L_x_860) ;  /* 0x0000015000027945 */ /* 0x000fe60003800200 */
[----:B------:R-:W-:Y:S01]  /*5510*/  FMUL R33, R33, R0 ;  /* 0x0000000021217220 */ /* 0x000fe20000400000 */
[----:B------:R-:W-:-:S03]  /*5520*/  FADD R0, R22, -0.5 ;  /* 0xbf00000016007421 */ /* 0x000fc60000000000 */
[----:B------:R-:W-:Y:S01]  /*5530*/  FMUL R33, R33, 1.4426950216293334961 ;  /* 0x3fb8aa3b21217820 */ /* 0x000fe20000400000 */
[----:B------:R-:W-:-:S04]  /*5540*/  FADD R41, R0, -R31 ;  /* 0x8000001f00297221 */ /* 0x000fc80000000000 */
        /* <DEDUP_REMOVED lines=15> */
[----:B-----5:R-:W-:Y:S05]  /*5640*/  CALL.REL.NOINC `($__internal_11_$__cuda_sm3x_div_rn_noftz_f32_slowpath) ;  /* 0x0000002000107944 */ /* 0x020fea0003c00000 */
.L_x_861:
[----:B------:R-:W-:Y:S05]  /*5650*/  BSYNC.RECONVERGENT B2 ;  /* 0x0000000000027941 */ /* 0x000fea0003800200 */
.L_x_860:
[----:B------:R-:W-:Y:S01]  /*5660*/  FMUL R33, R0, -0.5 ;  /* 0xbf00000000217820 */ /* 0x000fe20000400000 */
[----:B------:R-:W0:Y:S01]  /*5670*/  MUFU.RCP R37, R24 ;  /* 0x0000001800257308 */ /* 0x000e220000001000 */
[----:B------:R-:W-:Y:S02]  /*5680*/  BSSY.RECONVERGENT B2, `(.L_x_862) ;  /* 0x0000018000027945 */ /* 0x000fe40003800200 */
[----:B------:R-:W-:-:S04]  /*5690*/  FMUL R33, R33, R0 ;  /* 0x0000000021217220 */ /* 0x000fc80000400000 */
[----:B------:R-:W-:-:S05]  /*56a0*/  FMUL R33, R33, 1.4426950216293334961 ;  /* 0x3fb8aa3b21217820 */ /* 0x000fca0000400000 */
[----:B------:R-:W-:Y:S01]  /*56b0*/  FSETP.GEU.AND P0, PT, R33, -126, PT ;  /* 0xc2fc00002100780b */ /* 0x000fe20003f0e000 */
[----:B0-----:R-:W-:-:S04]  /*56c0*/  FFMA R0, -R24, R37, 1 ;  /* 0x3f80000018007423 */ /* 0x001fc80000000125 */
[----:B------:R-:W-:-:S08]  /*56d0*/  FFMA R0, R37, R0, R37 ;  /* 0x0000000025007223 */ /* 0x000fd00000000025 */
[----:B------:R-:W-:-:S04]  /*56e0*/  @!P0 FMUL R33, R33, 0.5 ;  /* 0x3f00000021218820 */ /* 0x000fc80000400000 */
[----:B------:R-:W0:Y:S02]  /*56f0*/  MUFU.EX2 R35, R33 ;  /* 0x0000002100237308 */ /* 0x000e240000000800 */
[----:B0-----:R-:W-:-:S04]  /*5700*/  @!P0 FMUL R35, R35, R35 ;  /* 0x0000002323238220 */ /* 0x001fc80000400000 */
[----:B------:R-:W-:-:S04]  /*5710*/  FADD R35, R22, -R35 ;  /* 0x8000002316237221 */ /* 0x000fc80000000000 */
[----:B------:R-:W-:-:S04]  /*5720*/  FMUL R35, R35, R18 ;  /* 0x0000001223237220 */ /* 0x000fc80000400000 */
[----:B------:R-:W-:Y:S01]  /*5730*/  FMUL R22, R20, R35 ;  /* 0x0000002314167220 */ /* 0x000fe20000400000 */
[----:B------:R-:W-:Y:S01]  /*5740*/  FMUL R20, R21, R20 ;  /* 0x0000001415147220 */ /* 0x000fe20000400000 */
[----:B------:R-:W-:Y:S02]  /*5750*/  FMUL R21, R25, R21 ;  /* 0x0000001519157220 */ /* 0x000fe40000400000 */
[----:B------:R-:W-:-:S04]  /*5760*/  FMUL R41, R22, R22 ;  /* 0x0000001616297220 */ /* 0x000fc80000400000 */
[----:B------:R-:W0:Y:S01]  /*5770*/  FCHK P0, R41, R24 ;  /* 0x0000001829007302 */ /* 0x000e220000000000 */
[----:B------:R-:W-:-:S04]  /*5780*/  FFMA R35, R41, R0, RZ ;  /* 0x0000000029237223 */ /* 0x000fc800000000ff */
[----:B------:R-:W-:-:S04]  /*5790*/  FFMA R33, -R24, R35, R41 ;  /* 0x0000002318217223 */ /* 0x000fc80000000129 */
[----:B------:R-:W-:Y:S01]  /*57a0*/  FFMA R33, R0, R33, R35 ;  /* 0x0000002100217223 */ /* 0x000fe20000000023 */
[----:B0-----:R-:W-:Y:S06]  /*57b0*/  @!P0 BRA `(.L_x_863) ;  /* 0x0000000000108947 */ /* 0x001fec0003800000 */
[----:B------:R-:W-:Y:S02]  /*57c0*/  MOV R0, R24 ;  /* 0x0000001800007202 */ /* 0x000fe40000000f00 */
[----:B------:R-:W-:-:S07]  /*57d0*/  MOV R34, 0x57f0 ;  /* 0x000057f000227802 */ /* 0x000fce0000000f00 */
[----:B-----5:R-:W-:Y:S05]  /*57e0*/  CALL.REL.NOINC `($__internal_11_$__cuda_sm3x_div_rn_noftz_f32_slowpath) ;  /* 0x0000001c00a87944 */ /* 0x020fea0003c00000 */
[----:B------:R-:W-:-:S07]  /*57f0*/  MOV R33, R0 ;  /* 0x0000000000217202 */ /* 0x000fce0000000f00 */
.L_x_863:
[----:B------:R-:W-:Y:S05]  /*5800*/  BSYNC.RECONVERGENT B2 ;  /* 0x0000000000027941 */ /* 0x000fea0003800200 */
.L_x_862:
        /* <DEDUP_REMOVED lines=13> */
[----:B-----5:R-:W-:Y:S05]  /*58e0*/  CALL.REL.NOINC `($__internal_11_$__cuda_sm3x_div_rn_noftz_f32_slowpath) ;  /* 0x0000001c00687944 */ /* 0x020fea0003c00000 */
[----:B------:R-:W-:-:S07]  /*58f0*/  MOV R35, R0 ;  /* 0x0000000000237202 */ /* 0x000fce0000000f00 */
.L_x_865:
[----:B------:R-:W-:Y:S05]  /*5900*/  BSYNC.RECONVERGENT B2 ;  /* 0x0000000000027941 */ /* 0x000fea0003800200 */
.L_x_864:
        /* <DEDUP_REMOVED lines=14> */
.L_x_867:
[----:B------:R-:W-:Y:S05]  /*59f0*/  BSYNC.RECONVERGENT B2 ;  /* 0x0000000000027941 */ /* 0x000fea0003800200 */
.L_x_866:
        /* <DEDUP_REMOVED lines=13> */
[----:B-----5:R-:W-:Y:S05]  /*5ad0*/  CALL.REL.NOINC `($__internal_11_$__cuda_sm3x_div_rn_noftz_f32_slowpath) ;  /* 0x0000001800ec7944 */ /* 0x020fea0003c00000 */
[----:B------:R-:W-:-:S07]  /*5ae0*/  MOV R33, R0 ;  /* 0x0000000000217202 */ /* 0x000fce0000000f00 */
.L_x_869:
[----:B------:R-:W-:Y:S05]  /*5af0*/  BSYNC.RECONVERGENT B2 ;  /* 0x0000000000027941 */ /* 0x000fea0003800200 */
.L_x_868:
        /* <DEDUP_REMOVED lines=15> */
.L_x_871:
[----:B------:R-:W-:Y:S05]  /*5bf0*/  BSYNC.RECONVERGENT B2 ;  /* 0x0000000000027941 */ /* 0x000fea0003800200 */
.L_x_870:
        /* <DEDUP_REMOVED lines=14> */
.L_x_873:
[----:B------:R-:W-:Y:S05]  /*5ce0*/  BSYNC.RECONVERGENT B2 ;  /* 0x0000000000027941 */ /* 0x000fea0003800200 */
.L_x_872:
        /* <DEDUP_REMOVED lines=15> */
.L_x_875:
[----:B------:R-:W-:Y:S05]  /*5de0*/  BSYNC.RECONVERGENT B2 ;  /* 0x0000000000027941 */ /* 0x000fea0003800200 */
.L_x_874:
        /* <DEDUP_REMOVED lines=14> */
.L_x_877:
[----:B------:R-:W-:Y:S05]  /*5ed0*/  BSYNC.RECONVERGENT B2 ;  /* 0x0000000000027941 */ /* 0x000fea0003800200 */
.L_x_876:
        /* <DEDUP_REMOVED lines=14> */
.L_x_879:
[----:B------:R-:W-:Y:S05]  /*5fc0*/  BSYNC.RECONVERGENT B2 ;  /* 0x0000000000027941 */ /* 0x000fea0003800200 */
.L_x_878:
[----:B------:R-:W-:Y:S01]  /*5fd0*/  IADD3 R20, PT, PT, R24, 0x1800000, RZ ;  /* 0x0180000018147810 */ /* 0x000fe20007ffe0ff */
[----:B------:R-:W-:Y:S01]  /*5fe0*/  BSSY.RECONVERGENT B0, `(.L_x_880) ;  /* 0x000000d000007945 */ /* 0x000fe20003800200 */
[----:B------:R-:W-:Y:S02]  /*5ff0*/  FADD R13, R0, R13 ;  /* 0x0000000d000d7221 */ /* 0x000fe40000000000 */
[----:B------:R-:W-:-:S04]  /*6000*/  LOP3.LUT R20, R20, 0x7f800000, RZ, 0xc0, !PT ;  /* 0x7f80000014147812 */ /* 0x000fc800078ec0ff */
[----:B------:R-:W-:-:S13]  /*6010*/  ISETP.GT.U32.AND P0, PT, R20, 0x1ffffff, PT ;  /* 0x01ffffff1400780c */ /* 0x000fda0003f04070 */
[----:B------:R-:W-:Y:S05]  /*6020*/  @P0 BRA `(.L_x_881) ;  /* 0x0000000000100947 */ /* 0x000fea0003800000 */
[----:B------:R-:W-:-:S07]  /*6030*/  MOV R34, 0x6050 ;  /* 0x0000605000227802 */ /* 0x000fce0000000f00 */
[----:B-----5:R-:W-:Y:S05]  /*6040*/  CALL.REL.NOINC `($__internal_9_$__cuda_sm20_rcp_rn_f32_slowpath) ;  /* 0x0000001000587944 */ /* 0x020fea0003c00000 */
[----:B------:R-:W-:Y:S01]  /*6050*/  MOV R21, R20 ;  /* 0x0000001400157202 */ /* 0x000fe20000000f00 */
[----:B------:R-:W-:Y:S06]  /*6060*/  BRA `(.L_x_882) ;  /* 0x0000000000107947 */ /* 0x000fec0003800000 */
.L_x_881:
[----:B------:R-:W0:Y:S02]  /*6070*/  MUFU.RCP R21, R24 ;  /* 0x0000001800157308 */ /* 0x000e240000001000 */
[----:B0-----:R-:W-:-:S04]  /*6080*/  FFMA R0, R24, R21, -1 ;  /* 0xbf80000018007423 */ /* 0x001fc80000000015 */
[----:B------:R-:W-:-:S04]  /*6090*/  FADD.FTZ R0, -R0, -RZ ;  /* 0x800000ff00007221 */ /* 0x000fc80000010100 */
[----:B------:R-:W-:-:S07]  /*60a0*/  FFMA R21, R21, R0, R21 ;  /* 0x0000000015157223 */ /* 0x000fce0000000015 */
.L_x_882:
[----:B------:R-:W-:Y:S05]  /*60b0*/  BSYNC.RECONVERGENT B0 ;  /* 0x0000000000007941 */ /* 0x000fea0003800200 */
.L_x_880:
        /* <DEDUP_REMOVED lines=21> */
[----:B------:R-:W-:Y:S01]  /*6210*/  ISETP.GT.U32.AND P0, PT, R0, 0x7f7fffff, PT ;  /* 0x7f7fffff0000780c */ /* 0x000fe20003f04070 */
[----:B------:R-:W-:Y:S01]  /*6220*/  FADD R22, R22, -1 ;  /* 0xbf80000016167421 */ /* 0x000fe20000000000 */
[----:B------:R-:W-:Y:S01]  /*6230*/  I2FP.F32.S32 R35, R35 ;  /* 0x0000002300237245 */ /* 0x000fe20000201400 */
[C---:B------:R-:W-:Y:S01]  /*6240*/  FFMA R34, R33.reuse, -R37, 0.14084610342979431152 ;  /* 0x3e1039f621227423 */ /* 0x040fe20000000825 */
[----:B------:R-:W-:Y:S01]  /*6250*/  I2FP.F32.S32 R21, R21 ;  /* 0x0000001500157245 */ /* 0x000fe20000201400 */
[----:B------:R-:W-:Y:S01]  /*6260*/  FFMA R37, R22, -R37, 0.14084610342979431152 ;  /* 0x3e1039f616257423 */ /* 0x000fe20000000825 */
[----:B------:R-:W-:Y:S01]  /*6270*/  FSETP.NEU.AND P2, PT, R20, RZ, PT ;  /* 0x000000ff1400720b */ /* 0x000fe20003f4d000 */
[----:B------:R-:W-:Y:S01]  /*6280*/  FFMA R34, R33, R34, -0.12148627638816833496 ;  /* 0xbdf8cdcc21227423 */ /* 0x000fe20000000022 */
[----:B------:R-:W-:Y:S01]  /*6290*/  FFMA R35, R35, 1.1920928955078125e-07, R36 ;  /* 0x3400000023237823 */ /* 0x000fe20000000024 */
[----:B------:R-:W-:-:S02]  /*62a0*/  FFMA R37, R22, R37, -0.12148627638816833496 ;  /* 0xbdf8cdcc16257423 */ /* 0x000fc40000000025 */
[C---:B------:R-:W-:Y:S02]  /*62b0*/  FFMA R34, R33.reuse, R34, 0.13980610668659210205 ;  /* 0x3e0f295521227423 */ /* 0x040fe40000000022 */
[C---:B------:R-:W-:Y:S02]  /*62c0*/  FFMA R37, R22.reuse, R37, 0.13980610668659210205 ;  /* 0x3e0f295516257423 */ /* 0x040fe40000000025 */
[C---:B------:R-:W-:Y:S02]  /*62d0*/  FFMA R34, R33.reuse, R34, -0.16684235632419586182 ;  /* 0xbe2ad8b921227423 */ /* 0x040fe40000000022 */
[C---:B------:R-:W-:Y:S02]  /*62e0*/  FFMA R37, R22.reuse, R37, -0.16684235632419586182 ;  /* 0xbe2ad8b916257423 */ /* 0x040fe40000000025 */
[----:B------:R-:W-:Y:S02]  /*62f0*/  FFMA R34, R33, R34, 0.20012299716472625732 ;  /* 0x3e4ced0b21227423 */ /* 0x000fe40000000022 */
[----:B------:R-:W-:-:S02]  /*6300*/  FFMA R37, R22, R37, 0.20012299716472625732 ;  /* 0x3e4ced0b16257423 */ /* 0x000fc40000000025 */
[C---:B------:R-:W-:Y:S02]  /*6310*/  FFMA R34, R33.reuse, R34, -0.24999669194221496582 ;  /* 0xbe7fff2221227423 */ /* 0x040fe40000000022 */
[C---:B------:R-:W-:Y:S02]  /*6320*/  FFMA R37, R22.reuse, R37, -0.24999669194221496582 ;  /* 0xbe7fff2216257423 */ /* 0x040fe40000000025 */
[C---:B------:R-:W-:Y:S01]  /*6330*/  FFMA R38, R33.reuse, R34, 0.33333182334899902344 ;  /* 0x3eaaaa7821267423 */ /* 0x040fe20000000022 */
[----:B------:R-:W-:Y:S01]  /*6340*/  FSEL R34, RZ, -23, P1 ;  /* 0xc1b80000ff227808 */ /* 0x000fe20000800000 */
[----:B------:R-:W-:Y:S01]  /*6350*/  FFMA R37, R22, R37, 0.33333182334899902344 ;  /* 0x3eaaaa7816257423 */ /* 0x000fe20000000025 */
[----:B------:R-:W-:Y:S01]  /*6360*/  ISETP.GT.U32.AND P1, PT, R20, 0x7f7fffff, PT ;  /* 0x7f7fffff1400780c */ /* 0x000fe20003f24070 */
[----:B------:R-:W-:Y:S02]  /*6370*/  FFMA R38, R33, R38, -0.5 ;  /* 0xbf00000021267423 */ /* 0x000fe40000000026 */
[----:B------:R-:W-:Y:S01]  /*6380*/  FFMA R37, R22, R37, -0.5 ;  /* 0xbf00000016257423 */ /* 0x000fe20000000025 */
[----:B------:R-:W-:Y:S01]  /*6390*/  FFMA R21, R21, 1.1920928955078125e-07, R34 ;  /* 0x3400000015157823 */ /* 0x000fe20000000022 */
[----:B------:R-:W-:-:S02]  /*63a0*/  FMUL R38, R33, R38 ;  /* 0x0000002621267220 */ /* 0x000fc40000400000 */
[C---:B------:R-:W-:Y:S02]  /*63b0*/  FMUL R37, R22.reuse, R37 ;  /* 0x0000002516257220 */ /* 0x040fe40000400000 */
[----:B------:R-:W-:Y:S01]  /*63c0*/  FFMA R38, R33, R38, R33 ;  /* 0x0000002621267223 */ /* 0x000fe20000000021 */
[----:B------:R-:W-:Y:S01]  /*63d0*/  MOV R33, 0x7f800000 ;  /* 0x7f80000000217802 */ /* 0x000fe20000000f00 */
[----:B------:R-:W-:Y:S02]  /*63e0*/  FFMA R22, R22, R37, R22 ;  /* 0x0000002516167223 */ /* 0x000fe40000000016 */
[----:B------:R-:W-:Y:S02]  /*63f0*/  FFMA R35, R35, 0.69314718246459960938, R38 ;  /* 0x3f31721823237823 */ /* 0x000fe40000000026 */
        /* <DEDUP_REMOVED lines=11> */
.L_x_885:
[----:B------:R-:W-:-:S07]  /*64b0*/  FADD R3, R3, -R24 ;  /* 0x8000001803037221 */ /* 0x000fce0000000000 */
.L_x_884:
[----:B------:R-:W-:Y:S05]  /*64c0*/  BSYNC.RECONVERGENT B0 ;  /* 0x0000000000007941 */ /* 0x000fea0003800200 */
.L_x_883:
[----:B------:R-:W-:Y:S01]  /*64d0*/  IADD3 R17, PT, PT, R17, 0x1, RZ ;  /* 0x0000000111117810 */ /* 0x000fe20007ffe0ff */
[----:B------:R-:W-:Y:S01]  /*64e0*/  UIADD3 UR5, UPT, UPT, UR5, 0x1, URZ ;  /* 0x0000000105057890 */ /* 0x000fe2000fffe0ff */
[----:B------:R-:W-:Y:S11]  /*64f0*/  BRA.U UP0, `(.L_x_886) ;  /* 0xffffffe900887547 */ /* 0x000ff6000b83ffff */
[----:B------:R-:W-:Y:S05]  /*6500*/  @P3 BRA `(.L_x_887) ;  /* 0xffffffe000e43947 */ /* 0x000fea000383ffff */
.L_x_845:
[----:B------:R-:W-:Y:S01]  /*6510*/  IADD3 R0, PT, PT, R2, 0x1800000, RZ ;  /* 0x0180000002007810 */ /* 0x000fe20007ffe0ff */
[----:B------:R-:W-:Y:S03]  /*6520*/  BSSY.RECONVERGENT B0, `(.L_x_888) ;  /* 0x000000d000007945 */ /* 0x000fe60003800200 */
[----:B------:R-:W-:-:S04]  /*6530*/  LOP3.LUT R0, R0, 0x7f800000, RZ, 0xc0, !PT ;  /* 0x7f80000000007812 */ /* 0x000fc800078ec0ff */
[----:B------:R-:W-:-:S13]  /*6540*/  ISETP.GT.U32.AND P0, PT, R0, 0x1ffffff, PT ;  /* 0x01ffffff0000780c */ /* 0x000fda0003f04070 */
[----:B------:R-:W-:Y:S05]  /*6550*/  @P0 BRA `(.L_x_889) ;  /* 0x0000000000140947 */ /* 0x000fea0003800000 */
[----:B------:R-:W-:Y:S02]  /*6560*/  MOV R24, R2 ;  /* 0x0000000200187202 */ /* 0x000fe40000000f00 */
[----:B------:R-:W-:-:S07]  /*6570*/  MOV R34, 0x6590 ;  /* 0x0000659000227802 */ /* 0x000fce0000000f00 */
[----:B-----5:R-:W-:Y:S05]  /*6580*/  CALL.REL.NOINC `($__internal_9_$__cuda_sm20_rcp_rn_f32_slowpath) ;  /* 0x0000000c00087944 */ /* 0x020fea0003c00000 */
[----:B------:R-:W-:Y:S01]  /*6590*/  MOV R15, R20 ;  /* 0x00000014000f7202 */ /* 0x000fe20000000f00 */
[----:B------:R-:W-:Y:S06]  /*65a0*/  BRA `(.L_x_890) ;  /* 0x0000000000107947 */ /* 0x000fec0003800000 */
.L_x_889:
[----:B------:R-:W0:Y:S02]  /*65b0*/  MUFU.RCP R15, R2 ;  /* 0x00000002000f7308 */ /* 0x000e240000001000 */
[----:B0-----:R-:W-:-:S04]  /*65c0*/  FFMA R0, R15, R2, -1 ;  /* 0xbf8000000f007423 */ /* 0x001fc80000000002 */
[----:B------:R-:W-:-:S04]  /*65d0*/  FADD.FTZ R0, -R0, -RZ ;  /* 0x800000ff00007221 */ /* 0x000fc80000010100 */
[----:B------:R-:W-:-:S07]  /*65e0*/  FFMA R15, R15, R0, R15 ;  /* 0x000000000f0f7223 */ /* 0x000fce000000000f */
.L_x_890:
[----:B------:R-:W-:Y:S05]  /*65f0*/  BSYNC.RECONVERGENT B0 ;  /* 0x0000000000007941 */ /* 0x000fea0003800200 */
.L_x_888:
[CC--:B------:R-:W-:Y:S01]  /*6600*/  FMUL R5, R15.reuse, R6.reuse ;  /* 0x000000060f057220 */ /* 0x0c0fe20000400000 */
[----:B------:R-:W-:Y:S01]  /*6610*/  FMUL R17, R15, R7 ;  /* 0x000000070f117220 */ /* 0x000fe20000400000 */
[----:B------:R-:W-:Y:S02]  /*6620*/  BSSY.RECONVERGENT B0, `(.L_x_891) ;  /* 0x0000011000007945 */ /* 0x000fe40003800200 */
[-C--:B------:R-:W-:Y:S01]  /*6630*/  FFMA R0, R5, R6.reuse, RZ ;  /* 0x0000000605007223 */ /* 0x080fe200000000ff */
[----:B------:R-:W-:-:S03]  /*6640*/  FFMA R19, R17, R6, RZ ;  /* 0x0000000611137223 */ /* 0x000fc600000000ff */
[----:B------:R-:W-:Y:S01]  /*6650*/  FADD R24, -R0, R9 ;  /* 0x0000000900187221 */ /* 0x000fe20000000100 */
[----:B------:R-:W-:-:S04]  /*6660*/  FMUL R9, R15, R8 ;  /* 0x000000080f097220 */ /* 0x000fc80000400000 */
[----:B------:R-:W-:-:S04]  /*6670*/  IADD3 R0, PT, PT, R24, 0x1800000, RZ ;  /* 0x0180000018007810 */ /* 0x000fc80007ffe0ff */
[----:B------:R-:W-:-:S04]  /*6680*/  LOP3.LUT R0, R0, 0x7f800000, RZ, 0xc0, !PT ;  /* 0x7f80000000007812 */ /* 0x000fc800078ec0ff */
[----:B------:R-:W-:-:S13]  /*6690*/  ISETP.GT.U32.AND P0, PT, R0, 0x1ffffff, PT ;  /* 0x01ffffff0000780c */ /* 0x000fda0003f04070 */
[----:B------:R-:W-:Y:S05]  /*66a0*/  @P0 BRA `(.L_x_892) ;  /* 0x0000000000100947 */ /* 0x000fea0003800000 */
[----:B------:R-:W-:-:S07]  /*66b0*/  MOV R34, 0x66d0 ;  /* 0x000066d000227802 */ /* 0x000fce0000000f00 */
[----:B-----5:R-:W-:Y:S05]  /*66c0*/  CALL.REL.NOINC `($__internal_9_$__cuda_sm20_rcp_rn_f32_slowpath) ;  /* 0x0000000800b87944 */ /* 0x020fea0003c00000 */
[----:B------:R-:W-:Y:S01]  /*66d0*/  MOV R2, R20 ;  /* 0x0000001400027202 */ /* 0x000fe20000000f00 */
[----:B------:R-:W-:Y:S06]  /*66e0*/  BRA `(.L_x_893) ;  /* 0x0000000000107947 */ /* 0x000fec0003800000 */
.L_x_892:
[----:B------:R-:W0:Y:S02]  /*66f0*/  MUFU.RCP R2, R24 ;  /* 0x0000001800027308 */ /* 0x000e240000001000 */
[----:B0-----:R-:W-:-:S04]  /*6700*/  FFMA R0, R24, R2, -1 ;  /* 0xbf80000018007423 */ /* 0x001fc80000000002 */
[----:B------:R-:W-:-:S04]  /*6710*/  FADD.FTZ R21, -R0, -RZ ;  /* 0x800000ff00157221 */ /* 0x000fc80000010100 */
[----:B------:R-:W-:-:S07]  /*6720*/  FFMA R2, R2, R21, R2 ;  /* 0x0000001502027223 */ /* 0x000fce0000000002 */
.L_x_893:
[----:B------:R-:W-:Y:S05]  /*6730*/  BSYNC.RECONVERGENT B0 ;  /* 0x0000000000007941 */ /* 0x000fea0003800200 */
.L_x_891:
[-C--:B------:R-:W-:Y:S01]  /*6740*/  FFMA R21, R5, R7.reuse, RZ ;  /* 0x0000000705157223 */ /* 0x080fe200000000ff */
[--C-:B------:R-:W-:Y:S01]  /*6750*/  FADD R19, -R19, R10.reuse ;  /* 0x0000000a13137221 */ /* 0x100fe20000000100 */
[-C--:B------:R-:W-:Y:S01]  /*6760*/  FFMA R0, R17, R7.reuse, RZ ;  /* 0x0000000711007223 */ /* 0x080fe200000000ff */
[----:B------:R-:W-:Y:S01]  /*6770*/  FFMA R16, R9, R7, RZ ;  /* 0x0000000709107223 */ /* 0x000fe200000000ff */
[----:B------:R-:W-:Y:S01]  /*6780*/  FADD R10, -R21, R10 ;  /* 0x0000000a150a7221 */ /* 0x000fe20000000100 */
[----:B------:R-:W-:Y:S01]  /*6790*/  FMUL R19, R19, R2 ;  /* 0x0000000213137220 */ /* 0x000fe20000400000 */
[----:B------:R-:W-:Y:S03]  /*67a0*/  BSSY.RECONVERGENT B0, `(.L_x_894) ;  /* 0x0000013000007945 */ /* 0x000fe60003800200 */
[----:B------:R-:W-:Y:S01]  /*67b0*/  FFMA R21, R19, R10, R0 ;  /* 0x0000000a13157223 */ /* 0x000fe20000000000 */
[----:B------:R-:W-:-:S03]  /*67c0*/  FFMA R0, R9, R6, RZ ;  /* 0x0000000609007223 */ /* 0x000fc600000000ff */
[----:B------:R-:W-:Y:S01]  /*67d0*/  FADD R24, -R21, R12 ;  /* 0x0000000c15187221 */ /* 0x000fe20000000100 */
[----:B------:R-:W-:-:S04]  /*67e0*/  FADD R21, -R0, R11 ;  /* 0x0000000b00157221 */ /* 0x000fc80000000100 */
[----:B------:R-:W-:Y:S01]  /*67f0*/  IADD3 R4, PT, PT, R24, 0x1800000, RZ ;  /* 0x0180000018047810 */ /* 0x000fe20007ffe0ff */
[----:B------:R-:W-:-:S03]  /*6800*/  FMUL R21, R21, R2 ;  /* 0x0000000215157220 */ /* 0x000fc60000400000 */
[----:B------:R-:W-:Y:S01]  /*6810*/  LOP3.LUT R4, R4, 0x7f800000, RZ, 0xc0, !PT ;  /* 0x7f80000004047812 */ /* 0x000fe200078ec0ff */
[----:B------:R-:W-:-:S03]  /*6820*/  FFMA R16, R21, R10, R16 ;  /* 0x0000000a15107223 */ /* 0x000fc60000000010 */
[----:B------:R-:W-:-:S13]  /*6830*/  ISETP.GT.U32.AND P0, PT, R4, 0x1ffffff, PT ;  /* 0x01ffffff0400780c */ /* 0x000fda0003f04070 */
[----:B------:R-:W-:Y:S05]  /*6840*/  @P0 BRA `(.L_x_895) ;  /* 0x0000000000100947 */ /* 0x000fea0003800000 */
[----:B------:R-:W-:-:S07]  /*6850*/  MOV R34, 0x6870 ;  /* 0x0000687000227802 */ /* 0x000fce0000000f00 */
[----:B-----5:R-:W-:Y:S05]  /*6860*/  CALL.REL.NOINC `($__internal_9_$__cuda_sm20_rcp_rn_f32_slowpath) ;  /* 0x0000000800507944 */ /* 0x020fea0003c00000 */
[----:B------:R-:W-:Y:S01]  /*6870*/  MOV R4, R20 ;  /* 0x0000001400047202 */ /* 0x000fe20000000f00 */
[----:B------:R-:W-:Y:S06]  /*6880*/  BRA `(.L_x_896) ;  /* 0x0000000000107947 */ /* 0x000fec0003800000 */
.L_x_895:
[----:B------:R-:W0:Y:S02]  /*6890*/  MUFU.RCP R4, R24 ;  /* 0x0000001800047308 */ /* 0x000e240000001000 */
[----:B0-----:R-:W-:-:S04]  /*68a0*/  FFMA R0, R24, R4, -1 ;  /* 0xbf80000018007423 */ /* 0x001fc80000000004 */
[----:B-----5:R-:W-:-:S04]  /*68b0*/  FADD.FTZ R23, -R0, -RZ ;  /* 0x800000ff00177221 */ /* 0x020fc80000010100 */
[----:B------:R-:W-:-:S07]  /*68c0*/  FFMA R4, R4, R23, R4 ;  /* 0x0000001704047223 */ /* 0x000fce0000000004 */
.L_x_896:
[----:B------:R-:W-:Y:S05]  /*68d0*/  BSYNC.RECONVERGENT B0 ;  /* 0x0000000000007941 */ /* 0x000fea0003800200 */
.L_x_894:
[-C--:B------:R-:W-:Y:S01]  /*68e0*/  FFMA R12, R5, R8.reuse, RZ ;  /* 0x00000008050c7223 */ /* 0x080fe200000000ff */
[-C--:B------:R-:W-:Y:S01]  /*68f0*/  FFMA R0, R17, R8.reuse, RZ ;  /* 0x0000000811007223 */ /* 0x080fe200000000ff */
[----:B------:R-:W-:Y:S02]  /*6900*/  BSSY.RECONVERGENT B2, `(.L_x_897) ;  /* 0x000001f000027945 */ /* 0x000fe40003800200 */
[----:B------:R-:W-:Y:S01]  /*6910*/  FADD R12, -R12, R11 ;  /* 0x0000000b0c0c7221 */ /* 0x000fe20000000100 */
[----:B------:R-:W-:Y:S01]  /*6920*/  FADD R11, -R16, R13 ;  /* 0x0000000d100b7221 */ /* 0x000fe20000000100 */
[----:B------:R-:W-:Y:S02]  /*6930*/  FFMA R16, R9, R8, RZ ;  /* 0x0000000809107223 */ /* 0x000fe400000000ff */
[----:B------:R-:W-:Y:S01]  /*6940*/  FFMA R0, R19, R12, R0 ;  /* 0x0000000c13007223 */ /* 0x000fe20000000000 */
[----:B------:R-:W-:Y:S01]  /*6950*/  FMUL R11, R11, R4 ;  /* 0x000000040b0b7220 */ /* 0x000fe20000400000 */
[----:B------:R-:W-:-:S02]  /*6960*/  FFMA R18, R21, R12, R16 ;  /* 0x0000000c15127223 */ /* 0x000fc40000000010 */
[----:B------:R-:W-:Y:S01]  /*6970*/  FADD R16, -R0, R13 ;  /* 0x0000000d00107221 */ /* 0x000fe20000000100 */
[----:B------:R-:W-:-:S03]  /*6980*/  FADD R0, RZ, R17 ;  /* 0x00000011ff007221 */ /* 0x000fc60000000000 */
[----:B------:R-:W-:Y:S01]  /*6990*/  FFMA R13, R11, R16, R18 ;  /* 0x000000100b0d7223 */ /* 0x000fe20000000012 */
[----:B------:R-:W-:-:S03]  /*69a0*/  FADD R18, RZ, R9 ;  /* 0x00000009ff127221 */ /* 0x000fc60000000000 */
[----:B------:R-:W-:Y:S01]  /*69b0*/  FADD R13, -R13, R14 ;  /* 0x0000000e0d0d7221 */ /* 0x000fe20000000100 */
[----:B------:R-:W-:-:S03]  /*69c0*/  FADD R14, RZ, R5 ;  /* 0x00000005ff0e7221 */ /* 0x000fc60000000000 */
[----:B------:R-:W0:Y:S01]  /*69d0*/  MUFU.RCP R22, R13 ;  /* 0x0000000d00167308 */ /* 0x000e220000001000 */
[----:B------:R-:W-:-:S04]  /*69e0*/  FADD R14, RZ, -R14 ;  /* 0x8000000eff0e7221 */ /* 0x000fc80000000000 */
[-C--:B------:R-:W-:Y:S01]  /*69f0*/  FFMA R0, R19, R14.reuse, R0 ;  /* 0x0000000e13007223 */ /* 0x080fe20000000000 */
        /* <DEDUP_REMOVED lines=13> */
[----:B------:R-:W-:Y:S05]  /*6ad0*/  CALL.REL.NOINC `($__internal_11_$__cuda_sm3x_div_rn_noftz_f32_slowpath) ;  /* 0x0000000800ec7944 */ /* 0x000fea0003c00000 */
[----:B------:R-:W-:-:S07]  /*6ae0*/  MOV R23, R0 ;  /* 0x0000000000177202 */ /* 0x000fce0000000f00 */
.L_x_898:
[----:B------:R-:W-:Y:S05]  /*6af0*/  BSYNC.RECONVERGENT B2 ;  /* 0x0000000000027941 */ /* 0x000fea0003800200 */
.L_x_897:
[----:B------:R-:W-:Y:S01]  /*6b00*/  FFMA R25, R16, R23, RZ ;  /* 0x0000001710197223 */ /* 0x000fe200000000ff */
[----:B------:R-:W-:Y:S01]  /*6b10*/  FFMA R5, RZ, R5, RZ ;  /* 0x00000005ff057223 */ /* 0x000fe200000000ff */
[----:B------:R-:W0:Y:S01]  /*6b20*/  MUFU.RCP R26, R13 ;  /* 0x0000000d001a7308 */ /* 0x000e220000001000 */
[----:B------:R-:W-:Y:S01]  /*6b30*/  FFMA R22, RZ, R9, RZ ;  /* 0x00000009ff167223 */ /* 0x000fe200000000ff */
[----:B------:R-:W-:Y:S01]  /*6b40*/  FADD R25, R18, -R25 ;  /* 0x8000001912197221 */ /* 0x000fe20000000000 */
[----:B------:R-:W-:Y:S01]  /*6b50*/  FFMA R18, RZ, R17, RZ ;  /* 0x00000011ff127223 */ /* 0x000fe200000000ff */
[----:B------:R-:W-:Y:S01]  /*6b60*/  FADD R20, -R5, 1 ;  /* 0x3f80000005147421 */ /* 0x000fe20000000100 */
[----:B------:R-:W-:Y:S01]  /*6b70*/  BSSY.RECONVERGENT B2, `(.L_x_899) ;  /* 0x000001b000027945 */ /* 0x000fe20003800200 */
[----:B------:R-:W-:Y:S02]  /*6b80*/  FMUL R25, R25, R4 ;  /* 0x0000000419197220 */ /* 0x000fe40000400000 */
[-C--:B------:R-:W-:Y:S01]  /*6b90*/  FFMA R0, R19, R20.reuse, R18 ;  /* 0x0000001413007223 */ /* 0x080fe20000000012 */
[----:B------:R-:W-:Y:S01]  /*6ba0*/  FFMA R24, R21, R20, R22 ;  /* 0x0000001415187223 */ /* 0x000fe20000000016 */
[----:B------:R-:W-:-:S04]  /*6bb0*/  FFMA R29, R10, R25, RZ ;  /* 0x000000190a1d7223 */ /* 0x000fc800000000ff */
[----:B------:R-:W-:Y:S01]  /*6bc0*/  FFMA R29, R12, R23, R29 ;  /* 0x000000170c1d7223 */ /* 0x000fe2000000001d */
[----:B0-----:R-:W-:-:S03]  /*6bd0*/  FFMA R17, -R13, R26, 1 ;  /* 0x3f8000000d117423 */ /* 0x001fc6000000011a */
[----:B------:R-:W-:Y:S01]  /*6be0*/  FADD R9, R14, -R29 ;  /* 0x8000001d0e097221 */ /* 0x000fe20000000000 */
[----:B------:R-:W-:Y:S01]  /*6bf0*/  FADD R14, RZ, -R0 ;  /* 0x80000000ff0e7221 */ /* 0x000fe20000000000 */
[----:B------:R-:W-:Y:S02]  /*6c00*/  FFMA R0, R26, R17, R26 ;  /* 0x000000111a007223 */ /* 0x000fe4000000001a */
[----:B------:R-:W-:Y:S01]  /*6c10*/  FMUL R9, R9, R2 ;  /* 0x0000000209097220 */ /* 0x000fe20000400000 */
[----:B------:R-:W-:-:S03]  /*6c20*/  FFMA R24, R11, R14, R24 ;  /* 0x0000000e0b187223 */ /* 0x000fc60000000018 */
[----:B------:R-:W-:Y:S01]  /*6c30*/  FFMA R6, R9, R6, RZ ;  /* 0x0000000609067223 */ /* 0x000fe200000000ff */
[----:B------:R-:W-:-:S03]  /*6c40*/  FADD R41, RZ, -R24 ;  /* 0x80000018ff297221 */ /* 0x000fc60000000000 */
[----:B------:R-:W-:Y:S01]  /*6c50*/  FFMA R6, R25, R7, R6 ;  /* 0x0000000719067223 */ /* 0x000fe20000000006 */
[----:B------:R-:W0:Y:S01]  /*6c60*/  FCHK P0, R41, R13 ;  /* 0x0000000d29007302 */ /* 0x000e220000000000 */
[----:B------:R-:W-:Y:S02]  /*6c70*/  FFMA R7, R0, R41, RZ ;  /* 0x0000002900077223 */ /* 0x000fe400000000ff */
[----:B------:R-:W-:Y:S02]  /*6c80*/  FFMA R6, R23, R8, R6 ;  /* 0x0000000817067223 */ /* 0x000fe40000000006 */
[----:B------:R-:W-:Y:S02]  /*6c90*/  FFMA R8, -R13, R7, R41 ;  /* 0x000000070d087223 */ /* 0x000fe40000000129 */
[----:B------:R-:W-:Y:S02]  /*6ca0*/  FADD R6, -R6, 1 ;  /* 0x3f80000006067421 */ /* 0x000fe40000000100 */
[----:B------:R-:W-:-:S02]  /*6cb0*/  FFMA R7, R0, R8, R7 ;  /* 0x0000000800077223 */ /* 0x000fc40000000007 */
[----:B------:R-:W-:Y:S01]  /*6cc0*/  FMUL R15, R6, R15 ;  /* 0x0000000f060f7220 */ /* 0x000fe20000400000 */
[----:B0-----:R-:W-:Y:S06]  /*6cd0*/  @!P0 BRA `(.L_x_900) ;  /* 0x0000000000108947 */ /* 0x001fec0003800000 */
[----:B------:R-:W-:Y:S02]  /*6ce0*/  MOV R0, R13 ;  /* 0x0000000d00007202 */ /* 0x000fe40000000f00 */
[----:B------:R-:W-:-:S07]  /*6cf0*/  MOV R34, 0x6d10 ;  /* 0x00006d1000227802 */ /* 0x000fce0000000f00 */
[----:B------:R-:W-:Y:S05]  /*6d00*/  CALL.REL.NOINC `($__internal_11_$__cuda_sm3x_div_rn_noftz_f32_slowpath) ;  /* 0x0000000800607944 */ /* 0x000fea0003c00000 */
[----:B------:R-:W-:-:S07]  /*6d10*/  MOV R7, R0 ;  /* 0x0000000000077202 */ /* 0x000fce0000000f00 */
.L_x_900:
[----:B------:R-:W-:Y:S05]  /*6d20*/  BSYNC.RECONVERGENT B2 ;  /* 0x0000000000027941 */ /* 0x000fea0003800200 */
.L_x_899:
        /* <DEDUP_REMOVED lines=26> */
.L_x_902:
[----:B------:R-:W-:Y:S05]  /*6ed0*/  BSYNC.RECONVERGENT B2 ;  /* 0x0000000000027941 */ /* 0x000fea0003800200 */
.L_x_901:
        /* <DEDUP_REMOVED lines=17> */
[----:B------:R-:W-:Y:S05]  /*6ff0*/  CALL.REL.NOINC `($__internal_11_$__cuda_sm3x_div_rn_noftz_f32_slowpath) ;  /* 0x0000000400a47944 */ /* 0x000fea0003c00000 */
.L_x_904:
[----:B------:R-:W-:Y:S05]  /*7000*/  BSYNC.RECONVERGENT B2 ;  /* 0x0000000000027941 */ /* 0x000fea0003800200 */
.L_x_903:
        /* <DEDUP_REMOVED lines=8> */
[--C-:B------:R-:W-:Y:S01]  /*7090*/  IMAD.WIDE.U32 R12, R23, 0x4, R18.reuse ;  /* 0x00000004170c7825 */ /* 0x100fe200078e0012 */
[----:B------:R-:W-:Y:S03]  /*70a0*/  STG.E desc[UR10][R10.64], R31 ;  /* 0x0000001f0a007986 */ /* 0x000fe6000c10190a */
[--C-:B------:R-:W-:Y:S01]  /*70b0*/  IMAD.WIDE.U32 R16, R25, 0x4, R18.reuse ;  /* 0x0000000419107825 */ /* 0x100fe200078e0012 */
[----:B------:R-:W-:Y:S03]  /*70c0*/  STG.E desc[UR10][R12.64], R30 ;  /* 0x0000001e0c007986 */ /* 0x000fe6000c10190a */
[----:B------:R-:W-:Y:S01]  /*70d0*/  IMAD.WIDE.U32 R18, R5, 0x4, R18 ;  /* 0x0000000405127825 */ /* 0x000fe200078e0012 */
[----:B------:R-:W-:Y:S03]  /*70e0*/  STG.E desc[UR10][R16.64], R28 ;  /* 0x0000001c10007986 */ /* 0x000fe6000c10190a */
[C-C-:B--2---:R-:W-:Y:S01]  /*70f0*/  IMAD.WIDE.U32 R20, R32.reuse, 0x4, R8.reuse ;  /* 0x0000000420147825 */ /* 0x144fe200078e0008 */
[----:B------:R-:W-:Y:S03]  /*7100*/  STG.E desc[UR10][R18.64], R27 ;  /* 0x0000001b12007986 */ /* 0x000fe6000c10190a */
[--C-:B------:R-:W-:Y:S01]  /*7110*/  IMAD.WIDE.U32 R22, R23, 0x4, R8.reuse ;  /* 0x0000000417167825 */ /* 0x100fe200078e0008 */
[----:B------:R-:W-:Y:S03]  /*7120*/  STG.E desc[UR10][R20.64], R15 ;  /* 0x0000000f14007986 */ /* 0x000fe6000c10190a */
[--C-:B------:R-:W-:Y:S01]  /*7130*/  IMAD.WIDE.U32 R24, R25, 0x4, R8.reuse ;  /* 0x0000000419187825 */ /* 0x100fe200078e0008 */
[----:B------:R-:W-:Y:S03]  /*7140*/  STG.E desc[UR10][R22.64], R2 ;  /* 0x0000000216007986 */ /* 0x000fe6000c10190a */
[----:B------:R-:W-:Y:S01]  /*7150*/  IMAD.WIDE.U32 R8, R5, 0x4, R8 ;  /* 0x0000000405087825 */ /* 0x000fe200078e0008 */
[----:B------:R-:W-:Y:S03]  /*7160*/  STG.E desc[UR10][R24.64], R4 ;  /* 0x0000000418007986 */ /* 0x000fe6000c10190a */
[----:B---3--:R-:W-:Y:S01]  /*7170*/  IMAD.WIDE.U32 R6, R32, 0x4, R6 ;  /* 0x0000000420067825 */ /* 0x008fe200078e0006 */
[----:B------:R-:W-:Y:S04]  /*7180*/  STG.E desc[UR10][R8.64], R0 ;  /* 0x0000000008007986 */ /* 0x000fe8000c10190a */
[----:B------:R-:W-:Y:S01]  /*7190*/  STG.E desc[UR10][R6.64], R3 ;  /* 0x0000000306007986 */ /* 0x000fe2000c10190a */
[----:B------:R-:W-:Y:S05]  /*71a0*/  EXIT ;  /* 0x000000000000794d */ /* 0x000fea0003800000 */
        .weak           $__internal_9_$__cuda_sm20_rcp_rn_f32_slowpath
        .type           $__internal_9_$__cuda_sm20_rcp_rn_f32_slowpath,@function
        .size           $__internal_9_$__cuda_sm20_rcp_rn_f32_slowpath,($__internal_10_$__cuda_sm20_sqrt_rd_f32_slowpath - $__internal_9_$__cuda_sm20_rcp_rn_f32_slowpath)
$__internal_9_$__cuda_sm20_rcp_rn_f32_slowpath:
        /* <DEDUP_REMOVED lines=15> */
.L_x_906:
        /* <DEDUP_REMOVED lines=33> */
.L_x_908:
[----:B------:R0:W1:Y:S02]  /*74b0*/  MUFU.RCP R20, R24 ;  /* 0x0000001800147308 */ /* 0x0000640000001000 */
.L_x_907:
[----:B------:R-:W-:Y:S05]  /*74c0*/  BSYNC.RECONVERGENT B1 ;  /* 0x0000000000017941 */ /* 0x000fea0003800200 */
.L_x_905:
[----:B------:R-:W-:-:S04]  /*74d0*/  MOV R35, 0x0 ;  /* 0x0000000000237802 */ /* 0x000fc80000000f00 */
[----:B01----:R-:W-:Y:S05]  /*74e0*/  RET.REL.NODEC R34 `(kernel_MLEFit) ;  /* 0xffffff8822c47950 */ /* 0x003fea0003c3ffff */
        .weak           $__internal_10_$__cuda_sm20_sqrt_rd_f32_slowpath
        .type           $__internal_10_$__cuda_sm20_sqrt_rd_f32_slowpath,@function
        .size           $__internal_10_$__cuda_sm20_sqrt_rd_f32_slowpath,($__internal_11_$__cuda_sm3x_div_rn_noftz_f32_slowpath - $__internal_10_$__cuda_sm20_sqrt_rd_f32_slowpath)
$__internal_10_$__cuda_sm20_sqrt_rd_f32_slowpath:
        /* <DEDUP_REMOVED lines=23> */
.L_x_909:
[----:B------:R-:W-:Y:S01]  /*7660*/  HFMA2 R15, -RZ, RZ, 0, 0 ;  /* 0x00000000ff0f7431 */ /* 0x000fe200000001ff */
[----:B------:R-:W-:-:S04]  /*7670*/  MOV R14, R24 ;  /* 0x00000018000e7202 */ /* 0x000fc80000000f00 */
[----:B------:R-:W-:Y:S05]  /*7680*/  RET.REL.NODEC R14 `(kernel_MLEFit) ;  /* 0xffffff880e5c7950 */ /* 0x000fea0003c3ffff */
        .weak           $__internal_11_$__cuda_sm3x_div_rn_noftz_f32_slowpath
        .type           $__internal_11_$__cuda_sm3x_div_rn_noftz_f32_slowpath,@function
        .size           $__internal_11_$__cuda_sm3x_div_rn_noftz_f32_slowpath,(.L_x_933 - $__internal_11_$__cuda_sm3x_div_rn_noftz_f32_slowpath)
$__internal_11_$__cuda_sm3x_div_rn_noftz_f32_slowpath:
        /* <DEDUP_REMOVED lines=34> */
.L_x_911:
        /* <DEDUP_REMOVED lines=32> */
[C---:B------:R-:W-:Y:S02]  /*7ab0*/  ISETP.NE.AND P4, PT, R33.reuse, RZ, PT ;  /* 0x000000ff2100720c */ /* 0x040fe40003f85270 */
[----:B------:R-:W-:Y:S02]  /*7ac0*/  LOP3.LUT R37, R38, 0x7fffff, RZ, 0xc0, !PT ;  /* 0x007fffff26257812 */ /* 0x000fe400078ec0ff */
[----:B------:R-:W-:Y:S02]  /*7ad0*/  IADD3 R38, PT, PT, R33, 0x20, RZ ;  /* 0x0000002021267810 */ /* 0x000fe40007ffe0ff */
[----:B------:R-:W-:Y:S02]  /*7ae0*/  LOP3.LUT R37, R37, 0x800000, RZ, 0xfc, !PT ;  /* 0x0080000025257812 */ /* 0x000fe400078efcff */
[----:B------:R-:W-:-:S02]  /*7af0*/  ISETP.NE.AND P1, PT, R33, RZ, PT ;  /* 0x000000ff2100720c */ /* 0x000fc40003f25270 */
        /* <DEDUP_REMOVED lines=14> */
.L_x_918:
[----:B------:R-:W-:-:S04]  /*7be0*/  LOP3.LUT R0, R0, 0x80000000, RZ, 0xc0, !PT ;  /* 0x8000000000007812 */ /* 0x000fc800078ec0ff */
[----:B------:R-:W-:Y:S01]  /*7bf0*/  LOP3.LUT R0, R0, 0x7f800000, RZ, 0xfc, !PT ;  /* 0x7f80000000007812 */ /* 0x000fe200078efcff */
[----:B------:R-:W-:Y:S06]  /*7c00*/  BRA `(.L_x_919) ;  /* 0x0000000000047947 */ /* 0x000fec0003800000 */
.L_x_917:
[----:B------:R-:W-:-:S07]  /*7c10*/  LEA R0, R35, R0, 0x17 ;  /* 0x0000000023007211 */ /* 0x000fce00078eb8ff */
.L_x_919:
[----:B------:R-:W-:Y:S05]  /*7c20*/  BSYNC.RECONVERGENT B1 ;  /* 0x0000000000017941 */ /* 0x000fea0003800200 */
.L_x_916:
[----:B------:R-:W-:Y:S05]  /*7c30*/  BRA `(.L_x_920) ;  /* 0x0000000000207947 */ /* 0x000fea0003800000 */
.L_x_915:
[----:B------:R-:W-:-:S04]  /*7c40*/  LOP3.LUT R0, R0, 0x80000000, R41, 0x48, !PT ;  /* 0x8000000000007812 */ /* 0x000fc800078e4829 */
[----:B------:R-:W-:Y:S01]  /*7c50*/  LOP3.LUT R0, R0, 0x7f800000, RZ, 0xfc, !PT ;  /* 0x7f80000000007812 */ /* 0x000fe200078efcff */
[----:B------:R-:W-:Y:S06]  /*7c60*/  BRA `(.L_x_920) ;  /* 0x0000000000147947 */ /* 0x000fec0003800000 */
.L_x_914:
[----:B------:R-:W-:Y:S01]  /*7c70*/  LOP3.LUT R0, R0, 0x80000000, R41, 0x48, !PT ;  /* 0x8000000000007812 */ /* 0x000fe200078e4829 */
[----:B------:R-:W-:Y:S06]  /*7c80*/  BRA `(.L_x_920) ;  /* 0x00000000000c7947 */ /* 0x000fec0003800000 */
.L_x_913:
[----:B------:R-:W0:Y:S01]  /*7c90*/  MUFU.RSQ R0, -QNAN ;  /* 0xffc0000000007908 */ /* 0x000e220000001400 */
[----:B------:R-:W-:Y:S05]  /*7ca0*/  BRA `(.L_x_920) ;  /* 0x0000000000047947 */ /* 0x000fea0003800000 */
.L_x_912:
[----:B------:R-:W-:-:S07]  /*7cb0*/  FADD.FTZ R0, R41, R0 ;  /* 0x0000000029007221 */ /* 0x000fce0000010000 */
.L_x_920:
[----:B------:R-:W-:Y:S05]  /*7cc0*/  BSYNC.RECONVERGENT B0 ;  /* 0x0000000000007941 */ /* 0x000fea0003800200 */
.L_x_910:
[----:B------:R-:W-:-:S04]  /*7cd0*/  HFMA2 R35, -RZ, RZ, 0, 0 ;  /* 0x00000000ff237431 */ /* 0x000fc800000001ff */
[----:B0-----:R-:W-:Y:S05]  /*7ce0*/  RET.REL.NODEC R34 `(kernel_MLEFit) ;  /* 0xffffff8022c47950 */ /* 0x001fea0003c3ffff */
.L_x_921:
        /* <DEDUP_REMOVED lines=9> */
.L_x_933:


//--------------------- .nv.shared.reserved.0     --------------------------
	.section	.nv.shared.reserved.0,"aw",@nobits
	.weak		__nv_reservedSMEM_offset_0_alias
	.size		__nv_reservedSMEM_offset_0_alias, 0, 64
	.other		__nv_reservedSMEM_offset_0_alias,@"STO_CUDA_RESERVED_SHARED STV_DEFAULT"
__nv_reservedSMEM_offset_0_alias:
	.zero		0
	.zero		64


//--------------------- .nv.constant0.kernel_MLEFit_sigmaxy --------------------------
	.section	.nv.constant0.kernel_MLEFit_sigmaxy,"a",@progbits
	.sectionflags	@""
	.align	4
.nv.constant0.kernel_MLEFit_sigmaxy:
	.zero		948


//--------------------- .nv.constant0.kernel_MLEFit_z --------------------------
	.section	.nv.constant0.kernel_MLEFit_z,"a",@progbits
	.sectionflags	@""
	.align	4
.nv.constant0.kernel_MLEFit_z:
	.zero		972


//--------------------- .nv.constant0.kernel_MLEFit_sigma --------------------------
	.section	.nv.constant0.kernel_MLEFit_sigma,"a",@progbits
	.sectionflags	@""
	.align	4
.nv.constant0.kernel_MLEFit_sigma:
	.zero		948


//--------------------- .nv.constant0.kernel_MLEFit --------------------------
	.section	.nv.constant0.kernel_MLEFit,"a",@progbits
	.sectionflags	@""
	.align	4
.nv.constant0.kernel_MLEFit:
	.zero		948


//--------------------- SYMBOLS --------------------------

	.type		.nv.reservedSmem.offset0,@object
	.size		.nv.reservedSmem.offset0,0x4
